def matmul_kernel(
    a_ptr,
    b_ptr,
    c_ptr,
    M,
    N,
    K,
    stride_am,
    stride_ak,
    stride_bk,
    stride_bn,
    stride_cm,
    stride_cn,
    BLOCK_M: tl.constexpr,
    BLOCK_N: tl.constexpr,
    BLOCK_K: tl.constexpr,
    GROUP_M: tl.constexpr,
):
    pid = tl.program_id(axis=0)
    num_pid_m = tl.cdiv(M, BLOCK_M)
    num_pid_n = tl.cdiv(N, BLOCK_N)
    num_pid_in_group = GROUP_M * num_pid_n
    group_id = pid // num_pid_in_group
    first_pid_m = group_id * GROUP_M
    group_size_m = min(num_pid_m - first_pid_m, GROUP_M)
    pid_m = first_pid_m + ((pid % num_pid_in_group) % group_size_m)
    pid_n = (pid % num_pid_in_group) // group_size_m

    offs_am = (pid_m * BLOCK_M + tl.arange(0, BLOCK_M)) % M
    offs_bn = (pid_n * BLOCK_N + tl.arange(0, BLOCK_N)) % N
    offs_k = tl.arange(0, BLOCK_K)
    a_ptrs = a_ptr + offs_am[:, None] * stride_am + offs_k[None, :] * stride_ak
    b_ptrs = b_ptr + offs_k[:, None] * stride_bk + offs_bn[None, :] * stride_bn

    acc = tl.zeros((BLOCK_M, BLOCK_N), dtype=tl.float32)
    for kk in range(0, tl.cdiv(K, BLOCK_K)):
        a = tl.load(a_ptrs, mask=offs_k[None, :] < K - kk * BLOCK_K, other=0.0)
        b = tl.load(b_ptrs, mask=offs_k[:, None] < K - kk * BLOCK_K, other=0.0)
        acc = tl.dot(a, b, acc)
        a_ptrs += BLOCK_K * stride_ak
        b_ptrs += BLOCK_K * stride_bk

    c = acc.to(c_ptr.dtype.element_ty)
    offs_cm = pid_m * BLOCK_M + tl.arange(0, BLOCK_M)
    offs_cn = pid_n * BLOCK_N + tl.arange(0, BLOCK_N)
    c_ptrs = c_ptr + offs_cm[:, None] * stride_cm + offs_cn[None, :] * stride_cn
    mask = (offs_cm[:, None] < M) & (offs_cn[None, :] < N)
    tl.store(c_ptrs, c, mask=mask)

# config = {"BLOCK_K": 64, "BLOCK_M": 512, "BLOCK_N": 32, "GROUP_M": 8, "arch": "sm_100", "dtype": "fp16", "num_ctas": 1, "num_stages": 2, "num_warps": 8}
# arch = sm_100


// ===== COMPILED SASS (sm_100a) =====

	.target	sm_100a

	.elftype	@"ET_EXEC"


//--------------------- .note.nv.tkinfo           --------------------------
	.section	.note.nv.tkinfo,"",@"SHT_NOTE"
	.sectionflags	@"SHF_NOTE_NV_TKINFO"
	.tkinfo
        /*0018*/ 	.word	0x00000081
        /*0030*/ 	.string	""
        /*0030*/ 	.string	"ptxas-blackwell"
        /*0030*/ 	.string	"Cuda compilation tools, release 12.9, V12.9.86"
        /*0030*/ 	.string	"Build cuda_12.9.r12.9/compiler.36037853_0"
        /*0030*/ 	.string	"-v  -suppress-debug-info  -lineinfo  -arch sm_100a "



//--------------------- .note.nv.cuver            --------------------------
	.section	.note.nv.cuver,"",@"SHT_NOTE"
	.sectionflags	@"SHF_NOTE_NV_CUVER"
        /*0018*/ 	.short	0x0001
        /*001a*/ 	.short	0x0064
        /*001c*/ 	.short	0x0001
        /*001e*/ 	.short	0x0000
        /*0020*/ 	.short	0x0001
        /*0022*/ 	.short	0x0000


//--------------------- .nv.info                  --------------------------
	.section	.nv.info,"",@"SHT_CUDA_INFO"
	.align	4


	//----- nvinfo : EIATTR_REGCOUNT
	.align		4
        /*0000*/ 	.byte	0x04, 0x2f
        /*0002*/ 	.short	(.L_4 - .L_3)
	.align		4
.L_3:
        /*0004*/ 	.word	index@(matmul_kernel)
        /*0008*/ 	.word	0x00000080


	//----- nvinfo : EIATTR_FRAME_SIZE
	.align		4
.L_4:
        /*000c*/ 	.byte	0x04, 0x11
        /*000e*/ 	.short	(.L_6 - .L_5)
	.align		4
.L_5:
        /*0010*/ 	.word	index@($__internal_2_$__cuda_sm10x_tcgen05_guardrail_trap_unallocated_columns_being_dealloced)
        /*0014*/ 	.word	0x00000988


	//----- nvinfo : EIATTR_FRAME_SIZE
	.align		4
.L_6:
        /*0018*/ 	.byte	0x04, 0x11
        /*001a*/ 	.short	(.L_8 - .L_7)
	.align		4
.L_7:
        /*001c*/ 	.word	index@($__internal_1_$__cuda_sm10x_tcgen05_guardrail_trap_phase_invalid_during_alloc)
        /*0020*/ 	.word	0x00000988


	//----- nvinfo : EIATTR_FRAME_SIZE
	.align		4
.L_8:
        /*0024*/ 	.byte	0x04, 0x11
        /*0026*/ 	.short	(.L_10 - .L_9)
	.align		4
.L_9:
        /*0028*/ 	.word	index@($__internal_0_$__cuda_sm10x_tcgen05_guardrail_trap_col_being_dealloced_not_returned_by_alloc)
        /*002c*/ 	.word	0x00000988


	//----- nvinfo : EIATTR_FRAME_SIZE
	.align		4
.L_10:
        /*0030*/ 	.byte	0x04, 0x11
        /*0032*/ 	.short	(.L_12 - .L_11)
	.align		4
.L_11:
        /*0034*/ 	.word	index@(matmul_kernel)
        /*0038*/ 	.word	0x00000988


	//----- nvinfo : EIATTR_MIN_STACK_SIZE
	.align		4
.L_12:
        /*003c*/ 	.byte	0x04, 0x12
        /*003e*/ 	.short	(.L_14 - .L_13)
	.align		4
.L_13:
        /*0040*/ 	.word	index@(matmul_kernel)
        /*0044*/ 	.word	0x00000988
.L_14:


//--------------------- .nv.info.matmul_kernel    --------------------------
	.section	.nv.info.matmul_kernel,"",@"SHT_CUDA_INFO"
	.sectionflags	@""
	.align	4


	//----- nvinfo : EIATTR_CUDA_API_VERSION
	.align		4
        /*0000*/ 	.byte	0x04, 0x37
        /*0002*/ 	.short	(.L_16 - .L_15)
.L_15:
        /*0004*/ 	.word	0x00000081


	//----- nvinfo : EIATTR_KPARAM_INFO
	.align		4
.L_16:
        /*0008*/ 	.byte	0x04, 0x17
        /*000a*/ 	.short	(.L_18 - .L_17)
.L_17:
        /*000c*/ 	.word	0x00000000
        /*0010*/ 	.short	0x000d
        /*0012*/ 	.short	0x0048
        /*0014*/ 	.byte	0x00, 0xf4, 0x21, 0x00


	//----- nvinfo : EIATTR_KPARAM_INFO
	.align		4
.L_18:
        /*0018*/ 	.byte	0x04, 0x17
        /*001a*/ 	.short	(.L_20 - .L_19)
.L_19:
        /*001c*/ 	.word	0x00000000
        /*0020*/ 	.short	0x000c
        /*0022*/ 	.short	0x0040
        /*0024*/ 	.byte	0x00, 0xf4, 0x21, 0x00


	//----- nvinfo : EIATTR_KPARAM_INFO
	.align		4
.L_20:
        /*0028*/ 	.byte	0x04, 0x17
        /*002a*/ 	.short	(.L_22 - .L_21)
.L_21:
        /*002c*/ 	.word	0x00000000
        /*0030*/ 	.short	0x000b
        /*0032*/ 	.short	0x0038
        /*0034*/ 	.byte	0x00, 0xf0, 0x11, 0x00


	//----- nvinfo : EIATTR_KPARAM_INFO
	.align		4
.L_22:
        /*0038*/ 	.byte	0x04, 0x17
        /*003a*/ 	.short	(.L_24 - .L_23)
.L_23:
        /*003c*/ 	.word	0x00000000
        /*0040*/ 	.short	0x000a
        /*0042*/ 	.short	0x0034
        /*0044*/ 	.byte	0x00, 0xf0, 0x11, 0x00


	//----- nvinfo : EIATTR_KPARAM_INFO
	.align		4
.L_24:
        /*0048*/ 	.byte	0x04, 0x17
        /*004a*/ 	.short	(.L_26 - .L_25)
.L_25:
        /*004c*/ 	.word	0x00000000
        /*0050*/ 	.short	0x0009
        /*0052*/ 	.short	0x0030
        /*0054*/ 	.byte	0x00, 0xf0, 0x11, 0x00


	//----- nvinfo : EIATTR_KPARAM_INFO
	.align		4
.L_26:
        /*0058*/ 	.byte	0x04, 0x17
        /*005a*/ 	.short	(.L_28 - .L_27)
.L_27:
        /*005c*/ 	.word	0x00000000
        /*0060*/ 	.short	0x0008
        /*0062*/ 	.short	0x002c
        /*0064*/ 	.byte	0x00, 0xf0, 0x11, 0x00


	//----- nvinfo : EIATTR_KPARAM_INFO
	.align		4
.L_28:
        /*0068*/ 	.byte	0x04, 0x17
        /*006a*/ 	.short	(.L_30 - .L_29)
.L_29:
        /*006c*/ 	.word	0x00000000
        /*0070*/ 	.short	0x0007
        /*0072*/ 	.short	0x0028
        /*0074*/ 	.byte	0x00, 0xf0, 0x11, 0x00


	//----- nvinfo : EIATTR_KPARAM_INFO
	.align		4
.L_30:
        /*0078*/ 	.byte	0x04, 0x17
        /*007a*/ 	.short	(.L_32 - .L_31)
.L_31:
        /*007c*/ 	.word	0x00000000
        /*0080*/ 	.short	0x0006
        /*0082*/ 	.short	0x0024
        /*0084*/ 	.byte	0x00, 0xf0, 0x11, 0x00


	//----- nvinfo : EIATTR_KPARAM_INFO
	.align		4
.L_32:
        /*0088*/ 	.byte	0x04, 0x17
        /*008a*/ 	.short	(.L_34 - .L_33)
.L_33:
        /*008c*/ 	.word	0x00000000
        /*0090*/ 	.short	0x0005
        /*0092*/ 	.short	0x0020
        /*0094*/ 	.byte	0x00, 0xf0, 0x11, 0x00


	//----- nvinfo : EIATTR_KPARAM_INFO
	.align		4
.L_34:
        /*0098*/ 	.byte	0x04, 0x17
        /*009a*/ 	.short	(.L_36 - .L_35)
.L_35:
        /*009c*/ 	.word	0x00000000
        /*00a0*/ 	.short	0x0004
        /*00a2*/ 	.short	0x001c
        /*00a4*/ 	.byte	0x00, 0xf0, 0x11, 0x00


	//----- nvinfo : EIATTR_KPARAM_INFO
	.align		4
.L_36:
        /*00a8*/ 	.byte	0x04, 0x17
        /*00aa*/ 	.short	(.L_38 - .L_37)
.L_37:
        /*00ac*/ 	.word	0x00000000
        /*00b0*/ 	.short	0x0003
        /*00b2*/ 	.short	0x0018
        /*00b4*/ 	.byte	0x00, 0xf0, 0x11, 0x00


	//----- nvinfo : EIATTR_KPARAM_INFO
	.align		4
.L_38:
        /*00b8*/ 	.byte	0x04, 0x17
        /*00ba*/ 	.short	(.L_40 - .L_39)
.L_39:
        /*00bc*/ 	.word	0x00000000
        /*00c0*/ 	.short	0x0002
        /*00c2*/ 	.short	0x0010
        /*00c4*/ 	.byte	0x00, 0xf4, 0x21, 0x00


	//----- nvinfo : EIATTR_KPARAM_INFO
	.align		4
.L_40:
        /*00c8*/ 	.byte	0x04, 0x17
        /*00ca*/ 	.short	(.L_42 - .L_41)
.L_41:
        /*00cc*/ 	.word	0x00000000
        /*00d0*/ 	.short	0x0001
        /*00d2*/ 	.short	0x0008
        /*00d4*/ 	.byte	0x00, 0xf4, 0x21, 0x00


	//----- nvinfo : EIATTR_KPARAM_INFO
	.align		4
.L_42:
        /*00d8*/ 	.byte	0x04, 0x17
        /*00da*/ 	.short	(.L_44 - .L_43)
.L_43:
        /*00dc*/ 	.word	0x00000000
        /*00e0*/ 	.short	0x0000
        /*00e2*/ 	.short	0x0000
        /*00e4*/ 	.byte	0x00, 0xf4, 0x21, 0x00


	//----- nvinfo : EIATTR_AT_ENTRY_FRAGMENTS
	.align		4
.L_44:
        /*00e8*/ 	.byte	0x04, 0x4f
        /*00ea*/ 	.short	(.L_46 - .L_45)


	//   ....[0]....
.L_45:
        /*00ec*/ 	.word	0x00000004


	//----- nvinfo : EIATTR_RESERVED_SMEM_USED
	.align		4
.L_46:
        /*00f0*/ 	.byte	0x01, 0x41
	.zero		2


	//----- nvinfo : EIATTR_SPARSE_MMA_MASK
	.align		4
        /*00f4*/ 	.byte	0x03, 0x50
        /*00f6*/ 	.short	0x0000


	//----- nvinfo : EIATTR_TCGEN05_1CTA_USED
	.align		4
        /*00f8*/ 	.byte	0x01, 0x51
	.zero		2


	//----- nvinfo : EIATTR_MAXREG_COUNT
	.align		4
        /*00fc*/ 	.byte	0x03, 0x1b
        /*00fe*/ 	.short	0x00ff


	//----- nvinfo : EIATTR_NUM_BARRIERS
	.align		4
        /*0100*/ 	.byte	0x02, 0x4c
        /*0102*/ 	.byte	0x01
	.zero		1


	//----- nvinfo : EIATTR_ANNOTATIONS
	.align		4
        /*0104*/ 	.byte	0x04, 0x55
        /*0106*/ 	.short	(.L_48 - .L_47)


	//   ....[0]....
.L_47:
        /*0108*/ 	.word	0x00000001
        /*010c*/ 	.byte	0xa0, 0x09, 0x00, 0x00, 0x01, 0x00, 0x00, 0x00, 0x60, 0x0d, 0x00, 0x00, 0x01, 0x00, 0x00, 0x00
        /* <DEDUP_REMOVED lines=758> */
        /*307c*/ 	.byte	0x10, 0xff, 0x00, 0x00


	//----- nvinfo : EIATTR_INT_WARP_WIDE_INSTR_OFFSETS
	.align		4
.L_48:
        /*3080*/ 	.byte	0x04, 0x31
        /*3082*/ 	.short	(.L_50 - .L_49)


	//   ....[0]....
.L_49:
        /*3084*/ 	.word	0x00002070


	//   ....[1]....
        /*3088*/ 	.word	0x000020a0


	//   ....[2]....
        /*308c*/ 	.word	0x00003c60


	//   ....[3]....
        /*3090*/ 	.word	0x00011780


	//   ....[4]....
        /*3094*/ 	.word	0x000117d0


	//----- nvinfo : EIATTR_COOP_GROUP_MASK_REGIDS
	.align		4
.L_50:
        /*3098*/ 	.byte	0x04, 0x29
        /*309a*/ 	.short	(.L_52 - .L_51)


	//   ....[0]....
.L_51:
        /*309c*/ 	.word	0xffffffff


	//   ....[1]....
        /*30a0*/ 	.word	0xffffffff


	//   ....[2]....
        /*30a4*/ 	.word	0xffffffff


	//   ....[3]....
        /*30a8*/ 	.word	0xffffffff


	//----- nvinfo : EIATTR_COOP_GROUP_INSTR_OFFSETS
	.align		4
.L_52:
        /*30ac*/ 	.byte	0x04, 0x28
        /*30ae*/ 	.short	(.L_54 - .L_53)


	//   ....[0]....
.L_53:
        /*30b0*/ 	.word	0x00000070


	//   ....[1]....
        /*30b4*/ 	.word	0x00000330


	//   ....[2]....
        /*30b8*/ 	.word	0x00011610


	//   ....[3]....
        /*30bc*/ 	.word	0x00011880


	//----- nvinfo : EIATTR_VRC_CTA_INIT_COUNT
	.align		4
.L_54:
        /*30c0*/ 	.byte	0x02, 0x4a
        /*30c2*/ 	.byte	0x80
	.zero		1


	//----- nvinfo : EIATTR_MBARRIER_INSTR_OFFSETS
	.align		4
        /*30c4*/ 	.byte	0x04, 0x39
        /*30c6*/ 	.short	(.L_56 - .L_55)


	//   ....[0]....
.L_55:
        /*30c8*/ 	.word	0x00002250
        /*30cc*/ 	.word	0x000000ff
        /*30d0*/ 	.word	0x00000000
        /*30d4*/ 	.short	0x0100
        /*30d6*/ 	.byte	0x08
	.zero		1


	//   ....[1]....
        /*30d8*/ 	.word	0x00003c80
        /*30dc*/ 	.word	0x000000ff
        /*30e0*/ 	.word	0x00022008
        /*30e4*/ 	.short	0x0100
        /*30e6*/ 	.byte	0x05
	.zero		1


	//   ....[2]....
        /*30e8*/ 	.word	0x00008cd0
        /*30ec*/ 	.word	0x000000ff
        /*30f0*/ 	.word	0x00000000
        /*30f4*/ 	.short	0x010a
        /*30f6*/ 	.byte	0x08
	.zero		1


	//   ....[3]....
        /*30f8*/ 	.word	0x0000fcb0
        /*30fc*/ 	.word	0x000000ff
        /*3100*/ 	.word	0x00000000
        /*3104*/ 	.short	0x010a
        /*3106*/ 	.byte	0x08
	.zero		1


	//   ....[4]....
        /*3108*/ 	.word	0x0000fd30
        /*310c*/ 	.word	0x000000ff
        /*3110*/ 	.word	0x00022000
        /*3114*/ 	.short	0x0108
        /*3116*/ 	.byte	0x05
	.zero		1


	//   ....[5]....
        /*3118*/ 	.word	0x0000fda0
        /*311c*/ 	.word	0x000000ff
        /*3120*/ 	.word	0x00022008
        /*3124*/ 	.short	0x0108
        /*3126*/ 	.byte	0x05
	.zero		1


	//   ....[6]....
        /*3128*/ 	.word	0x000118a0
        /*312c*/ 	.word	0x000000ff
        /*3130*/ 	.word	0x00000000
        /*3134*/ 	.short	0x010a
        /*3136*/ 	.byte	0x08
	.zero		1


	//   ....[7]....
        /*3138*/ 	.word	0x000118d0
        /*313c*/ 	.word	0x000000ff
        /*3140*/ 	.word	0x00000000
        /*3144*/ 	.short	0x010a
        /*3146*/ 	.byte	0x08
	.zero		1


	//----- nvinfo : EIATTR_NUM_MBARRIERS
	.align		4
.L_56:
        /*3148*/ 	.byte	0x03, 0x38
        /*314a*/ 	.short	0x0002


	//----- nvinfo : EIATTR_EXIT_INSTR_OFFSETS
	.align		4
        /*314c*/ 	.byte	0x04, 0x1c
        /*314e*/ 	.short	(.L_58 - .L_57)


	//   ....[0]....
.L_57:
        /*3150*/ 	.word	0x00011890


	//----- nvinfo : EIATTR_REQNTID
	.align		4
.L_58:
        /*3154*/ 	.byte	0x04, 0x10
        /*3156*/ 	.short	(.L_60 - .L_59)
.L_59:
        /*3158*/ 	.word	0x00000100
        /*315c*/ 	.word	0x00000001
        /*3160*/ 	.word	0x00000001


	//----- nvinfo : EIATTR_CRS_STACK_SIZE
	.align		4
.L_60:
        /*3164*/ 	.byte	0x04, 0x1e
        /*3166*/ 	.short	(.L_62 - .L_61)
.L_61:
        /*3168*/ 	.word	0x00000000


	//----- nvinfo : EIATTR_CBANK_PARAM_SIZE
	.align		4
.L_62:
        /*316c*/ 	.byte	0x03, 0x19
        /*316e*/ 	.short	0x0050


	//----- nvinfo : EIATTR_PARAM_CBANK
	.align		4
        /*3170*/ 	.byte	0x04, 0x0a
        /*3172*/ 	.short	(.L_64 - .L_63)
	.align		4
.L_63:
        /*3174*/ 	.word	index@(.nv.constant0.matmul_kernel)
        /*3178*/ 	.short	0x0380
        /*317a*/ 	.short	0x0050


	//----- nvinfo : EIATTR_SW_WAR
	.align		4
.L_64:
        /*317c*/ 	.byte	0x04, 0x36
        /*317e*/ 	.short	(.L_66 - .L_65)
.L_65:
        /*3180*/ 	.word	0x00000008
.L_66:


//--------------------- .nv.compat                --------------------------
	.section	.nv.compat,"",@"SHT_CUDA_COMPAT_INFO"
	.align	4
        /*0000*/ 	.byte	0x02, 0x02, 0x02, 0x00, 0x02, 0x05, 0x05, 0x00, 0x02, 0x03, 0x00, 0x00, 0x02, 0x06, 0x01, 0x00


//--------------------- .nv.callgraph             --------------------------
	.section	.nv.callgraph,"",@"SHT_CUDA_CALLGRAPH"
	.align	4
	.sectionentsize	8
	.align		4
        /*0000*/ 	.word	0x00000000
	.align		4
        /*0004*/ 	.word	0xffffffff
	.align		4
        /*0008*/ 	.word	0x00000000
	.align		4
        /*000c*/ 	.word	0xfffffffe
	.align		4
        /*0010*/ 	.word	0x00000000
	.align		4
        /*0014*/ 	.word	0xfffffffd
	.align		4
        /*0018*/ 	.word	0x00000000
	.align		4
        /*001c*/ 	.word	0xfffffffc


//--------------------- .text.matmul_kernel       --------------------------
	.section	.text.matmul_kernel,"ax",@progbits
	.align	128
        .global         matmul_kernel
        .type           matmul_kernel,@function
        .size           matmul_kernel,(.L_x_20 - matmul_kernel)
        .other          matmul_kernel,@"STO_CUDA_ENTRY STV_DEFAULT"
matmul_kernel:
.text.matmul_kernel:
[----:B------:R-:W0:Y:S01]  /*0000*/  LDC R1, c[0x0][0x37c] ;  /* 0x0000df00ff017b82 */ /* 0x000e220000000800 */
[----:B------:R-:W1:Y:S01]  /*0010*/  S2R R0, SR_TID.X ;  /* 0x0000000000007919 */ /* 0x000e620000002100 */
[----:B0-----:R-:W-:Y:S01]  /*0020*/  VIADD R1, R1, 0xfffff678 ;  /* 0xfffff67801017836 */ /* 0x001fe20000000000 */
[----:B-1----:R-:W-:-:S13]  /*0030*/  ISETP.GE.U32.AND P0, PT, R0, 0x20, PT ;  /* 0x000000200000780c */ /* 0x002fda0003f06070 */
[----:B------:R-:W-:Y:S02]  /*0040*/  VOTEU.ANY UP0, P0 ;  /* 0x0000000000ff7886 */ /* 0x000fe40000000100 */
[----:B------:R-:W-:Y:S05]  /*0050*/  BRA.U UP0, `(.L_x_0) ;  /* 0x0000000100b87547 */ /* 0x000fea000b800000 */
[----:B------:R-:W0:Y:S01]  /*0060*/  S2UR UR6, SR_CgaCtaId ;  /* 0x00000000000679c3 */ /* 0x000e220000008800 */
[----:B------:R-:W-:Y:S01]  /*0070*/  NOP ;  /* 0x0000000000007918 */ /* 0x000fe20000000000 */
[----:B------:R-:W-:Y:S02]  /*0080*/  UMOV UR4, 0x40 ;  /* 0x0000004000047882 */ /* 0x000fe40000000000 */
[----:B0-----:R-:W-:-:S09]  /*0090*/  ULEA UR4, UR6, UR4, 0x18 ;  /* 0x0000000406047291 */ /* 0x001fd2000f8ec0ff */
[----:B------:R-:W0:Y:S01]  /*00a0*/  LDS.U8 R0, [UR4] ;  /* 0x00000004ff007984 */ /* 0x000e220008000000 */
[----:B------:R-:W-:Y:S02]  /*00b0*/  UMOV UR4, 0x400 ;  /* 0x0000040000047882 */ /* 0x000fe40000000000 */
[----:B------:R-:W-:Y:S01]  /*00c0*/  ULEA UR4, UR6, UR4, 0x18 ;  /* 0x0000000406047291 */ /* 0x000fe2000f8ec0ff */
[----:B0-----:R-:W-:-:S13]  /*00d0*/  ISETP.NE.AND P0, PT, R0, RZ, PT ;  /* 0x000000ff0000720c */ /* 0x001fda0003f05270 */
[----:B------:R-:W-:Y:S05]  /*00e0*/  @P0 BRA `(.L_x_1) ;  /* 0x00000000007c0947 */ /* 0x000fea0003800000 */
[----:B------:R-:W-:-:S13]  /*00f0*/  ELECT P0, URZ, PT ;  /* 0x0000000000ff782f */ /* 0x000fda0003800000 */
[----:B------:R-:W-:Y:S05]  /*0100*/  @!P0 BRA `(.L_x_2) ;  /* 0x0000000000848947 */ /* 0x000fea0003800000 */
[----:B------:R-:W-:Y:S01]  /*0110*/  UMOV UR5, 0x4 ;  /* 0x0000000400057882 */ /* 0x000fe20000000000 */
[----:B------:R-:W-:Y:S02]  /*0120*/  IMAD.MOV.U32 R4, RZ, RZ, 0x1 ;  /* 0x00000001ff047424 */ /* 0x000fe400078e00ff */
[----:B------:R-:W-:Y:S02]  /*0130*/  IMAD.MOV.U32 R5, RZ, RZ, 0xf ;  /* 0x0000000fff057424 */ /* 0x000fe400078e00ff */
[----:B------:R-:W-:Y:S04]  /*0140*/  DEPBAR.LE SB0, 0x36 ;  /* 0x00008d800000791a */ /* 0x000fe80000000000 */
[----:B------:R-:W0:Y:S02]  /*0150*/  UTCATOMSWS.FIND_AND_SET.ALIGN UP1, UR5, UR5 ;  /* 0x00000005000575e3 */ /* 0x000e240008020800 */
[----:B0-----:R-:W-:-:S04]  /*0160*/  PLOP3.LUT P0, PT, PT, PT, UP1, 0x80, 0x8 ;  /* 0x000000000008781c */ /* 0x001fc80003f0f018 */
[----:B------:R-:W-:-:S04]  /*0170*/  SEL R0, RZ, 0xffffffff, !P0 ;  /* 0xffffffffff007807 */ /* 0x000fc80004000000 */
[----:B------:R-:W-:Y:S01]  /*0180*/  ISETP.NE.AND P0, PT, R0, RZ, PT ;  /* 0x000000ff0000720c */ /* 0x000fe20003f05270 */
[----:B------:R-:W-:-:S12]  /*0190*/  IMAD.U32 R0, RZ, RZ, UR5 ;  /* 0x00000005ff007e24 */ /* 0x000fd8000f8e00ff */
[----:B------:R-:W-:Y:S05]  /*01a0*/  @P0 BRA `(.L_x_3) ;  /* 0x0000000000240947 */ /* 0x000fea0003800000 */
.L_x_4:
[----:B------:R-:W-:Y:S05]  /*01b0*/  NANOSLEEP 0x64 ;  /* 0x000000640000795d */ /* 0x000fea0003800000 */
[----:B------:R-:W-:-:S05]  /*01c0*/  UMOV UR5, 0x4 ;  /* 0x0000000400057882 */ /* 0x000fca0000000000 */
[----:B------:R-:W-:Y:S04]  /*01d0*/  DEPBAR.LE SB0, 0x36 ;  /* 0x00008d800000791a */ /* 0x000fe80000000000 */
[----:B------:R-:W0:Y:S02]  /*01e0*/  UTCATOMSWS.FIND_AND_SET.ALIGN UP1, UR5, UR5 ;  /* 0x00000005000575e3 */ /* 0x000e240008020800 */
[----:B0-----:R-:W-:-:S04]  /*01f0*/  PLOP3.LUT P0, PT, PT, PT, UP1, 0x80, 0x8 ;  /* 0x000000000008781c */ /* 0x001fc80003f0f018 */
[----:B------:R-:W-:-:S04]  /*0200*/  SEL R0, RZ, 0xffffffff, !P0 ;  /* 0xffffffffff007807 */ /* 0x000fc80004000000 */
[----:B------:R-:W-:Y:S01]  /*0210*/  ISETP.NE.AND P0, PT, R0, RZ, PT ;  /* 0x000000ff0000720c */ /* 0x000fe20003f05270 */
[----:B------:R-:W-:-:S12]  /*0220*/  IMAD.U32 R0, RZ, RZ, UR5 ;  /* 0x00000005ff007e24 */ /* 0x000fd8000f8e00ff */
[----:B------:R-:W-:Y:S05]  /*0230*/  @!P0 BRA `(.L_x_4) ;  /* 0xfffffffc00dc8947 */ /* 0x000fea000383ffff */
.L_x_3:
[C---:B------:R-:W-:Y:S01]  /*0240*/  VIADD R3, R0.reuse, 0x10 ;  /* 0x0000001000037836 */ /* 0x040fe20000000000 */
[----:B------:R-:W-:Y:S01]  /*0250*/  UMOV UR5, 0x50 ;  /* 0x0000005000057882 */ /* 0x000fe20000000000 */
[----:B------:R-:W-:Y:S01]  /*0260*/  SHF.L.U32 R2, R5, R0, RZ ;  /* 0x0000000005027219 */ /* 0x000fe200000006ff */
[----:B------:R-:W-:Y:S01]  /*0270*/  ULEA UR5, UR6, UR5, 0x18 ;  /* 0x0000000506057291 */ /* 0x000fe2000f8ec0ff */
[----:B------:R-:W-:Y:S01]  /*0280*/  IMAD.SHL.U32 R0, R0, 0x20, RZ ;  /* 0x0000002000007824 */ /* 0x000fe200078e00ff */
[----:B------:R-:W-:-:S04]  /*0290*/  SHF.L.U32 R3, R4, R3, RZ ;  /* 0x0000000304037219 */ /* 0x000fc800000006ff */
[----:B------:R-:W-:-:S05]  /*02a0*/  LOP3.LUT R2, R3, R2, RZ, 0xfc, !PT ;  /* 0x0000000203027212 */ /* 0x000fca00078efcff */
[----:B------:R0:W-:Y:S04]  /*02b0*/  ATOMS.OR RZ, [UR5], R2 ;  /* 0x00000002ffff798c */ /* 0x0001e8000b000005 */
[----:B------:R0:W-:Y:S01]  /*02c0*/  STS [UR4], R0 ;  /* 0x00000000ff007988 */ /* 0x0001e20008000804 */
[----:B------:R-:W-:Y:S05]  /*02d0*/  BRA `(.L_x_2) ;  /* 0x0000000000107947 */ /* 0x000fea0003800000 */
.L_x_1:
[----:B------:R-:W-:Y:S01]  /*02e0*/  IMAD.MOV.U32 R0, RZ, RZ, -0x1 ;  /* 0xffffffffff007424 */ /* 0x000fe200078e00ff */
[----:B------:R-:W-:-:S04]  /*02f0*/  MOV R2, 0x320 ;  /* 0x0000032000027802 */ /* 0x000fc80000000f00 */
[----:B------:R0:W-:Y:S03]  /*0300*/  STS [UR4], R0 ;  /* 0x00000000ff007988 */ /* 0x0001e60008000804 */
[----:B0-----:R-:W-:Y:S05]  /*0310*/  CALL.REL.NOINC `($__internal_1_$__cuda_sm10x_tcgen05_guardrail_trap_phase_invalid_during_alloc) ;  /* 0x0000011400847944 */ /* 0x001fea0003c00000 */
.L_x_2:
[----:B------:R-:W-:Y:S05]  /*0320*/  WARPSYNC.ALL ;  /* 0x0000000000007948 */ /* 0x000fea0003800000 */
[----:B------:R-:W-:Y:S01]  /*0330*/  NOP ;  /* 0x0000000000007918 */ /* 0x000fe20000000000 */
.L_x_0:
[----:B0-----:R-:W0:Y:S01]  /*0340*/  LDC.64 R2, c[0x0][0x398] ;  /* 0x0000e600ff027b82 */ /* 0x001e220000000a00 */
[----:B------:R-:W1:Y:S01]  /*0350*/  S2R R7, SR_CTAID.X ;  /* 0x0000000000077919 */ /* 0x000e620000002500 */
[----:B------:R-:W-:Y:S01]  /*0360*/  UMOV UR5, 0x400 ;  /* 0x0000040000057882 */ /* 0x000fe20000000000 */
[----:B------:R-:W2:Y:S01]  /*0370*/  LDCU.64 UR16, c[0x0][0x358] ;  /* 0x00006b00ff1077ac */ /* 0x000ea20008000a00 */
[----:B------:R-:W3:Y:S01]  /*0380*/  S2R R16, SR_TID.X ;  /* 0x0000000000107919 */ /* 0x000ee20000002100 */
[----:B------:R-:W4:Y:S03]  /*0390*/  LDCU.128 UR20, c[0x0][0x380] ;  /* 0x00007000ff1477ac */ /* 0x000f260008000c00 */
[----:B------:R-:W5:Y:S01]  /*03a0*/  LDC.64 R32, c[0x0][0x3a0] ;  /* 0x0000e800ff207b82 */ /* 0x000f620000000a00 */
[----:B------:R-:W-:-:S07]  /*03b0*/  UMOV UR11, 0x1 ;  /* 0x00000001000b7882 */ /* 0x000fce0000000000 */
[----:B------:R-:W0:Y:S02]  /*03c0*/  S2UR UR4, SR_CgaCtaId ;  /* 0x00000000000479c3 */ /* 0x000e240000008800 */
[----:B0-----:R-:W-:Y:S01]  /*03d0*/  VIADD R0, R3, 0x1f ;  /* 0x0000001f03007836 */ /* 0x001fe20000000000 */
[----:B------:R-:W-:-:S05]  /*03e0*/  IABS R18, R3 ;  /* 0x0000000300127213 */ /* 0x000fca0000000000 */
[----:B------:R-:W0:Y:S01]  /*03f0*/  LDC.64 R124, c[0x0][0x3a8] ;  /* 0x0000ea00ff7c7b82 */ /* 0x000e220000000a00 */
[----:B------:R-:W-:Y:S02]  /*0400*/  IABS R17, R2 ;  /* 0x0000000200117213 */ /* 0x000fe40000000000 */
[----:B------:R-:W-:Y:S01]  /*0410*/  SHF.R.S32.HI R5, RZ, 0x1f, R0 ;  /* 0x0000001fff057819 */ /* 0x000fe20000011400 */
[----:B-----5:R-:W-:-:S03]  /*0420*/  IMAD.MOV.U32 R60, RZ, RZ, R32 ;  /* 0x000000ffff3c7224 */ /* 0x020fc600078e0020 */
[----:B------:R-:W-:Y:S01]  /*0430*/  LEA.HI R5, R5, R0, RZ, 0x5 ;  /* 0x0000000005057211 */ /* 0x000fe200078f28ff */
[----:B------:R-:W-:Y:S01]  /*0440*/  IMAD.MOV.U32 R47, RZ, RZ, R33 ;  /* 0x000000ffff2f7224 */ /* 0x000fe200078e0021 */
[----:B-1----:R-:W-:Y:S01]  /*0450*/  IABS R10, R7 ;  /* 0x00000007000a7213 */ /* 0x002fe20000000000 */
[----:B------:R-:W-:Y:S01]  /*0460*/  VIADD R45, R60, 0xffffffd3 ;  /* 0xffffffd33c2d7836 */ /* 0x000fe20000000000 */
[----:B------:R-:W-:Y:S02]  /*0470*/  SHF.R.S32.HI R5, RZ, 0x5, R5 ;  /* 0x00000005ff057819 */ /* 0x000fe40000011405 */
[----:B---3--:R-:W-:Y:S01]  /*0480*/  SHF.R.U32.HI R15, RZ, 0x5, R16 ;  /* 0x00000005ff0f7819 */ /* 0x008fe20000011610 */
[----:B------:R-:W-:Y:S01]  /*0490*/  ULEA UR5, UR4, UR5, 0x18 ;  /* 0x0000000504057291 */ /* 0x000fe2000f8ec0ff */
[----:B------:R-:W-:Y:S01]  /*04a0*/  LOP3.LUT R49, R16, 0xff, RZ, 0xc0, !PT ;  /* 0x000000ff10317812 */ /* 0x000fe200078ec0ff */
[----:B------:R-:W-:-:S05]  /*04b0*/  IMAD.SHL.U32 R6, R5, 0x8, RZ ;  /* 0x0000000805067824 */ /* 0x000fca00078e00ff */
[-C--:B------:R-:W-:Y:S02]  /*04c0*/  IABS R9, R6.reuse ;  /* 0x0000000600097213 */ /* 0x080fe40000000000 */
[----:B------:R-:W-:Y:S02]  /*04d0*/  IABS R12, R6 ;  /* 0x00000006000c7213 */ /* 0x000fe40000000000 */
[----:B------:R-:W1:Y:S08]  /*04e0*/  I2F.RP R0, R9 ;  /* 0x0000000900007306 */ /* 0x000e700000209400 */
[----:B-1----:R-:W1:Y:S02]  /*04f0*/  MUFU.RCP R0, R0 ;  /* 0x0000000000007308 */ /* 0x002e640000001000 */
[----:B-1----:R-:W-:-:S02]  /*0500*/  VIADD R4, R0, 0xffffffe ;  /* 0x0ffffffe00047836 */ /* 0x002fc40000000000 */
[----:B------:R-:W-:-:S04]  /*0510*/  IMAD.MOV R0, RZ, RZ, -R12 ;  /* 0x000000ffff007224 */ /* 0x000fc800078e0a0c */
[----:B------:R1:W3:Y:S02]  /*0520*/  F2I.FTZ.U32.TRUNC.NTZ R5, R4 ;  /* 0x0000000400057305 */ /* 0x0002e4000021f000 */
[----:B-1----:R-:W-:Y:S02]  /*0530*/  IMAD.MOV.U32 R4, RZ, RZ, RZ ;  /* 0x000000ffff047224 */ /* 0x002fe400078e00ff */
[----:B---3--:R-:W-:-:S04]  /*0540*/  IMAD.MOV R8, RZ, RZ, -R5 ;  /* 0x000000ffff087224 */ /* 0x008fc800078e0a05 */
[----:B------:R-:W-:Y:S02]  /*0550*/  IMAD R11, R8, R9, RZ ;  /* 0x00000009080b7224 */ /* 0x000fe400078e02ff */
[----:B------:R-:W-:Y:S02]  /*0560*/  IMAD.MOV.U32 R8, RZ, RZ, R10 ;  /* 0x000000ffff087224 */ /* 0x000fe400078e000a */
[----:B------:R-:W-:-:S06]  /*0570*/  IMAD.HI.U32 R5, R5, R11, R4 ;  /* 0x0000000b05057227 */ /* 0x000fcc00078e0004 */
[----:B------:R-:W-:-:S04]  /*0580*/  IMAD.HI.U32 R5, R5, R8, RZ ;  /* 0x0000000805057227 */ /* 0x000fc800078e00ff */
[----:B------:R-:W-:Y:S01]  /*0590*/  IMAD R0, R5, R0, R8 ;  /* 0x0000000005007224 */ /* 0x000fe200078e0208 */
[----:B------:R-:W-:Y:S04]  /*05a0*/  BAR.SYNC.DEFER_BLOCKING 0x0 ;  /* 0x0000000000007b1d */ /* 0x000fe80000010000 */
[----:B------:R-:W-:-:S13]  /*05b0*/  ISETP.GT.U32.AND P1, PT, R9, R0, PT ;  /* 0x000000000900720c */ /* 0x000fda0003f24070 */
[----:B------:R-:W-:Y:S02]  /*05c0*/  @!P1 IMAD.IADD R0, R0, 0x1, -R9 ;  /* 0x0000000100009824 */ /* 0x000fe400078e0a09 */
[----:B------:R-:W-:Y:S01]  /*05d0*/  @!P1 VIADD R5, R5, 0x1 ;  /* 0x0000000105059836 */ /* 0x000fe20000000000 */
[----:B------:R-:W-:Y:S02]  /*05e0*/  ISETP.NE.AND P1, PT, R6, RZ, PT ;  /* 0x000000ff0600720c */ /* 0x000fe40003f25270 */
[----:B------:R-:W-:Y:S02]  /*05f0*/  ISETP.GE.U32.AND P0, PT, R0, R9, PT ;  /* 0x000000090000720c */ /* 0x000fe40003f06070 */
[----:B------:R-:W-:-:S04]  /*0600*/  LOP3.LUT R0, R7, R6, RZ, 0x3c, !PT ;  /* 0x0000000607007212 */ /* 0x000fc800078e3cff */
[----:B------:R-:W-:Y:S01]  /*0610*/  ISETP.GE.AND P2, PT, R0, RZ, PT ;  /* 0x000000ff0000720c */ /* 0x000fe20003f46270 */
[----:B------:R-:W-:-:S06]  /*0620*/  VIADD R0, R2, 0x1ff ;  /* 0x000001ff02007836 */ /* 0x000fcc0000000000 */
[----:B------:R-:W-:-:S04]  /*0630*/  @P0 VIADD R5, R5, 0x1 ;  /* 0x0000000105050836 */ /* 0x000fc80000000000 */
[----:B------:R-:W-:Y:S01]  /*0640*/  IMAD.MOV.U32 R4, RZ, RZ, R5 ;  /* 0x000000ffff047224 */ /* 0x000fe200078e0005 */
[----:B------:R-:W-:-:S03]  /*0650*/  SHF.R.S32.HI R5, RZ, 0x1f, R0 ;  /* 0x0000001fff057819 */ /* 0x000fc60000011400 */
[----:B------:R-:W-:Y:S01]  /*0660*/  @!P2 IMAD.MOV R4, RZ, RZ, -R4 ;  /* 0x000000ffff04a224 */ /* 0x000fe200078e0a04 */
[----:B------:R-:W-:Y:S02]  /*0670*/  @!P1 LOP3.LUT R4, RZ, R6, RZ, 0x33, !PT ;  /* 0x00000006ff049212 */ /* 0x000fe400078e33ff */
[----:B------:R-:W-:-:S03]  /*0680*/  LEA.HI R5, R5, R0, RZ, 0x9 ;  /* 0x0000000005057211 */ /* 0x000fc600078f48ff */
[----:B------:R-:W-:Y:S02]  /*0690*/  IMAD.SHL.U32 R12, R4, 0x8, RZ ;  /* 0x00000008040c7824 */ /* 0x000fe400078e00ff */
[----:B------:R-:W-:-:S03]  /*06a0*/  IMAD.MOV R4, RZ, RZ, -R4 ;  /* 0x000000ffff047224 */ /* 0x000fc600078e0a04 */
[----:B------:R-:W-:Y:S01]  /*06b0*/  LEA.HI.SX32 R5, R5, -R12, 0x17 ;  /* 0x8000000c05057211 */ /* 0x000fe200078fbaff */
[----:B------:R-:W-:Y:S02]  /*06c0*/  IMAD R10, R6, R4, R7 ;  /* 0x00000004060a7224 */ /* 0x000fe400078e0207 */
[----:B------:R-:W-:Y:S01]  /*06d0*/  IMAD.MOV.U32 R4, RZ, RZ, RZ ;  /* 0x000000ffff047224 */ /* 0x000fe200078e00ff */
[----:B------:R-:W-:Y:S02]  /*06e0*/  VIMNMX R11, PT, PT, R5, 0x8, PT ;  /* 0x00000008050b7848 */ /* 0x000fe40003fe0100 */
[----:B------:R-:W-:Y:S02]  /*06f0*/  IABS R6, R10 ;  /* 0x0000000a00067213 */ /* 0x000fe40000000000 */
[----:B------:R-:W-:-:S04]  /*0700*/  IABS R9, R11 ;  /* 0x0000000b00097213 */ /* 0x000fc80000000000 */
[----:B------:R-:W1:Y:S08]  /*0710*/  I2F.RP R0, R9 ;  /* 0x0000000900007306 */ /* 0x000e700000209400 */
[----:B-1----:R-:W1:Y:S02]  /*0720*/  MUFU.RCP R0, R0 ;  /* 0x0000000000007308 */ /* 0x002e640000001000 */
[----:B-1----:R-:W-:Y:S01]  /*0730*/  VIADD R5, R0, 0xffffffe ;  /* 0x0ffffffe00057836 */ /* 0x002fe20000000000 */
[----:B------:R-:W-:-:S05]  /*0740*/  IABS R0, R11 ;  /* 0x0000000b00007213 */ /* 0x000fca0000000000 */
[----:B------:R-:W1:Y:S01]  /*0750*/  F2I.FTZ.U32.TRUNC.NTZ R5, R5 ;  /* 0x0000000500057305 */ /* 0x000e62000021f000 */
[----:B------:R-:W-:Y:S02]  /*0760*/  IMAD.MOV R0, RZ, RZ, -R0 ;  /* 0x000000ffff007224 */ /* 0x000fe400078e0a00 */
[----:B-1----:R-:W-:-:S04]  /*0770*/  IMAD.MOV R8, RZ, RZ, -R5 ;  /* 0x000000ffff087224 */ /* 0x002fc800078e0a05 */
[----:B------:R-:W-:Y:S02]  /*0780*/  IMAD R7, R8, R9, RZ ;  /* 0x0000000908077224 */ /* 0x000fe400078e02ff */
[----:B------:R-:W1:Y:S02]  /*0790*/  I2F.RP R8, R18 ;  /* 0x0000001200087306 */ /* 0x000e640000209400 */
[----:B------:R-:W-:-:S04]  /*07a0*/  IMAD.HI.U32 R4, R5, R7, R4 ;  /* 0x0000000705047227 */ /* 0x000fc800078e0004 */
[----:B------:R-:W-:Y:S02]  /*07b0*/  IMAD.MOV.U32 R7, RZ, RZ, R6 ;  /* 0x000000ffff077224 */ /* 0x000fe400078e0006 */
[----:B------:R-:W3:Y:S02]  /*07c0*/  I2F.RP R5, R17 ;  /* 0x0000001100057306 */ /* 0x000ee40000209400 */
[----:B------:R-:W-:-:S04]  /*07d0*/  IMAD.HI.U32 R4, R4, R7, RZ ;  /* 0x0000000704047227 */ /* 0x000fc800078e00ff */
[----:B------:R-:W-:Y:S02]  /*07e0*/  IMAD R0, R4, R0, R7 ;  /* 0x0000000004007224 */ /* 0x000fe400078e0207 */
[----:B-1----:R-:W1:Y:S03]  /*07f0*/  MUFU.RCP R8, R8 ;  /* 0x0000000800087308 */ /* 0x002e660000001000 */
[----:B------:R-:W-:-:S05]  /*0800*/  ISETP.GT.U32.AND P1, PT, R9, R0, PT ;  /* 0x000000000900720c */ /* 0x000fca0003f24070 */
[----:B---3--:R-:W3:Y:S08]  /*0810*/  MUFU.RCP R5, R5 ;  /* 0x0000000500057308 */ /* 0x008ef00000001000 */
[----:B------:R-:W-:Y:S02]  /*0820*/  @!P1 IMAD.IADD R0, R0, 0x1, -R9 ;  /* 0x0000000100009824 */ /* 0x000fe400078e0a09 */
[----:B------:R-:W-:Y:S01]  /*0830*/  @!P1 VIADD R4, R4, 0x1 ;  /* 0x0000000104049836 */ /* 0x000fe20000000000 */
[----:B------:R-:W-:Y:S01]  /*0840*/  ISETP.NE.AND P1, PT, R11, RZ, PT ;  /* 0x000000ff0b00720c */ /* 0x000fe20003f25270 */
[----:B-1----:R-:W-:Y:S01]  /*0850*/  VIADD R6, R8, 0xffffffe ;  /* 0x0ffffffe08067836 */ /* 0x002fe20000000000 */
[----:B------:R-:W-:-:S02]  /*0860*/  ISETP.GE.U32.AND P0, PT, R0, R9, PT ;  /* 0x000000090000720c */ /* 0x000fc40003f06070 */
[----:B------:R-:W-:Y:S01]  /*0870*/  LOP3.LUT R0, R10, R11, RZ, 0x3c, !PT ;  /* 0x0000000b0a007212 */ /* 0x000fe200078e3cff */
[----:B------:R-:W1:Y:S01]  /*0880*/  F2I.FTZ.U32.TRUNC.NTZ R7, R6 ;  /* 0x0000000600077305 */ /* 0x000e62000021f000 */
[----:B------:R-:W-:Y:S02]  /*0890*/  SHF.R.U32.HI R8, RZ, 0x6, R16 ;  /* 0x00000006ff087819 */ /* 0x000fe40000011610 */
[----:B------:R-:W-:Y:S01]  /*08a0*/  ISETP.GE.AND P2, PT, R0, RZ, PT ;  /* 0x000000ff0000720c */ /* 0x000fe20003f46270 */
[----:B---3--:R-:W-:-:S04]  /*08b0*/  VIADD R0, R5, 0xffffffe ;  /* 0x0ffffffe05007836 */ /* 0x008fc80000000000 */
[----:B------:R3:W5:Y:S02]  /*08c0*/  F2I.FTZ.U32.TRUNC.NTZ R5, R0 ;  /* 0x0000000000057305 */ /* 0x000764000021f000 */
[----:B------:R-:W-:-:S04]  /*08d0*/  @P0 VIADD R4, R4, 0x1 ;  /* 0x0000000104040836 */ /* 0x000fc80000000000 */
[----:B------:R-:W-:Y:S02]  /*08e0*/  IMAD.MOV.U32 R13, RZ, RZ, R4 ;  /* 0x000000ffff0d7224 */ /* 0x000fe400078e0004 */
[----:B------:R-:W-:Y:S02]  /*08f0*/  IMAD.SHL.U32 R4, R15, 0x200000, RZ ;  /* 0x002000000f047824 */ /* 0x000fe400078e00ff */
[----:B------:R-:W-:Y:S01]  /*0900*/  @!P2 IMAD.MOV R13, RZ, RZ, -R13 ;  /* 0x000000ffff0da224 */ /* 0x000fe200078e0a0d */
[----:B------:R-:W-:Y:S01]  /*0910*/  @!P1 LOP3.LUT R13, RZ, R11, RZ, 0x33, !PT ;  /* 0x0000000bff0d9212 */ /* 0x000fe200078e33ff */
[----:B-1----:R-:W-:Y:S01]  /*0920*/  IMAD.MOV R9, RZ, RZ, -R7 ;  /* 0x000000ffff097224 */ /* 0x002fe200078e0a07 */
[----:B------:R-:W-:Y:S02]  /*0930*/  LOP3.LUT R6, R4, 0x600000, RZ, 0xc0, !PT ;  /* 0x0060000004067812 */ /* 0x000fe400078ec0ff */
[----:B------:R-:W-:Y:S01]  /*0940*/  SGXT.U32 R4, R8, 0x2 ;  /* 0x000000020804781a */ /* 0x000fe20000000000 */
[----:B------:R-:W-:Y:S01]  /*0950*/  IMAD.SHL.U32 R14, R13, 0x20, RZ ;  /* 0x000000200d0e7824 */ /* 0x000fe200078e00ff */
[----:B------:R-:W-:Y:S01]  /*0960*/  R2UR UR10, R6 ;  /* 0x00000000060a72ca */ /* 0x000fe200000e0000 */
[----:B------:R-:W-:-:S02]  /*0970*/  IMAD R9, R9, R18, RZ ;  /* 0x0000001209097224 */ /* 0x000fc400078e02ff */
[----:B------:R-:W-:Y:S01]  /*0980*/  IMAD.MOV.U32 R6, RZ, RZ, RZ ;  /* 0x000000ffff067224 */ /* 0x000fe200078e00ff */
[----:B------:R-:W-:Y:S01]  /*0990*/  LOP3.LUT R8, R14, R4, RZ, 0xfc, !PT ;  /* 0x000000040e087212 */ /* 0x000fe200078efcff */
[----:B------:R1:W-:Y:S01]  /*09a0*/  STL [R1+0x5d4], R14 ;  /* 0x0005d40e01007387 */ /* 0x0003e20000100800 */
[----:B---3--:R-:W-:Y:S02]  /*09b0*/  IMAD.MOV R0, RZ, RZ, -R13 ;  /* 0x000000ffff007224 */ /* 0x008fe400078e0a0d */
[----:B------:R-:W-:Y:S01]  /*09c0*/  IMAD.HI.U32 R6, R7, R9, R6 ;  /* 0x0000000907067227 */ /* 0x000fe200078e0006 */
[C---:B------:R-:W-:Y:S02]  /*09d0*/  LOP3.LUT R20, R8.reuse, 0x8, RZ, 0xfc, !PT ;  /* 0x0000000808147812 */ /* 0x040fe400078efcff */
[----:B------:R-:W-:Y:S01]  /*09e0*/  IABS R13, R8 ;  /* 0x00000008000d7213 */ /* 0x000fe20000000000 */
[----:B-----5:R-:W-:Y:S01]  /*09f0*/  IMAD.MOV R4, RZ, RZ, -R5 ;  /* 0x000000ffff047224 */ /* 0x020fe200078e0a05 */
[----:B------:R-:W-:Y:S01]  /*0a00*/  IABS R21, R20 ;  /* 0x0000001400157213 */ /* 0x000fe20000000000 */
[----:B------:R-:W-:Y:S01]  /*0a10*/  IMAD R0, R11, R0, R10 ;  /* 0x000000000b007224 */ /* 0x000fe200078e020a */
[----:B-1----:R-:W-:Y:S01]  /*0a20*/  LOP3.LUT R14, R8, 0x4, RZ, 0xfc, !PT ;  /* 0x00000004080e7812 */ /* 0x002fe200078efcff */
[----:B------:R-:W-:Y:S01]  /*0a30*/  IMAD.HI.U32 R7, R6, R13, RZ ;  /* 0x0000000d06077227 */ /* 0x000fe200078e00ff */
[----:B------:R-:W-:-:S02]  /*0a40*/  LOP3.LUT R22, R8, 0xc, RZ, 0xfc, !PT ;  /* 0x0000000c08167812 */ /* 0x000fc400078efcff */
[----:B------:R-:W-:Y:S01]  /*0a50*/  IABS R19, R14 ;  /* 0x0000000e00137213 */ /* 0x000fe20000000000 */
[----:B------:R-:W-:Y:S01]  /*0a60*/  IMAD R11, R4, R17, RZ ;  /* 0x00000011040b7224 */ /* 0x000fe200078e02ff */
[C---:B------:R-:W-:Y:S01]  /*0a70*/  LOP3.LUT R24, R8.reuse, 0x10, RZ, 0xfc, !PT ;  /* 0x0000001008187812 */ /* 0x040fe200078efcff */
[----:B------:R-:W-:Y:S01]  /*0a80*/  IMAD.MOV.U32 R4, RZ, RZ, RZ ;  /* 0x000000ffff047224 */ /* 0x000fe200078e00ff */
[----:B------:R-:W-:Y:S01]  /*0a90*/  LOP3.LUT R26, R8, 0x14, RZ, 0xfc, !PT ;  /* 0x00000014081a7812 */ /* 0x000fe200078efcff */
[----:B------:R-:W-:Y:S01]  /*0aa0*/  IMAD.HI.U32 R9, R6, R19, RZ ;  /* 0x0000001306097227 */ /* 0x000fe200078e00ff */
[C---:B------:R-:W-:Y:S02]  /*0ab0*/  LOP3.LUT R28, R8.reuse, 0x18, RZ, 0xfc, !PT ;  /* 0x00000018081c7812 */ /* 0x040fe400078efcff */
[----:B------:R-:W-:Y:S01]  /*0ac0*/  LOP3.LUT R29, R8, 0x1c, RZ, 0xfc, !PT ;  /* 0x0000001c081d7812 */ /* 0x000fe200078efcff */
[----:B------:R-:W-:Y:S01]  /*0ad0*/  IMAD.HI.U32 R10, R6, R21, RZ ;  /* 0x00000015060a7227 */ /* 0x000fe200078e00ff */
[----:B------:R-:W-:-:S02]  /*0ae0*/  IABS R23, R26 ;  /* 0x0000001a00177213 */ /* 0x000fc40000000000 */
[----:B------:R-:W-:Y:S01]  /*0af0*/  IABS R25, R28 ;  /* 0x0000001c00197213 */ /* 0x000fe20000000000 */
[----:B------:R-:W-:Y:S01]  /*0b00*/  IMAD.MOV R7, RZ, RZ, -R7 ;  /* 0x000000ffff077224 */ /* 0x000fe200078e0a07 */
[----:B------:R-:W-:Y:S01]  /*0b10*/  IABS R27, R29 ;  /* 0x0000001d001b7213 */ /* 0x000fe20000000000 */
[----:B------:R-:W-:Y:S01]  /*0b20*/  IMAD.MOV R9, RZ, RZ, -R9 ;  /* 0x000000ffff097224 */ /* 0x000fe200078e0a09 */
[----:B------:R-:W-:Y:S01]  /*0b30*/  ISETP.GE.AND P4, PT, R14, RZ, PT ;  /* 0x000000ff0e00720c */ /* 0x000fe20003f86270 */
[----:B------:R-:W-:-:S04]  /*0b40*/  IMAD.HI.U32 R4, R5, R11, R4 ;  /* 0x0000000b05047227 */ /* 0x000fc800078e0004 */
[----:B------:R-:W-:Y:S02]  /*0b50*/  IMAD.MOV R10, RZ, RZ, -R10 ;  /* 0x000000ffff0a7224 */ /* 0x000fe400078e0a0a */
[C---:B------:R-:W-:Y:S02]  /*0b60*/  IMAD R5, R18.reuse, R7, R13 ;  /* 0x0000000712057224 */ /* 0x040fe400078e020d */
[C---:B------:R-:W-:Y:S01]  /*0b70*/  IMAD R7, R18.reuse, R9, R19 ;  /* 0x0000000912077224 */ /* 0x040fe200078e0213 */
[----:B------:R-:W-:Y:S01]  /*0b80*/  IABS R19, R22 ;  /* 0x0000001600137213 */ /* 0x000fe20000000000 */
[----:B------:R-:W-:Y:S01]  /*0b90*/  IMAD R9, R18, R10, R21 ;  /* 0x0000000a12097224 */ /* 0x000fe200078e0215 */
[----:B------:R-:W-:Y:S01]  /*0ba0*/  IABS R21, R24 ;  /* 0x0000001800157213 */ /* 0x000fe20000000000 */
[----:B------:R-:W-:Y:S01]  /*0bb0*/  IMAD.IADD R0, R12, 0x1, R0 ;  /* 0x000000010c007824 */ /* 0x000fe200078e0200 */
[----:B------:R-:W-:Y:S01]  /*0bc0*/  ISETP.GT.U32.AND P0, PT, R18, R7, PT ;  /* 0x000000071200720c */ /* 0x000fe20003f04070 */
[----:B------:R-:W-:Y:S01]  /*0bd0*/  IMAD.HI.U32 R10, R6, R19, RZ ;  /* 0x00000013060a7227 */ /* 0x000fe200078e00ff */
[----:B------:R-:W-:-:S03]  /*0be0*/  ISETP.GT.U32.AND P3, PT, R18, R9, PT ;  /* 0x000000091200720c */ /* 0x000fc60003f64070 */
[----:B------:R-:W-:-:S04]  /*0bf0*/  IMAD.HI.U32 R11, R6, R21, RZ ;  /* 0x00000015060b7227 */ /* 0x000fc800078e00ff */
[----:B------:R-:W-:Y:S02]  /*0c00*/  IMAD.MOV R10, RZ, RZ, -R10 ;  /* 0x000000ffff0a7224 */ /* 0x000fe400078e0a0a */
[----:B------:R-:W-:-:S04]  /*0c10*/  IMAD.HI.U32 R12, R6, R23, RZ ;  /* 0x00000017060c7227 */ /* 0x000fc800078e00ff */
[----:B------:R-:W-:-:S04]  /*0c20*/  IMAD.HI.U32 R13, R6, R25, RZ ;  /* 0x00000019060d7227 */ /* 0x000fc800078e00ff */
[----:B------:R-:W-:-:S04]  /*0c30*/  IMAD.HI.U32 R6, R6, R27, RZ ;  /* 0x0000001b06067227 */ /* 0x000fc800078e00ff */
[----:B------:R-:W-:Y:S02]  /*0c40*/  IMAD.MOV R11, RZ, RZ, -R11 ;  /* 0x000000ffff0b7224 */ /* 0x000fe400078e0a0b */
[C---:B------:R-:W-:Y:S02]  /*0c50*/  IMAD R10, R18.reuse, R10, R19 ;  /* 0x0000000a120a7224 */ /* 0x040fe400078e0213 */
[----:B------:R-:W-:Y:S01]  /*0c60*/  IMAD.MOV R14, RZ, RZ, -R6 ;  /* 0x000000ffff0e7224 */ /* 0x000fe200078e0a06 */
[----:B------:R-:W1:Y:S01]  /*0c70*/  LDS R19, [UR5] ;  /* 0x00000005ff137984 */ /* 0x000e620008000800 */
[C---:B------:R-:W-:Y:S01]  /*0c80*/  IMAD R6, R18.reuse, R11, R21 ;  /* 0x0000000b12067224 */ /* 0x040fe200078e0215 */
[C---:B------:R-:W-:Y:S01]  /*0c90*/  ISETP.GT.U32.AND P5, PT, R18.reuse, R10, PT ;  /* 0x0000000a1200720c */ /* 0x040fe20003fa4070 */
[----:B------:R-:W-:Y:S02]  /*0ca0*/  IMAD.MOV R12, RZ, RZ, -R12 ;  /* 0x000000ffff0c7224 */ /* 0x000fe400078e0a0c */
[--C-:B------:R-:W-:Y:S01]  /*0cb0*/  @!P0 IMAD.IADD R7, R7, 0x1, -R18.reuse ;  /* 0x0000000107078824 */ /* 0x100fe200078e0a12 */
[C---:B------:R-:W-:Y:S01]  /*0cc0*/  ISETP.GT.U32.AND P6, PT, R18.reuse, R6, PT ;  /* 0x000000061200720c */ /* 0x040fe20003fc4070 */
[C---:B------:R-:W-:Y:S01]  /*0cd0*/  IMAD R12, R18.reuse, R12, R23 ;  /* 0x0000000c120c7224 */ /* 0x040fe200078e0217 */
[----:B------:R-:W-:Y:S01]  /*0ce0*/  ISETP.GT.U32.AND P0, PT, R18, R5, PT ;  /* 0x000000051200720c */ /* 0x000fe20003f04070 */
[----:B------:R-:W-:Y:S01]  /*0cf0*/  IMAD R31, R0, 0x200, R49 ;  /* 0x00000200001f7824 */ /* 0x000fe200078e0231 */
[C---:B------:R-:W-:Y:S01]  /*0d00*/  ISETP.GT.U32.AND P2, PT, R18.reuse, R7, PT ;  /* 0x000000071200720c */ /* 0x040fe20003f44070 */
[--C-:B------:R-:W-:Y:S01]  /*0d10*/  @!P3 IMAD.IADD R9, R9, 0x1, -R18.reuse ;  /* 0x000000010909b824 */ /* 0x100fe200078e0a12 */
[----:B------:R-:W-:Y:S01]  /*0d20*/  ISETP.GT.U32.AND P1, PT, R18, R12, PT ;  /* 0x0000000c1200720c */ /* 0x000fe20003f24070 */
[----:B------:R-:W-:Y:S01]  /*0d30*/  VIADD R30, R31, 0x100 ;  /* 0x000001001f1e7836 */ /* 0x000fe20000000000 */
[----:B------:R-:W-:Y:S01]  /*0d40*/  IABS R11, R31 ;  /* 0x0000001f000b7213 */ /* 0x000fe20000000000 */
[--C-:B------:R-:W-:Y:S01]  /*0d50*/  @!P5 IMAD.IADD R10, R10, 0x1, -R18.reuse ;  /* 0x000000010a0ad824 */ /* 0x100fe200078e0a12 */
[----:B------:R-:W-:Y:S01]  /*0d60*/  STL [R1+0x5d8], R31 ;  /* 0x0005d81f01007387 */ /* 0x000fe20000100800 */
[----:B------:R-:W-:Y:S01]  /*0d70*/  IMAD.MOV R13, RZ, RZ, -R13 ;  /* 0x000000ffff0d7224 */ /* 0x000fe200078e0a0d */
[----:B------:R-:W-:Y:S01]  /*0d80*/  IABS R16, R30 ;  /* 0x0000001e00107213 */ /* 0x000fe20000000000 */
[----:B------:R-:W-:Y:S01]  /*0d90*/  @!P6 IMAD.IADD R6, R6, 0x1, -R18 ;  /* 0x000000010606e824 */ /* 0x000fe200078e0a12 */
[----:B------:R-:W-:Y:S01]  /*0da0*/  ISETP.GT.U32.AND P6, PT, R18, R9, PT ;  /* 0x000000091200720c */ /* 0x000fe20003fc4070 */
[----:B------:R-:W-:Y:S01]  /*0db0*/  IMAD.HI.U32 R0, R4, R11, RZ ;  /* 0x0000000b04007227 */ /* 0x000fe200078e00ff */
[C---:B------:R-:W-:Y:S01]  /*0dc0*/  ISETP.GT.U32.AND P5, PT, R18.reuse, R10, PT ;  /* 0x0000000a1200720c */ /* 0x040fe20003fa4070 */
[----:B------:R-:W-:Y:S02]  /*0dd0*/  STL [R1+0x61c], R30 ;  /* 0x00061c1e01007387 */ /* 0x000fe40000100800 */
[----:B------:R-:W-:-:S02]  /*0de0*/  IMAD R13, R18, R13, R25 ;  /* 0x0000000d120d7224 */ /* 0x000fc400078e0219 */
[----:B------:R-:W-:Y:S01]  /*0df0*/  @!P1 IMAD.IADD R12, R12, 0x1, -R18 ;  /* 0x000000010c0c9824 */ /* 0x000fe200078e0a12 */
[----:B------:R-:W-:Y:S01]  /*0e00*/  ISETP.GT.U32.AND P1, PT, R18, R6, PT ;  /* 0x000000061200720c */ /* 0x000fe20003f24070 */
[----:B------:R-:W-:Y:S01]  /*0e10*/  IMAD.HI.U32 R4, R4, R16, RZ ;  /* 0x0000001004047227 */ /* 0x000fe200078e00ff */
[----:B------:R-:W-:Y:S03]  /*0e20*/  STL [R1+0x218], R32 ;  /* 0x0002182001007387 */ /* 0x000fe60000100800 */
[----:B------:R-:W-:Y:S02]  /*0e30*/  IMAD.MOV R0, RZ, RZ, -R0 ;  /* 0x000000ffff007224 */ /* 0x000fe400078e0a00 */
[C---:B------:R-:W-:Y:S02]  /*0e40*/  IMAD R14, R18.reuse, R14, R27 ;  /* 0x0000000e120e7224 */ /* 0x040fe400078e021b */
[--C-:B------:R-:W-:Y:S01]  /*0e50*/  @!P2 IMAD.IADD R7, R7, 0x1, -R18.reuse ;  /* 0x000000010707a824 */ /* 0x100fe200078e0a12 */
[C---:B------:R-:W-:Y:S01]  /*0e60*/  ISETP.GT.U32.AND P2, PT, R18.reuse, R13, PT ;  /* 0x0000000d1200720c */ /* 0x040fe20003f44070 */
[----:B------:R-:W-:Y:S01]  /*0e70*/  @!P0 IMAD.IADD R5, R5, 0x1, -R18 ;  /* 0x0000000105058824 */ /* 0x000fe200078e0a12 */
[C---:B------:R-:W-:Y:S01]  /*0e80*/  ISETP.GT.U32.AND P0, PT, R18.reuse, R12, PT ;  /* 0x0000000c1200720c */ /* 0x040fe20003f04070 */
[----:B------:R-:W-:Y:S01]  /*0e90*/  IMAD.MOV R4, RZ, RZ, -R4 ;  /* 0x000000ffff047224 */ /* 0x000fe200078e0a04 */
[----:B-1----:R-:W-:Y:S01]  /*0ea0*/  R2UR UR6, R19 ;  /* 0x00000000130672ca */ /* 0x002fe200000e0000 */
[----:B------:R-:W-:Y:S01]  /*0eb0*/  IMAD R0, R17, R0, R11 ;  /* 0x0000000011007224 */ /* 0x000fe200078e020b */
[C---:B------:R-:W-:Y:S01]  /*0ec0*/  ISETP.GT.U32.AND P3, PT, R18.reuse, R5, PT ;  /* 0x000000051200720c */ /* 0x040fe20003f64070 */
[----:B------:R-:W-:Y:S01]  /*0ed0*/  @!P6 IMAD.IADD R9, R9, 0x1, -R18 ;  /* 0x000000010909e824 */ /* 0x000fe200078e0a12 */
[----:B------:R-:W-:Y:S01]  /*0ee0*/  ISETP.GT.U32.AND P6, PT, R18, R14, PT ;  /* 0x0000000e1200720c */ /* 0x000fe20003fc4070 */
[----:B------:R-:W-:-:S02]  /*0ef0*/  IMAD R4, R17, R4, R16 ;  /* 0x0000000411047224 */ /* 0x000fc400078e0210 */
[--C-:B------:R-:W-:Y:S01]  /*0f00*/  @!P5 IMAD.IADD R10, R10, 0x1, -R18.reuse ;  /* 0x000000010a0ad824 */ /* 0x100fe200078e0a12 */
[C---:B------:R-:W-:Y:S01]  /*0f10*/  ISETP.GT.U32.AND P5, PT, R17.reuse, R0, PT ;  /* 0x000000001100720c */ /* 0x040fe20003fa4070 */
[--C-:B------:R-:W-:Y:S01]  /*0f20*/  @!P1 IMAD.IADD R6, R6, 0x1, -R18.reuse ;  /* 0x0000000106069824 */ /* 0x100fe200078e0a12 */
[----:B------:R-:W-:Y:S01]  /*0f30*/  ISETP.GT.U32.AND P1, PT, R17, R4, PT ;  /* 0x000000041100720c */ /* 0x000fe20003f24070 */
[--C-:B------:R-:W-:Y:S01]  /*0f40*/  @!P2 IMAD.IADD R13, R13, 0x1, -R18.reuse ;  /* 0x000000010d0da824 */ /* 0x100fe200078e0a12 */
[----:B------:R-:W-:Y:S01]  /*0f50*/  ISETP.GE.AND P2, PT, R20, RZ, PT ;  /* 0x000000ff1400720c */ /* 0x000fe20003f46270 */
[----:B------:R-:W-:Y:S01]  /*0f60*/  @!P4 IMAD.MOV R7, RZ, RZ, -R7 ;  /* 0x000000ffff07c224 */ /* 0x000fe200078e0a07 */
[----:B------:R-:W-:Y:S01]  /*0f70*/  ISETP.GE.AND P4, PT, R22, RZ, PT ;  /* 0x000000ff1600720c */ /* 0x000fe20003f86270 */
[--C-:B------:R-:W-:Y:S01]  /*0f80*/  @!P3 IMAD.IADD R5, R5, 0x1, -R18.reuse ;  /* 0x000000010505b824 */ /* 0x100fe200078e0a12 */
[----:B------:R-:W-:Y:S01]  /*0f90*/  ISETP.GE.AND P3, PT, R8, RZ, PT ;  /* 0x000000ff0800720c */ /* 0x000fe20003f66270 */
[----:B------:R-:W-:Y:S01]  /*0fa0*/  @!P6 IMAD.IADD R14, R14, 0x1, -R18 ;  /* 0x000000010e0ee824 */ /* 0x000fe200078e0a12 */
[----:B------:R-:W-:Y:S01]  /*0fb0*/  ISETP.GT.U32.AND P6, PT, R18, R13, PT ;  /* 0x0000000d1200720c */ /* 0x000fe20003fc4070 */
[----:B------:R-:W-:Y:S01]  /*0fc0*/  IMAD.MOV.U32 R11, RZ, RZ, R6 ;  /* 0x000000ffff0b7224 */ /* 0x000fe200078e0006 */
[----:B------:R-:W-:Y:S01]  /*0fd0*/  LOP3.LUT R6, RZ, R3, RZ, 0x33, !PT ;  /* 0x00000003ff067212 */ /* 0x000fe200078e33ff */
[--C-:B------:R-:W-:Y:S01]  /*0fe0*/  @!P5 IMAD.IADD R0, R0, 0x1, -R17.reuse ;  /* 0x000000010000d824 */ /* 0x100fe200078e0a11 */
[----:B------:R-:W-:Y:S01]  /*0ff0*/  ISETP.GT.U32.AND P5, PT, R18, R14, PT ;  /* 0x0000000e1200720c */ /* 0x000fe20003fa4070 */
[----:B------:R-:W-:-:S02]  /*1000*/  @!P1 IMAD.IADD R4, R4, 0x1, -R17 ;  /* 0x0000000104049824 */ /* 0x000fc400078e0a11 */
[----:B------:R-:W-:Y:S01]  /*1010*/  @!P2 IMAD.MOV R9, RZ, RZ, -R9 ;  /* 0x000000ffff09a224 */ /* 0x000fe200078e0a09 */
[C---:B------:R-:W-:Y:S01]  /*1020*/  ISETP.GT.U32.AND P1, PT, R17.reuse, R0, PT ;  /* 0x000000001100720c */ /* 0x040fe20003f24070 */
[----:B------:R-:W-:Y:S01]  /*1030*/  @!P4 IMAD.MOV R10, RZ, RZ, -R10 ;  /* 0x000000ffff0ac224 */ /* 0x000fe200078e0a0a */
[----:B------:R-:W-:Y:S01]  /*1040*/  ISETP.GT.U32.AND P2, PT, R17, R4, PT ;  /* 0x000000041100720c */ /* 0x000fe20003f44070 */
[----:B------:R-:W-:Y:S01]  /*1050*/  @!P3 IMAD.MOV R5, RZ, RZ, -R5 ;  /* 0x000000ffff05b224 */ /* 0x000fe200078e0a05 */
[----:B------:R-:W-:Y:S01]  /*1060*/  ISETP.GE.AND P3, PT, R26, RZ, PT ;  /* 0x000000ff1a00720c */ /* 0x000fe20003f66270 */
[--C-:B------:R-:W-:Y:S01]  /*1070*/  @!P6 IMAD.IADD R13, R13, 0x1, -R18.reuse ;  /* 0x000000010d0de824 */ /* 0x100fe200078e0a12 */
[----:B------:R-:W-:Y:S01]  /*1080*/  ISETP.GE.AND P6, PT, R24, RZ, PT ;  /* 0x000000ff1800720c */ /* 0x000fe20003fc6270 */
[--C-:B------:R-:W-:Y:S01]  /*1090*/  @!P0 IMAD.IADD R12, R12, 0x1, -R18.reuse ;  /* 0x000000010c0c8824 */ /* 0x100fe200078e0a12 */
[----:B------:R-:W-:Y:S01]  /*10a0*/  ISETP.NE.AND P4, PT, R3, RZ, PT ;  /* 0x000000ff0300720c */ /* 0x000fe20003f85270 */
[----:B------:R-:W-:Y:S01]  /*10b0*/  @!P5 IMAD.IADD R14, R14, 0x1, -R18 ;  /* 0x000000010e0ed824 */ /* 0x000fe200078e0a12 */
[----:B------:R-:W-:Y:S01]  /*10c0*/  ISETP.GE.AND P5, PT, R28, RZ, PT ;  /* 0x000000ff1c00720c */ /* 0x000fe20003fa6270 */
[----:B------:R-:W-:Y:S01]  /*10d0*/  VIADD R8, R60, 0xffffffcb ;  /* 0xffffffcb3c087836 */ /* 0x000fe20000000000 */
[----:B------:R-:W-:Y:S01]  /*10e0*/  SEL R5, R6, R5, !P4 ;  /* 0x0000000506057207 */ /* 0x000fe20006000000 */
[--C-:B------:R-:W-:Y:S01]  /*10f0*/  @!P1 IMAD.IADD R0, R0, 0x1, -R17.reuse ;  /* 0x0000000100009824 */ /* 0x100fe200078e0a11 */
[----:B------:R-:W-:Y:S01]  /*1100*/  ISETP.GE.AND P1, PT, R29, RZ, PT ;  /* 0x000000ff1d00720c */ /* 0x000fe20003f26270 */
[----:B------:R-:W-:Y:S01]  /*1110*/  @!P2 IMAD.IADD R4, R4, 0x1, -R17 ;  /* 0x000000010404a824 */ /* 0x000fe200078e0a11 */
[----:B------:R-:W-:Y:S01]  /*1120*/  SEL R3, R6, R7, !P4 ;  /* 0x0000000706037207 */ /* 0x000fe20006000000 */
[----:B------:R-:W-:Y:S01]  /*1130*/  @!P3 IMAD.MOV R12, RZ, RZ, -R12 ;  /* 0x000000ffff0cb224 */ /* 0x000fe200078e0a0c */
[----:B------:R-:W-:Y:S01]  /*1140*/  ISETP.GE.AND P3, PT, R30, RZ, PT ;  /* 0x000000ff1e00720c */ /* 0x000fe20003f66270 */
[----:B------:R-:W-:Y:S01]  /*1150*/  @!P6 IMAD.MOV R11, RZ, RZ, -R11 ;  /* 0x000000ffff0be224 */ /* 0x000fe200078e0a0b */
[----:B------:R1:W-:Y:S01]  /*1160*/  STL [R1+0x2c4], R5 ;  /* 0x0002c40501007387 */ /* 0x0003e20000100800 */
[----:B------:R-:W-:Y:S01]  /*1170*/  SEL R7, R6, R9, !P4 ;  /* 0x0000000906077207 */ /* 0x000fe20006000000 */
[----:B------:R-:W-:Y:S01]  /*1180*/  VIADD R16, R60, 0xffffffc2 ;  /* 0xffffffc23c107836 */ /* 0x000fe20000000000 */
[----:B------:R-:W-:Y:S01]  /*1190*/  ISETP.GE.AND P2, PT, R31, RZ, PT ;  /* 0x000000ff1f00720c */ /* 0x000fe20003f46270 */
[----:B------:R3:W-:Y:S01]  /*11a0*/  STL [R1+0x2c8], R3 ;  /* 0x0002c80301007387 */ /* 0x0007e20000100800 */
[----:B------:R-:W-:Y:S01]  /*11b0*/  @!P5 IMAD.MOV R13, RZ, RZ, -R13 ;  /* 0x000000ffff0dd224 */ /* 0x000fe200078e0a0d */
[C---:B------:R-:W-:Y:S01]  /*11c0*/  ISETP.NE.U32.AND P0, PT, R15.reuse, RZ, PT ;  /* 0x000000ff0f00720c */ /* 0x040fe20003f05070 */
[----:B------:R-:W-:Y:S01]  /*11d0*/  @!P1 IMAD.MOV R14, RZ, RZ, -R14 ;  /* 0x000000ffff0e9224 */ /* 0x000fe200078e0a0e */
[----:B------:R5:W-:Y:S01]  /*11e0*/  STL [R1+0x2cc], R7 ;  /* 0x0002cc0701007387 */ /* 0x000be20000100800 */
[----:B------:R-:W-:Y:S01]  /*11f0*/  ISETP.NE.AND P1, PT, R2, RZ, PT ;  /* 0x000000ff0200720c */ /* 0x000fe20003f25270 */
[----:B------:R-:W-:Y:S01]  /*1200*/  IMAD.SHL.U32 R15, R15, 0x10, RZ ;  /* 0x000000100f0f7824 */ /* 0x000fe200078e00ff */
[C---:B-1----:R-:W-:Y:S01]  /*1210*/  SEL R5, R6.reuse, R10, !P4 ;  /* 0x0000000a06057207 */ /* 0x042fe20006000000 */
[----:B------:R-:W-:Y:S01]  /*1220*/  @!P3 IMAD.MOV R4, RZ, RZ, -R4 ;  /* 0x000000ffff04b224 */ /* 0x000fe200078e0a04 */
[----:B---3--:R-:W-:Y:S01]  /*1230*/  SEL R3, R6, R11, !P4 ;  /* 0x0000000b06037207 */ /* 0x008fe20006000000 */
[----:B------:R-:W-:-:S02]  /*1240*/  VIADD R11, R60, 0xffffffc6 ;  /* 0xffffffc63c0b7836 */ /* 0x000fc40000000000 */
[----:B------:R1:W-:Y:S01]  /*1250*/  STL [R1+0x2d0], R5 ;  /* 0x0002d00501007387 */ /* 0x0003e20000100800 */
[----:B------:R-:W-:Y:S01]  /*1260*/  @!P2 IMAD.MOV R0, RZ, RZ, -R0 ;  /* 0x000000ffff00a224 */ /* 0x000fe200078e0a00 */
[----:B-----5:R-:W-:Y:S01]  /*1270*/  SEL R7, R6, R12, !P4 ;  /* 0x0000000c06077207 */ /* 0x020fe20006000000 */
[C---:B------:R-:W-:Y:S01]  /*1280*/  VIADD R12, R60.reuse, 0xffffffc7 ;  /* 0xffffffc73c0c7836 */ /* 0x040fe20000000000 */
[----:B------:R3:W-:Y:S01]  /*1290*/  STL [R1+0x2d4], R3 ;  /* 0x0002d40301007387 */ /* 0x0007e20000100800 */
[----:B------:R-:W-:Y:S01]  /*12a0*/  LOP3.LUT R15, R15, 0x40, RZ, 0xc0, !PT ;  /* 0x000000400f0f7812 */ /* 0x000fe200078ec0ff */
[C---:B------:R-:W-:Y:S02]  /*12b0*/  VIADD R19, R60.reuse, 0xffffffdd ;  /* 0xffffffdd3c137836 */ /* 0x040fe40000000000 */
[----:B------:R5:W-:Y:S01]  /*12c0*/  STL [R1+0x2d8], R7 ;  /* 0x0002d80701007387 */ /* 0x000be20000100800 */
[----:B------:R-:W-:Y:S01]  /*12d0*/  R2UR UR9, R15 ;  /* 0x000000000f0972ca */ /* 0x000fe200000e0000 */
[----:B------:R-:W-:Y:S01]  /*12e0*/  VIADD R15, R60, 0xffffffc3 ;  /* 0xffffffc33c0f7836 */ /* 0x000fe20000000000 */
[----:B-1----:R-:W-:Y:S01]  /*12f0*/  SEL R5, R6, R13, !P4 ;  /* 0x0000000d06057207 */ /* 0x002fe20006000000 */
[----:B------:R-:W-:Y:S01]  /*1300*/  VIADD R20, R60, 0xffffffde ;  /* 0xffffffde3c147836 */ /* 0x000fe20000000000 */
[----:B---3--:R-:W-:Y:S01]  /*1310*/  SEL R3, R6, R14, !P4 ;  /* 0x0000000e06037207 */ /* 0x008fe20006000000 */
[----:B------:R-:W-:-:S02]  /*1320*/  VIADD R6, R60, 0xfffffff7 ;  /* 0xfffffff73c067836 */ /* 0x000fc40000000000 */
[----:B------:R1:W-:Y:S01]  /*1330*/  STL [R1+0x2dc], R5 ;  /* 0x0002dc0501007387 */ /* 0x0003e20000100800 */
[C---:B------:R-:W-:Y:S02]  /*1340*/  VIADD R23, R60.reuse, 0xffffffd9 ;  /* 0xffffffd93c177836 */ /* 0x040fe40000000000 */
[----:B-----5:R-:W-:Y:S01]  /*1350*/  VIADD R7, R60, 0xffffffca ;  /* 0xffffffca3c077836 */ /* 0x020fe20000000000 */
[----:B------:R3:W-:Y:S01]  /*1360*/  STL [R1+0x2e0], R3 ;  /* 0x0002e00301007387 */ /* 0x0007e20000100800 */
[----:B------:R-:W-:Y:S01]  /*1370*/  ISETP.GE.U32.AND P5, PT, R6, 0x7fffffb8, PT ;  /* 0x7fffffb80600780c */ /* 0x000fe20003fa6070 */
[C---:B------:R-:W-:Y:S02]  /*1380*/  VIADD R6, R60.reuse, 0xffffffee ;  /* 0xffffffee3c067836 */ /* 0x040fe40000000000 */
[C---:B------:R-:W-:Y:S02]  /*1390*/  VIADD R24, R60.reuse, 0xffffffda ;  /* 0xffffffda3c187836 */ /* 0x040fe40000000000 */
[----:B-1----:R-:W-:Y:S01]  /*13a0*/  VIADD R5, R60, 0xffffffff ;  /* 0xffffffff3c057836 */ /* 0x002fe20000000000 */
[----:B------:R-:W-:Y:S01]  /*13b0*/  BAR.SYNC.DEFER_BLOCKING 0x0 ;  /* 0x0000000000007b1d */ /* 0x000fe20000010000 */
[----:B------:R-:W-:Y:S01]  /*13c0*/  ISETP.GE.U32.AND P2, PT, R6, 0x7fffffaf, PT ;  /* 0x7fffffaf0600780c */ /* 0x000fe20003f46070 */
[C---:B------:R-:W-:Y:S01]  /*13d0*/  VIADD R27, R60.reuse, 0xffffffd5 ;  /* 0xffffffd53c1b7836 */ /* 0x040fe20000000000 */
[----:B---3--:R-:W-:Y:S01]  /*13e0*/  LOP3.LUT R3, RZ, R2, RZ, 0x33, !PT ;  /* 0x00000002ff037212 */ /* 0x008fe200078e33ff */
[C---:B------:R-:W-:Y:S01]  /*13f0*/  VIADD R29, R60.reuse, 0xffffffd6 ;  /* 0xffffffd63c1d7836 */ /* 0x040fe20000000000 */
[----:B------:R-:W-:Y:S01]  /*1400*/  ISETP.GE.U32.AND P6, PT, R5, 0x7fffffc0, PT ;  /* 0x7fffffc00500780c */ /* 0x000fe20003fc6070 */
[C---:B------:R-:W-:Y:S01]  /*1410*/  VIADD R5, R60.reuse, 0xffffffef ;  /* 0xffffffef3c057836 */ /* 0x040fe20000000000 */
[C---:B------:R-:W-:Y:S01]  /*1420*/  SEL R2, R3.reuse, R4, !P1 ;  /* 0x0000000403027207 */ /* 0x040fe20004800000 */
[C---:B------:R-:W-:Y:S01]  /*1430*/  VIADD R4, R60.reuse, 0xffffffec ;  /* 0xffffffec3c047836 */ /* 0x040fe20000000000 */
[----:B------:R-:W-:Y:S01]  /*1440*/  SEL R0, R3, R0, !P1 ;  /* 0x0000000003007207 */ /* 0x000fe20004800000 */
[C---:B------:R-:W-:Y:S01]  /*1450*/  VIADD R3, R60.reuse, 0xffffffed ;  /* 0xffffffed3c037836 */ /* 0x040fe20000000000 */
[----:B------:R-:W-:Y:S01]  /*1460*/  ISETP.GE.U32.AND P1, PT, R5, 0x7fffffb0, PT ;  /* 0x7fffffb00500780c */ /* 0x000fe20003f26070 */
[----:B------:R-:W-:Y:S01]  /*1470*/  VIADD R5, R60, 0xffffffe6 ;  /* 0xffffffe63c057836 */ /* 0x000fe20000000000 */
[----:B------:R-:W-:Y:S01]  /*1480*/  ISETP.GE.U32.AND P4, PT, R4, 0x7fffffad, PT ;  /* 0x7fffffad0400780c */ /* 0x000fe20003f86070 */
[C---:B------:R-:W-:Y:S01]  /*1490*/  VIADD R4, R60.reuse, 0xffffffe8 ;  /* 0xffffffe83c047836 */ /* 0x040fe20000000000 */
[----:B------:R-:W-:Y:S01]  /*14a0*/  ISETP.GE.U32.AND P3, PT, R3, 0x7fffffae, PT ;  /* 0x7fffffae0300780c */ /* 0x000fe20003f66070 */
[C---:B------:R-:W-:Y:S01]  /*14b0*/  VIADD R3, R60.reuse, 0xffffffe9 ;  /* 0xffffffe93c037836 */ /* 0x040fe20000000000 */
[----:B------:R-:W-:Y:S01]  /*14c0*/  SEL R17, RZ, 0x1, P4 ;  /* 0x00000001ff117807 */ /* 0x000fe20002000000 */
[----:B------:R-:W-:Y:S01]  /*14d0*/  VIADD R30, R60, 0xffffffd1 ;  /* 0xffffffd13c1e7836 */ /* 0x000fe20000000000 */
[----:B------:R-:W-:Y:S01]  /*14e0*/  ISETP.GE.U32.AND P4, PT, R4, 0x7fffffa9, PT ;  /* 0x7fffffa90400780c */ /* 0x000fe20003f86070 */
[C---:B------:R-:W-:Y:S01]  /*14f0*/  VIADD R4, R60.reuse, 0xffffffea ;  /* 0xffffffea3c047836 */ /* 0x040fe20000000000 */
[----:B------:R-:W-:Y:S01]  /*1500*/  SEL R36, RZ, 0x1fffe, P3 ;  /* 0x0001fffeff247807 */ /* 0x000fe20001800000 */
[C---:B------:R-:W-:Y:S01]  /*1510*/  VIADD R32, R60.reuse, 0xffffffd2 ;  /* 0xffffffd23c207836 */ /* 0x040fe20000000000 */
[----:B------:R-:W-:Y:S01]  /*1520*/  ISETP.GE.U32.AND P3, PT, R3, 0x7fffffaa, PT ;  /* 0x7fffffaa0300780c */ /* 0x000fe20003f66070 */
[----:B------:R-:W-:Y:S01]  /*1530*/  VIADD R3, R60, 0xffffffeb ;  /* 0xffffffeb3c037836 */ /* 0x000fe20000000000 */
[----:B------:R-:W-:Y:S01]  /*1540*/  SEL R33, RZ, 0x4, P2 ;  /* 0x00000004ff217807 */ /* 0x000fe20001000000 */
[----:B------:R-:W-:Y:S01]  /*1550*/  IMAD.IADD R36, R17, 0x1, R36 ;  /* 0x0000000111247824 */ /* 0x000fe200078e0224 */
[----:B------:R-:W-:Y:S01]  /*1560*/  ISETP.GE.U32.AND P2, PT, R4, 0x7fffffab, PT ;  /* 0x7fffffab0400780c */ /* 0x000fe20003f46070 */
[----:B------:R-:W-:Y:S01]  /*1570*/  VIADD R4, R60, 0xffffffe4 ;  /* 0xffffffe43c047836 */ /* 0x000fe20000000000 */
[----:B------:R-:W-:Y:S01]  /*1580*/  SEL R34, RZ, 0x7fff8, P1 ;  /* 0x0007fff8ff227807 */ /* 0x000fe20000800000 */
[-C--:B------:R-:W-:Y:S01]  /*1590*/  IMAD R0, R0, R47.reuse, RZ ;  /* 0x0000002f00007224 */ /* 0x080fe200078e02ff */
[----:B------:R-:W-:Y:S01]  /*15a0*/  ISETP.GE.U32.AND P1, PT, R3, 0x7fffffac, PT ;  /* 0x7fffffac0300780c */ /* 0x000fe20003f26070 */
[----:B------:R-:W-:Y:S01]  /*15b0*/  VIADD R3, R60, 0xffffffe5 ;  /* 0xffffffe53c037836 */ /* 0x000fe20000000000 */
[----:B------:R-:W-:Y:S01]  /*15c0*/  SEL R37, RZ, 0x1, P4 ;  /* 0x00000001ff257807 */ /* 0x000fe20002000000 */
[----:B------:R-:W-:Y:S01]  /*15d0*/  IMAD R2, R2, R47, RZ ;  /* 0x0000002f02027224 */ /* 0x000fe200078e02ff */
[----:B------:R-:W-:Y:S01]  /*15e0*/  ISETP.GE.U32.AND P4, PT, R4, 0x7fffffa5, PT ;  /* 0x7fffffa50400780c */ /* 0x000fe20003f86070 */
[----:B------:R-:W-:Y:S01]  /*15f0*/  VIADD R4, R60, 0xffffffe7 ;  /* 0xffffffe73c047836 */ /* 0x000fe20000000000 */
[----:B------:R-:W-:-:S02]  /*1600*/  SEL R40, RZ, 0x1fffe, P3 ;  /* 0x0001fffeff287807 */ /* 0x000fc40001800000 */
[----:B------:R-:W-:Y:S01]  /*1610*/  ISETP.GE.U32.AND P3, PT, R3, 0x7fffffa6, PT ;  /* 0x7fffffa60300780c */ /* 0x000fe20003f66070 */
[----:B------:R-:W-:Y:S01]  /*1620*/  VIADD R3, R60, 0xffffffe1 ;  /* 0xffffffe13c037836 */ /* 0x000fe20000000000 */
[----:B------:R-:W-:Y:S01]  /*1630*/  SEL R38, RZ, 0x7fff8, P1 ;  /* 0x0007fff8ff267807 */ /* 0x000fe20000800000 */
[----:B------:R-:W-:Y:S01]  /*1640*/  IMAD.IADD R37, R37, 0x1, R40 ;  /* 0x0000000125257824 */ /* 0x000fe200078e0228 */
[----:B------:R-:W-:Y:S01]  /*1650*/  ISETP.GE.U32.AND P1, PT, R4, 0x7fffffa8, PT ;  /* 0x7fffffa80400780c */ /* 0x000fe20003f26070 */
[C---:B------:R-:W-:Y:S01]  /*1660*/  VIADD R4, R60.reuse, 0xffffffe0 ;  /* 0xffffffe03c047836 */ /* 0x040fe20000000000 */
[----:B------:R-:W-:Y:S02]  /*1670*/  SEL R35, RZ, 0x4, P2 ;  /* 0x00000004ff237807 */ /* 0x000fe40001000000 */
[----:B------:R-:W-:Y:S02]  /*1680*/  SEL R41, RZ, 0x1, P4 ;  /* 0x00000001ff297807 */ /* 0x000fe40002000000 */
[----:B------:R-:W-:Y:S01]  /*1690*/  ISETP.GE.U32.AND P2, PT, R5, 0x7fffffa7, PT ;  /* 0x7fffffa70500780c */ /* 0x000fe20003f46070 */
[C---:B------:R-:W-:Y:S01]  /*16a0*/  VIADD R5, R60.reuse, 0xffffffe2 ;  /* 0xffffffe23c057836 */ /* 0x040fe20000000000 */
[----:B------:R-:W-:Y:S01]  /*16b0*/  ISETP.GE.U32.AND P4, PT, R3, 0x7fffffa2, PT ;  /* 0x7fffffa20300780c */ /* 0x000fe20003f86070 */
[----:B------:R-:W-:Y:S01]  /*16c0*/  VIADD R3, R60, 0xffffffe3 ;  /* 0xffffffe33c037836 */ /* 0x000fe20000000000 */
[----:B------:R-:W-:-:S02]  /*16d0*/  SEL R44, RZ, 0x1fffe, P3 ;  /* 0x0001fffeff2c7807 */ /* 0x000fc40001800000 */
[----:B------:R-:W-:Y:S01]  /*16e0*/  ISETP.GE.U32.AND P3, PT, R4, 0x7fffffa1, PT ;  /* 0x7fffffa10400780c */ /* 0x000fe20003f66070 */
[C---:B------:R-:W-:Y:S01]  /*16f0*/  VIADD R4, R60.reuse, 0xffffffcc ;  /* 0xffffffcc3c047836 */ /* 0x040fe20000000000 */
[----:B------:R-:W-:Y:S01]  /*1700*/  SEL R39, RZ, 0x4, P2 ;  /* 0x00000004ff277807 */ /* 0x000fe20001000000 */
[----:B------:R-:W-:Y:S01]  /*1710*/  IMAD.IADD R41, R41, 0x1, R44 ;  /* 0x0000000129297824 */ /* 0x000fe200078e022c */
        /* <DEDUP_REMOVED lines=8> */
[----:B------:R-:W-:Y:S02]  /*17a0*/  SEL R43, RZ, 0x4, P2 ;  /* 0x00000004ff2b7807 */ /* 0x000fe40001000000 */
[----:B------:R-:W-:Y:S02]  /*17b0*/  SEL R46, RZ, 0x7fff8, P1 ;  /* 0x0007fff8ff2e7807 */ /* 0x000fe40000800000 */
[----:B------:R-:W-:Y:S01]  /*17c0*/  ISETP.GE.U32.AND P2, PT, R3, 0x7fffff8e, PT ;  /* 0x7fffff8e0300780c */ /* 0x000fe20003f46070 */
[----:B------:R-:W-:Y:S01]  /*17d0*/  VIADD R3, R60, 0xffffffc8 ;  /* 0xffffffc83c037836 */ /* 0x000fe20000000000 */
[----:B------:R-:W-:Y:S02]  /*17e0*/  ISETP.GE.U32.AND P1, PT, R5, 0x7fffff8f, PT ;  /* 0x7fffff8f0500780c */ /* 0x000fe40003f26070 */
[----:B------:R-:W-:-:S02]  /*17f0*/  SEL R5, RZ, 0x1, P4 ;  /* 0x00000001ff057807 */ /* 0x000fc40002000000 */
[----:B------:R-:W-:Y:S01]  /*1800*/  ISETP.GE.U32.AND P4, PT, R4, 0x7fffff90, PT ;  /* 0x7fffff900400780c */ /* 0x000fe20003f86070 */
[----:B------:R-:W-:Y:S01]  /*1810*/  VIADD R4, R60, 0xffffffc9 ;  /* 0xffffffc93c047836 */ /* 0x000fe20000000000 */
[----:B------:R-:W-:Y:S02]  /*1820*/  SEL R6, RZ, 0x1fffe, P2 ;  /* 0x0001fffeff067807 */ /* 0x000fe40001000000 */
[----:B------:R-:W-:Y:S02]  /*1830*/  ISETP.GE.U32.AND P2, PT, R3, 0x7fffff89, PT ;  /* 0x7fffff890300780c */ /* 0x000fe40003f46070 */
[----:B------:R-:W-:Y:S01]  /*1840*/  SEL R3, RZ, 0x4, P1 ;  /* 0x00000004ff037807 */ /* 0x000fe20000800000 */
[----:B------:R-:W-:Y:S01]  /*1850*/  IMAD.IADD R5, R5, 0x1, R6 ;  /* 0x0000000105057824 */ /* 0x000fe200078e0206 */
[----:B------:R-:W-:Y:S02]  /*1860*/  ISETP.GE.U32.AND P1, PT, R4, 0x7fffff8a, PT ;  /* 0x7fffff8a0400780c */ /* 0x000fe40003f26070 */
[----:B------:R-:W-:-:S02]  /*1870*/  SEL R4, RZ, 0x7fff8, P4 ;  /* 0x0007fff8ff047807 */ /* 0x000fc40002000000 */
[----:B------:R-:W-:Y:S01]  /*1880*/  ISETP.GE.U32.AND P4, PT, R7, 0x7fffff8b, PT ;  /* 0x7fffff8b0700780c */ /* 0x000fe20003f86070 */
[----:B------:R-:W-:Y:S01]  /*1890*/  VIADD R7, R60, 0xffffffc4 ;  /* 0xffffffc43c077836 */ /* 0x000fe20000000000 */
[----:B------:R-:W-:Y:S02]  /*18a0*/  SEL R9, RZ, 0x1, P2 ;  /* 0x00000001ff097807 */ /* 0x000fe40001000000 */
[----:B------:R-:W-:Y:S01]  /*18b0*/  ISETP.GE.U32.AND P2, PT, R8, 0x7fffff8c, PT ;  /* 0x7fffff8c0800780c */ /* 0x000fe20003f46070 */
[----:B------:R-:W-:Y:S01]  /*18c0*/  VIADD R8, R60, 0xffffffc5 ;  /* 0xffffffc53c087836 */ /* 0x000fe20000000000 */
[----:B------:R-:W-:Y:S02]  /*18d0*/  SEL R10, RZ, 0x1fffe, P1 ;  /* 0x0001fffeff0a7807 */ /* 0x000fe40000800000 */
[----:B------:R-:W-:Y:S02]  /*18e0*/  ISETP.GE.U32.AND P1, PT, R7, 0x7fffff85, PT ;  /* 0x7fffff850700780c */ /* 0x000fe40003f26070 */
[----:B------:R-:W-:Y:S01]  /*18f0*/  SEL R7, RZ, 0x4, P4 ;  /* 0x00000004ff077807 */ /* 0x000fe20002000000 */
[----:B------:R-:W-:Y:S01]  /*1900*/  IMAD.IADD R9, R9, 0x1, R10 ;  /* 0x0000000109097824 */ /* 0x000fe200078e020a */
[----:B------:R-:W-:-:S02]  /*1910*/  ISETP.GE.U32.AND P4, PT, R8, 0x7fffff86, PT ;  /* 0x7fffff860800780c */ /* 0x000fc40003f86070 */
[----:B------:R-:W-:Y:S02]  /*1920*/  SEL R8, RZ, 0x7fff8, P2 ;  /* 0x0007fff8ff087807 */ /* 0x000fe40001000000 */
[----:B------:R-:W-:Y:S01]  /*1930*/  ISETP.GE.U32.AND P2, PT, R11, 0x7fffff87, PT ;  /* 0x7fffff870b00780c */ /* 0x000fe20003f46070 */
[----:B------:R-:W-:Y:S01]  /*1940*/  VIADD R11, R60, 0xffffffc1 ;  /* 0xffffffc13c0b7836 */ /* 0x000fe20000000000 */
[----:B------:R-:W-:Y:S02]  /*1950*/  SEL R13, RZ, 0x1, P1 ;  /* 0x00000001ff0d7807 */ /* 0x000fe40000800000 */
[----:B------:R-:W-:Y:S01]  /*1960*/  ISETP.GE.U32.AND P1, PT, R12, 0x7fffff88, PT ;  /* 0x7fffff880c00780c */ /* 0x000fe20003f26070 */
[----:B------:R-:W-:Y:S01]  /*1970*/  VIADD R12, R60, 0xffffffc0 ;  /* 0xffffffc03c0c7836 */ /* 0x000fe20000000000 */
[----:B------:R-:W-:Y:S02]  /*1980*/  SEL R14, RZ, 0x1fffe, P4 ;  /* 0x0001fffeff0e7807 */ /* 0x000fe40002000000 */
[----:B------:R-:W-:-:S02]  /*1990*/  ISETP.GE.U32.AND P4, PT, R11, 0x7fffff82, PT ;  /* 0x7fffff820b00780c */ /* 0x000fc40003f86070 */
[----:B------:R-:W-:Y:S01]  /*19a0*/  SEL R11, RZ, 0x4, P2 ;  /* 0x00000004ff0b7807 */ /* 0x000fe20001000000 */
[----:B------:R-:W-:Y:S01]  /*19b0*/  IMAD.IADD R13, R13, 0x1, R14 ;  /* 0x000000010d0d7824 */ /* 0x000fe200078e020e */
[----:B------:R-:W-:Y:S02]  /*19c0*/  ISETP.GE.U32.AND P2, PT, R12, 0x7fffff81, PT ;  /* 0x7fffff810c00780c */ /* 0x000fe40003f46070 */
[----:B------:R-:W-:Y:S02]  /*19d0*/  SEL R12, RZ, 0x7fff8, P1 ;  /* 0x0007fff8ff0c7807 */ /* 0x000fe40000800000 */
[----:B------:R-:W-:Y:S01]  /*19e0*/  ISETP.GE.U32.AND P1, PT, R16, 0x7fffff83, PT ;  /* 0x7fffff831000780c */ /* 0x000fe20003f26070 */
[----:B------:R-:W-:Y:S01]  /*19f0*/  VIADD R16, R60, 0xffffffdc ;  /* 0xffffffdc3c107836 */ /* 0x000fe20000000000 */
[----:B------:R-:W-:Y:S02]  /*1a00*/  SEL R18, RZ, 0x1fffe, P4 ;  /* 0x0001fffeff127807 */ /* 0x000fe40002000000 */
[----:B------:R-:W-:-:S02]  /*1a10*/  ISETP.GE.U32.AND P4, PT, R15, 0x7fffff84, PT ;  /* 0x7fffff840f00780c */ /* 0x000fc40003f86070 */
[----:B------:R-:W-:Y:S02]  /*1a20*/  SEL R15, RZ, 0x4, P1 ;  /* 0x00000004ff0f7807 */ /* 0x000fe40000800000 */
[----:B------:R-:W-:Y:S02]  /*1a30*/  ISETP.GE.U32.AND P1, PT, R16, 0x7fffff9d, PT ;  /* 0x7fffff9d1000780c */ /* 0x000fe40003f26070 */
[----:B------:R-:W-:Y:S02]  /*1a40*/  SEL R16, RZ, 0x7fff8, P4 ;  /* 0x0007fff8ff107807 */ /* 0x000fe40002000000 */
[----:B------:R-:W-:Y:S01]  /*1a50*/  ISETP.GE.U32.AND P4, PT, R19, 0x7fffff9e, PT ;  /* 0x7fffff9e1300780c */ /* 0x000fe20003f86070 */
[----:B------:R-:W-:Y:S01]  /*1a60*/  VIADD R19, R60, 0xffffffdf ;  /* 0xffffffdf3c137836 */ /* 0x000fe20000000000 */
[----:B------:R-:W-:Y:S02]  /*1a70*/  SEL R21, RZ, 0x1, P1 ;  /* 0x00000001ff157807 */ /* 0x000fe40000800000 */
[----:B------:R-:W-:Y:S01]  /*1a80*/  ISETP.GE.U32.AND P1, PT, R20, 0x7fffff9f, PT ;  /* 0x7fffff9f1400780c */ /* 0x000fe20003f26070 */
[----:B------:R-:W-:Y:S01]  /*1a90*/  VIADD R20, R60, 0xffffffd8 ;  /* 0xffffffd83c147836 */ /* 0x000fe20000000000 */
[----:B------:R-:W-:-:S02]  /*1aa0*/  SEL R22, RZ, 0x1fffe, P4 ;  /* 0x0001fffeff167807 */ /* 0x000fc40002000000 */
[----:B------:R-:W-:Y:S02]  /*1ab0*/  ISETP.GE.U32.AND P4, PT, R19, 0x7fffffa0, PT ;  /* 0x7fffffa01300780c */ /* 0x000fe40003f86070 */
[----:B------:R-:W-:Y:S01]  /*1ac0*/  SEL R19, RZ, 0x4, P1 ;  /* 0x00000004ff137807 */ /* 0x000fe20000800000 */
[----:B------:R-:W-:Y:S01]  /*1ad0*/  IMAD.IADD R21, R21, 0x1, R22 ;  /* 0x0000000115157824 */ /* 0x000fe200078e0216 */
[----:B------:R-:W-:Y:S02]  /*1ae0*/  ISETP.GE.U32.AND P1, PT, R20, 0x7fffff99, PT ;  /* 0x7fffff991400780c */ /* 0x000fe40003f26070 */
[----:B------:R-:W-:Y:S02]  /*1af0*/  SEL R20, RZ, 0x7fff8, P4 ;  /* 0x0007fff8ff147807 */ /* 0x000fe40002000000 */
[----:B------:R-:W-:Y:S01]  /*1b00*/  ISETP.GE.U32.AND P4, PT, R23, 0x7fffff9a, PT ;  /* 0x7fffff9a1700780c */ /* 0x000fe20003f86070 */
[----:B------:R-:W-:Y:S01]  /*1b10*/  VIADD R23, R60, 0xffffffdb ;  /* 0xffffffdb3c177836 */ /* 0x000fe20000000000 */
        /* <DEDUP_REMOVED lines=12> */
[----:B------:R-:W-:Y:S02]  /*1be0*/  ISETP.GE.U32.AND P1, PT, R29, 0x7fffff97, PT ;  /* 0x7fffff971d00780c */ /* 0x000fe40003f26070 */
[----:B------:R-:W-:Y:S02]  /*1bf0*/  SEL R29, RZ, 0x1fffe, P4 ;  /* 0x0001fffeff1d7807 */ /* 0x000fe40002000000 */
[----:B------:R-:W-:Y:S02]  /*1c00*/  ISETP.GE.U32.AND P4, PT, R27, 0x7fffff91, PT ;  /* 0x7fffff911b00780c */ /* 0x000fe40003f86070 */
[----:B------:R-:W-:Y:S01]  /*1c10*/  SEL R27, RZ, 0x4, P1 ;  /* 0x00000004ff1b7807 */ /* 0x000fe20000800000 */
[----:B------:R-:W-:Y:S01]  /*1c20*/  IMAD.IADD R28, R28, 0x1, R29 ;  /* 0x000000011c1c7824 */ /* 0x000fe200078e021d */
[----:B------:R-:W-:Y:S01]  /*1c30*/  ISETP.GE.U32.AND P1, PT, R30, 0x7fffff92, PT ;  /* 0x7fffff921e00780c */ /* 0x000fe20003f26070 */
[----:B------:R-:W-:Y:S01]  /*1c40*/  VIADD R30, R60, 0xffffffd7 ;  /* 0xffffffd73c1e7836 */ /* 0x000fe20000000000 */
[----:B------:R-:W-:-:S02]  /*1c50*/  SEL R31, RZ, 0x1, P4 ;  /* 0x00000001ff1f7807 */ /* 0x000fc40002000000 */
[----:B------:R-:W-:Y:S02]  /*1c60*/  ISETP.GE.U32.AND P4, PT, R32, 0x7fffff93, PT ;  /* 0x7fffff932000780c */ /* 0x000fe40003f86070 */
[----:B------:R-:W-:Y:S02]  /*1c70*/  SEL R17, RZ, 0x1, P2 ;  /* 0x00000001ff117807 */ /* 0x000fe40001000000 */
[----:B------:R-:W-:Y:S02]  /*1c80*/  SEL R32, RZ, 0x1fffe, P1 ;  /* 0x0001fffeff207807 */ /* 0x000fe40000800000 */
[----:B------:R-:W-:Y:S01]  /*1c90*/  ISETP.GE.U32.AND P1, PT, R30, 0x7fffff98, PT ;  /* 0x7fffff981e00780c */ /* 0x000fe20003f26070 */
[----:B------:R-:W-:Y:S01]  /*1ca0*/  IMAD.IADD R17, R17, 0x1, R18 ;  /* 0x0000000111117824 */ /* 0x000fe200078e0212 */
[----:B------:R-:W-:Y:S01]  /*1cb0*/  SEL R30, RZ, 0x4, P4 ;  /* 0x00000004ff1e7807 */ /* 0x000fe20002000000 */
[----:B------:R-:W-:Y:S01]  /*1cc0*/  IMAD.IADD R31, R31, 0x1, R32 ;  /* 0x000000011f1f7824 */ /* 0x000fe200078e0220 */
[----:B------:R-:W-:-:S02]  /*1cd0*/  ISETP.GE.U32.AND P4, PT, R45, 0x7fffff94, PT ;  /* 0x7fffff942d00780c */ /* 0x000fc40003f86070 */
[----:B------:R-:W-:Y:S02]  /*1ce0*/  SEL R45, RZ, 0x1, P3 ;  /* 0x00000001ff2d7807 */ /* 0x000fe40001800000 */
[----:B------:R-:W-:Y:S02]  /*1cf0*/  LOP3.LUT R5, R5, 0x3, RZ, 0xc0, !PT ;  /* 0x0000000305057812 */ /* 0x000fe400078ec0ff */
[----:B------:R-:W-:Y:S01]  /*1d00*/  LOP3.LUT R17, R17, 0x3, RZ, 0xc0, !PT ;  /* 0x0000000311117812 */ /* 0x000fe200078ec0ff */
[----:B------:R-:W-:Y:S01]  /*1d10*/  IMAD.IADD R45, R45, 0x1, R48 ;  /* 0x000000012d2d7824 */ /* 0x000fe200078e0230 */
[----:B------:R-:W-:Y:S02]  /*1d20*/  IADD3 R3, PT, PT, R5, R4, R3 ;  /* 0x0000000405037210 */ /* 0x000fe40007ffe003 */
[----:B------:R-:W-:Y:S02]  /*1d30*/  SEL R5, RZ, 0x7fff8, P4 ;  /* 0x0007fff8ff057807 */ /* 0x000fe40002000000 */
[----:B------:R-:W-:-:S02]  /*1d40*/  LOP3.LUT R31, R31, 0x3, RZ, 0xc0, !PT ;  /* 0x000000031f1f7812 */ /* 0x000fc400078ec0ff */
[----:B------:R-:W-:Y:S02]  /*1d50*/  LOP3.LUT R13, R13, 0x3, RZ, 0xc0, !PT ;  /* 0x000000030d0d7812 */ /* 0x000fe400078ec0ff */
[----:B------:R-:W-:Y:S02]  /*1d60*/  IADD3 R15, PT, PT, R17, R16, R15 ;  /* 0x00000010110f7210 */ /* 0x000fe40007ffe00f */
[----:B------:R-:W-:Y:S02]  /*1d70*/  LOP3.LUT R9, R9, 0x3, RZ, 0xc0, !PT ;  /* 0x0000000309097812 */ /* 0x000fe400078ec0ff */
[----:B------:R-:W-:Y:S02]  /*1d80*/  LOP3.LUT R45, R45, 0x3, RZ, 0xc0, !PT ;  /* 0x000000032d2d7812 */ /* 0x000fe400078ec0ff */
[----:B------:R-:W-:Y:S02]  /*1d90*/  SEL R6, RZ, 0x7fff8, P1 ;  /* 0x0007fff8ff067807 */ /* 0x000fe40000800000 */
[----:B------:R-:W-:-:S02]  /*1da0*/  LOP3.LUT R28, R28, 0x3, RZ, 0xc0, !PT ;  /* 0x000000031c1c7812 */ /* 0x000fc400078ec0ff */
[----:B------:R-:W-:Y:S02]  /*1db0*/  IADD3 R5, PT, PT, R31, R5, R30 ;  /* 0x000000051f057210 */ /* 0x000fe40007ffe01e */
[----:B------:R-:W-:Y:S02]  /*1dc0*/  LOP3.LUT R25, R25, 0x3, RZ, 0xc0, !PT ;  /* 0x0000000319197812 */ /* 0x000fe400078ec0ff */
[----:B------:R-:W-:Y:S02]  /*1dd0*/  IADD3 R11, PT, PT, R13, R12, R11 ;  /* 0x0000000c0d0b7210 */ /* 0x000fe40007ffe00b */
[----:B------:R-:W-:Y:S02]  /*1de0*/  LOP3.LUT R4, R15, 0xf, RZ, 0xc0, !PT ;  /* 0x0000000f0f047812 */ /* 0x000fe400078ec0ff */
[----:B------:R-:W-:Y:S02]  /*1df0*/  IADD3 R7, PT, PT, R9, R8, R7 ;  /* 0x0000000809077210 */ /* 0x000fe40007ffe007 */
[----:B------:R-:W-:Y:S01]  /*1e00*/  LOP3.LUT R41, R41, 0x3, RZ, 0xc0, !PT ;  /* 0x0000000329297812 */ /* 0x000fe200078ec0ff */
[----:B------:R-:W-:Y:S01]  /*1e10*/  IMAD R11, R11, 0x10, R4 ;  /* 0x000000100b0b7824 */ /* 0x000fe200078e0204 */
[----:B------:R-:W-:Y:S01]  /*1e20*/  IADD3 R43, PT, PT, R45, R46, R43 ;  /* 0x0000002e2d2b7210 */ /* 0x000fe20007ffe02b */
[----:B------:R-:W-:Y:S01]  /*1e30*/  IMAD.SHL.U32 R4, R7, 0x100, RZ ;  /* 0x0000010007047824 */ /* 0x000fe200078e00ff */
[----:B------:R-:W-:-:S02]  /*1e40*/  IADD3 R6, PT, PT, R28, R6, R27 ;  /* 0x000000061c067210 */ /* 0x000fc40007ffe01b */
[----:B------:R-:W-:Y:S02]  /*1e50*/  LOP3.LUT R5, R5, 0xf, RZ, 0xc0, !PT ;  /* 0x0000000f05057812 */ /* 0x000fe400078ec0ff */
[----:B------:R-:W-:Y:S02]  /*1e60*/  LOP3.LUT R37, R37, 0x3, RZ, 0xc0, !PT ;  /* 0x0000000325257812 */ /* 0x000fe400078ec0ff */
[----:B------:R-:W-:Y:S01]  /*1e70*/  IADD3 R23, PT, PT, R25, R24, R23 ;  /* 0x0000001819177210 */ /* 0x000fe20007ffe017 */
[----:B------:R-:W-:Y:S01]  /*1e80*/  IMAD R5, R6, 0x10, R5 ;  /* 0x0000001006057824 */ /* 0x000fe200078e0205 */
[----:B------:R-:W-:Y:S02]  /*1e90*/  IADD3 R39, PT, PT, R41, R42, R39 ;  /* 0x0000002a29277210 */ /* 0x000fe40007ffe027 */
[----:B------:R-:W-:Y:S01]  /*1ea0*/  LOP3.LUT R8, R43, 0xf, RZ, 0xc0, !PT ;  /* 0x0000000f2b087812 */ /* 0x000fe200078ec0ff */
[----:B------:R-:W-:Y:S01]  /*1eb0*/  IMAD.SHL.U32 R6, R23, 0x100, RZ ;  /* 0x0000010017067824 */ /* 0x000fe200078e00ff */
[----:B------:R-:W-:-:S02]  /*1ec0*/  IADD3 R35, PT, PT, R37, R38, R35 ;  /* 0x0000002625237210 */ /* 0x000fc40007ffe023 */
[----:B------:R-:W-:Y:S01]  /*1ed0*/  LOP3.LUT R21, R21, 0x3, RZ, 0xc0, !PT ;  /* 0x0000000315157812 */ /* 0x000fe200078ec0ff */
[----:B------:R-:W-:Y:S01]  /*1ee0*/  IMAD R39, R39, 0x10, R8 ;  /* 0x0000001027277824 */ /* 0x000fe200078e0208 */
[----:B------:R-:W-:Y:S01]  /*1ef0*/  LOP3.LUT R4, R4, 0xf00, RZ, 0xe2, !PT ;  /* 0x00000f0004047812 */ /* 0x000fe200078ee2ff */
[----:B------:R-:W-:Y:S01]  /*1f00*/  IMAD.SHL.U32 R8, R35, 0x100, RZ ;  /* 0x0000010023087824 */ /* 0x000fe200078e00ff */
[----:B------:R-:W-:Y:S02]  /*1f10*/  LOP3.LUT R36, R36, 0x3, RZ, 0xc0, !PT ;  /* 0x0000000324247812 */ /* 0x000fe400078ec0ff */
[----:B------:R-:W-:Y:S01]  /*1f20*/  IADD3 R19, PT, PT, R21, R20, R19 ;  /* 0x0000001415137210 */ /* 0x000fe20007ffe013 */
[----:B------:R-:W-:Y:S01]  /*1f30*/  IMAD R3, R3, 0x1000, R4 ;  /* 0x0000100003037824 */ /* 0x000fe200078e0204 */
[----:B------:R-:W-:Y:S02]  /*1f40*/  LOP3.LUT R6, R6, 0xf00, RZ, 0xe2, !PT ;  /* 0x00000f0006067812 */ /* 0x000fe400078ee2ff */
[----:B------:R-:W-:-:S02]  /*1f50*/  IADD3 R33, PT, PT, R36, R34, R33 ;  /* 0x0000002224217210 */ /* 0x000fc40007ffe021 */
[----:B------:R-:W-:Y:S01]  /*1f60*/  LOP3.LUT R8, R8, 0xf00, RZ, 0xe2, !PT ;  /* 0x00000f0008087812 */ /* 0x000fe200078ee2ff */
[----:B------:R-:W-:Y:S01]  /*1f70*/  IMAD R6, R19, 0x1000, R6 ;  /* 0x0000100013067824 */ /* 0x000fe200078e0206 */
[----:B------:R-:W-:Y:S02]  /*1f80*/  LOP3.LUT R4, R11, 0xff, RZ, 0xc0, !PT ;  /* 0x000000ff0b047812 */ /* 0x000fe400078ec0ff */
[----:B------:R-:W-:Y:S01]  /*1f90*/  LOP3.LUT R5, R5, 0xff, RZ, 0xc0, !PT ;  /* 0x000000ff05057812 */ /* 0x000fe200078ec0ff */
[----:B------:R-:W-:Y:S01]  /*1fa0*/  IMAD R8, R33, 0x1000, R8 ;  /* 0x0000100021087824 */ /* 0x000fe200078e0208 */
[----:B------:R-:W-:Y:S01]  /*1fb0*/  ISETP.NE.U32.AND P1, PT, R49, RZ, PT ;  /* 0x000000ff3100720c */ /* 0x000fe20003f25070 */
[----:B------:R-:W-:Y:S02]  /*1fc0*/  IMAD.IADD R3, R3, 0x1, R4 ;  /* 0x0000000103037824 */ /* 0x000fe400078e0204 */
[----:B------:R-:W-:Y:S01]  /*1fd0*/  IMAD.IADD R6, R6, 0x1, R5 ;  /* 0x0000000106067824 */ /* 0x000fe200078e0205 */
[----:B0-2-4-:R-:W-:Y:S09]  /*1fe0*/  BRA.U UP0, `(.L_x_5) ;  /* 0x0000000100187547 */ /* 0x015ff2000b800000 */
[----:B------:R-:W-:Y:S01]  /*1ff0*/  ELECT P4, URZ, PT ;  /* 0x0000000000ff782f */ /* 0x000fe20003880000 */
[----:B------:R-:W-:Y:S01]  /*2000*/  IMAD.MOV.U32 R4, RZ, RZ, 0x1 ;  /* 0x00000001ff047424 */ /* 0x000fe200078e00ff */
[----:B------:R-:W-:Y:S01]  /*2010*/  UMOV UR7, 0x40 ;  /* 0x0000004000077882 */ /* 0x000fe20000000000 */
[----:B------:R-:W-:Y:S01]  /*2020*/  UVIRTCOUNT.DEALLOC.SMPOOL 0x80 ;  /* 0x000000800000784c */ /* 0x000fe20000000000 */
[----:B------:R-:W-:-:S09]  /*2030*/  ULEA UR7, UR4, UR7, 0x18 ;  /* 0x0000000704077291 */ /* 0x000fd2000f8ec0ff */
[----:B------:R0:W-:Y:S03]  /*2040*/  @P4 STS.U8 [UR7], R4 ;  /* 0x00000004ff004988 */ /* 0x0001e60008000007 */
.L_x_5:
[----:B------:R-:W-:Y:S01]  /*2050*/  UIADD3 UR7, UPT, UPT, UR9, UR10, UR6 ;  /* 0x0000000a09077290 */ /* 0x000fe2000fffe006 */
[C---:B------:R-:W-:Y:S01]  /*2060*/  LEA R122, P4, R0.reuse, UR20, 0x1 ;  /* 0x00000014007a7c11 */ /* 0x040fe2000f8808ff */
[----:B------:R-:W-:Y:S01]  /*2070*/  VOTEU.ALL UP1, P1 ;  /* 0x0000000000ff7886 */ /* 0x000fe20000820000 */
[----:B------:R-:W-:Y:S01]  /*2080*/  UIADD3 UR8, UPT, UPT, UR5, 0x22000, URZ ;  /* 0x0002200005087890 */ /* 0x000fe2000fffe0ff */
[----:B------:R-:W-:Y:S01]  /*2090*/  LOP3.LUT R39, R39, 0xff, RZ, 0xc0, !PT ;  /* 0x000000ff27277812 */ /* 0x000fe200078ec0ff */
[----:B------:R-:W-:Y:S01]  /*20a0*/  VOTEU.ALL UP2, P1 ;  /* 0x0000000000ff7886 */ /* 0x000fe20000840000 */
[----:B------:R-:W-:Y:S01]  /*20b0*/  LEA.HI.X.SX32 R123, R0, UR21, 0x1, P4 ;  /* 0x00000015007b7c11 */ /* 0x000fe2000a0f0eff */
[----:B------:R-:W-:Y:S01]  /*20c0*/  STL [R1+0x6d4], R125 ;  /* 0x0006d47d01007387 */ /* 0x000fe20000100800 */
[----:B------:R-:W-:-:S04]  /*20d0*/  @!UP1 UIADD3 UR12, UPT, UPT, -UR11, 0x100000, URZ ;  /* 0x001000000b0c9890 */ /* 0x000fc8000fffe1ff */
[----:B------:R-:W-:Y:S02]  /*20e0*/  @!UP1 USHF.L.U32 UR13, UR12, 0xb, URZ ;  /* 0x0000000b0c0d9899 */ /* 0x000fe400080006ff */
[----:B------:R-:W-:Y:S01]  /*20f0*/  @!UP1 USHF.L.U32 UR12, UR12, 0x1, URZ ;  /* 0x000000010c0c9899 */ /* 0x000fe200080006ff */
[----:B------:R-:W-:Y:S01]  /*2100*/  IMAD.IADD R8, R8, 0x1, R39 ;  /* 0x0000000108087824 */ /* 0x000fe200078e0227 */
[C---:B------:R-:W-:Y:S01]  /*2110*/  LEA R120, P4, R2.reuse, UR20, 0x1 ;  /* 0x0000001402787c11 */ /* 0x040fe2000f8808ff */
[----:B------:R-:W-:Y:S01]  /*2120*/  STTM.x64 tmem[UR7], RZ ;  /* 0x000000ff000079ed */ /* 0x000fe20008340007 */
[----:B------:R-:W1:Y:S02]  /*2130*/  FENCE.VIEW.ASYNC.T ;  /* 0x00000000000073c6 */ /* 0x000e640000000200 */
[----:B-1----:R-:W-:Y:S01]  /*2140*/  BAR.SYNC.DEFER_BLOCKING 0x0 ;  /* 0x0000000000007b1d */ /* 0x002fe20000010000 */
[----:B------:R-:W-:Y:S01]  /*2150*/  LEA.HI.X.SX32 R121, R2, UR21, 0x1, P4 ;  /* 0x0000001502797c11 */ /* 0x000fe2000a0f0eff */
[----:B0-----:R-:W-:Y:S01]  /*2160*/  VIADD R4, R60, 0xfffffff6 ;  /* 0xfffffff63c047836 */ /* 0x001fe20000000000 */
[----:B------:R-:W-:-:S02]  /*2170*/  PRMT R2, R3, 0x5410, R6 ;  /* 0x0000541003027816 */ /* 0x000fc40000000006 */
[----:B------:R-:W-:Y:S02]  /*2180*/  LOP3.LUT R3, R8, 0xffff, RZ, 0xc0, !PT ;  /* 0x0000ffff08037812 */ /* 0x000fe400078ec0ff */
[----:B------:R-:W-:Y:S02]  /*2190*/  PRMT R5, RZ, 0x7610, R5 ;  /* 0x00007610ff057816 */ /* 0x000fe40000000005 */
[----:B------:R-:W-:Y:S01]  /*21a0*/  P2R R7, PR, RZ, 0x1 ;  /* 0x00000001ff077803 */ /* 0x000fe20000000000 */
[----:B------:R-:W-:Y:S01]  /*21b0*/  IMAD.SHL.U32 R9, R124, 0x10, RZ ;  /* 0x000000107c097824 */ /* 0x000fe200078e00ff */
[----:B------:R-:W-:Y:S02]  /*21c0*/  PRMT R6, RZ, 0x7610, R6 ;  /* 0x00007610ff067816 */ /* 0x000fe40000000006 */
[----:B------:R-:W-:Y:S01]  /*21d0*/  PRMT R16, RZ, 0x7610, R16 ;  /* 0x00007610ff107816 */ /* 0x000fe20000000010 */
[----:B------:R0:W-:Y:S01]  /*21e0*/  STL [R1+0x2c0], R7 ;  /* 0x0002c00701007387 */ /* 0x0001e20000100800 */
[----:B------:R-:W-:-:S02]  /*21f0*/  SHF.R.U32.HI R0, RZ, 0xf, R3 ;  /* 0x0000000fff007819 */ /* 0x000fc40000011603 */
[----:B------:R-:W-:Y:S02]  /*2200*/  PRMT R15, RZ, 0x7610, R15 ;  /* 0x00007610ff0f7816 */ /* 0x000fe4000000000f */
[----:B------:R-:W-:Y:S02]  /*2210*/  PRMT R17, RZ, 0x7610, R17 ;  /* 0x00007610ff117816 */ /* 0x000fe40000000011 */
[----:B------:R-:W-:Y:S02]  /*2220*/  PRMT R12, RZ, 0x7610, R12 ;  /* 0x00007610ff0c7816 */ /* 0x000fe4000000000c */
[----:B------:R-:W-:Y:S01]  /*2230*/  PRMT R10, RZ, 0x7610, R10 ;  /* 0x00007610ff0a7816 */ /* 0x000fe2000000000a */
[----:B------:R-:W1:Y:S02]  /*2240*/  FENCE.VIEW.ASYNC.S ;  /* 0x00000000000073c6 */ /* 0x000e640000000000 */
[----:B-1----:R-:W1:Y:S02]  /*2250*/  @!UP2 SYNCS.EXCH.64 URZ, [UR8], UR12 ;  /* 0x0000000c08ffa5b2 */ /* 0x002e640008000100 */
[----:B-1----:R-:W-:Y:S01]  /*2260*/  BAR.SYNC.DEFER_BLOCKING 0x0 ;  /* 0x0000000000007b1d */ /* 0x002fe20000010000 */
[----:B0-----:R-:W-:Y:S01]  /*2270*/  IMAD.SHL.U32 R7, R124, 0x8, RZ ;  /* 0x000000087c077824 */ /* 0x001fe200078e00ff */
[----:B------:R-:W-:Y:S01]  /*2280*/  ISETP.GE.U32.AND P4, PT, R4, 0x7fffffb7, PT ;  /* 0x7fffffb70400780c */ /* 0x000fe20003f86070 */
[----:B------:R-:W-:Y:S01]  /*2290*/  IMAD.WIDE R66, R9, 0x2, R122 ;  /* 0x0000000209427825 */ /* 0x000fe200078e027a */
[----:B------:R-:W-:-:S02]  /*22a0*/  PRMT R14, RZ, 0x7610, R14 ;  /* 0x00007610ff0e7816 */ /* 0x000fc4000000000e */
[----:B------:R-:W-:Y:S01]  /*22b0*/  PRMT R13, RZ, 0x7610, R13 ;  /* 0x00007610ff0d7816 */ /* 0x000fe2000000000d */
[----:B------:R-:W-:-:S04]  /*22c0*/  IMAD.WIDE R62, R9, 0x2, R120 ;  /* 0x00000002093e7825 */ /* 0x000fc800078e0278 */
[----:B------:R-:W-:Y:S01]  /*22d0*/  IMAD R113, R124, 0x30, RZ ;  /* 0x000000307c717824 */ /* 0x000fe200078e02ff */
[----:B------:R-:W-:Y:S01]  /*22e0*/  PRMT R20, RZ, 0x7610, R20 ;  /* 0x00007610ff147816 */ /* 0x000fe20000000014 */
[----:B------:R-:W-:-:S04]  /*22f0*/  IMAD.WIDE R70, R7, 0x2, R122 ;  /* 0x0000000207467825 */ /* 0x000fc800078e027a */
[C---:B------:R-:W-:Y:S01]  /*2300*/  IMAD R117, R124.reuse, 0x28, RZ ;  /* 0x000000287c757824 */ /* 0x040fe200078e02ff */
[----:B------:R-:W-:Y:S01]  /*2310*/  PRMT R34, RZ, 0x7610, R34 ;  /* 0x00007610ff227816 */ /* 0x000fe20000000022 */
[----:B------:R-:W-:Y:S01]  /*2320*/  IMAD R109, R124, 0x38, RZ ;  /* 0x000000387c6d7824 */ /* 0x000fe200078e02ff */
[----:B------:R-:W-:Y:S02]  /*2330*/  PRMT R33, RZ, 0x7610, R33 ;  /* 0x00007610ff217816 */ /* 0x000fe40000000021 */
[----:B------:R-:W-:Y:S02]  /*2340*/  PRMT R19, RZ, 0x7610, R19 ;  /* 0x00007610ff137816 */ /* 0x000fe40000000013 */
[----:B------:R-:W-:Y:S01]  /*2350*/  PRMT R18, RZ, 0x7610, R18 ;  /* 0x00007610ff127816 */ /* 0x000fe20000000012 */
[----:B------:R-:W2:Y:S01]  /*2360*/  @!P6 LDG.E.U16 R6, desc[UR16][R122.64] ;  /* 0x000000107a06e981 */ /* 0x000ea2000c1e1500 */
[----:B------:R-:W-:Y:S02]  /*2370*/  PRMT R32, RZ, 0x7610, R32 ;  /* 0x00007610ff207816 */ /* 0x000fe40000000020 */
[----:B------:R-:W-:Y:S01]  /*2380*/  PRMT R31, RZ, 0x7610, R31 ;  /* 0x00007610ff1f7816 */ /* 0x000fe2000000001f */
[----:B------:R-:W3:Y:S01]  /*2390*/  @!P6 LDG.E.U16 R5, desc[UR16][R120.64] ;  /* 0x000000107805e981 */ /* 0x000ee2000c1e1500 */
[----:B------:R-:W-:Y:S01]  /*23a0*/  LOP3.LUT P6, RZ, R0, 0x1, RZ, 0xc0, !PT ;  /* 0x0000000100ff7812 */ /* 0x000fe200078cc0ff */
[----:B------:R-:W-:Y:S01]  /*23b0*/  IMAD.WIDE R68, R7, 0x2, R120 ;  /* 0x0000000207447825 */ /* 0x000fe200078e0278 */
[----:B------:R-:W-:Y:S01]  /*23c0*/  SHF.R.U64 R7, R2, 0x1f, RZ ;  /* 0x0000001f02077819 */ /* 0x000fe200000012ff */
[----:B------:R-:W-:Y:S01]  /*23d0*/  STL.64 [R1+0x1a0], R70 ;  /* 0x0001a04601007387 */ /* 0x000fe20000100a00 */
[----:B------:R-:W-:Y:S01]  /*23e0*/  PRMT R4, RZ, 0x7610, R4 ;  /* 0x00007610ff047816 */ /* 0x000fe20000000004 */
[----:B------:R-:W-:Y:S01]  /*23f0*/  IMAD.SHL.U32 R9, R124, 0x20, RZ ;  /* 0x000000207c097824 */ /* 0x000fe200078e00ff */
[----:B------:R-:W-:Y:S01]  /*2400*/  SHF.R.U32.HI R0, RZ, 0x7, R3 ;  /* 0x00000007ff007819 */ /* 0x000fe20000011603 */
[----:B------:R-:W-:Y:S01]  /*2410*/  STL.64 [R1+0x198], R68 ;  /* 0x0001984401007387 */ /* 0x000fe20000100a00 */
[----:B------:R-:W-:-:S02]  /*2420*/  PRMT R30, RZ, 0x7610, R30 ;  /* 0x00007610ff1e7816 */ /* 0x000fc4000000001e */
[----:B------:R-:W-:Y:S01]  /*2430*/  PRMT R29, RZ, 0x7610, R29 ;  /* 0x00007610ff1d7816 */ /* 0x000fe2000000001d */
[C---:B------:R-:W-:Y:S01]  /*2440*/  IMAD R105, R124.reuse, 0x29, RZ ;  /* 0x000000297c697824 */ /* 0x040fe200078e02ff */
[----:B------:R-:W-:Y:S01]  /*2450*/  PRMT R28, RZ, 0x7610, R28 ;  /* 0x00007610ff1c7816 */ /* 0x000fe2000000001c */
[----:B------:R0:W4:Y:S01]  /*2460*/  @P6 LDG.E.U16 R16, desc[UR16][R66.64] ;  /* 0x0000001042106981 */ /* 0x000122000c1e1500 */
[----:B------:R-:W-:Y:S02]  /*2470*/  PRMT R27, RZ, 0x7610, R27 ;  /* 0x00007610ff1b7816 */ /* 0x000fe4000000001b */
[----:B------:R-:W-:Y:S01]  /*2480*/  PRMT R26, RZ, 0x7610, R26 ;  /* 0x00007610ff1a7816 */ /* 0x000fe2000000001a */
[----:B------:R1:W2:Y:S01]  /*2490*/  @P6 LDG.E.U16 R15, desc[UR16][R62.64] ;  /* 0x000000103e0f6981 */ /* 0x0002a2000c1e1500 */
[----:B------:R-:W-:Y:S01]  /*24a0*/  LOP3.LUT P6, RZ, R7, 0x1, RZ, 0xc0, !PT ;  /* 0x0000000107ff7812 */ /* 0x000fe200078cc0ff */
[C---:B------:R-:W-:Y:S01]  /*24b0*/  IMAD R7, R124.reuse, 0x18, RZ ;  /* 0x000000187c077824 */ /* 0x040fe200078e02ff */
[----:B------:R-:W-:Y:S01]  /*24c0*/  PRMT R25, RZ, 0x7610, R25 ;  /* 0x00007610ff197816 */ /* 0x000fe20000000019 */
[----:B------:R0:W-:Y:S01]  /*24d0*/  STL.64 [R1+0x120], R66 ;  /* 0x0001204201007387 */ /* 0x0001e20000100a00 */
[C---:B------:R-:W-:Y:S01]  /*24e0*/  IMAD R101, R124.reuse, 0x31, RZ ;  /* 0x000000317c657824 */ /* 0x040fe200078e02ff */
[----:B------:R-:W-:Y:S01]  /*24f0*/  PRMT R24, RZ, 0x7610, R24 ;  /* 0x00007610ff187816 */ /* 0x000fe20000000018 */
[----:B------:R-:W-:Y:S01]  /*2500*/  IMAD R97, R124, 0x39, RZ ;  /* 0x000000397c617824 */ /* 0x000fe200078e02ff */
[----:B------:R1:W-:Y:S01]  /*2510*/  STL.64 [R1+0x118], R62 ;  /* 0x0001183e01007387 */ /* 0x0003e20000100a00 */
[----:B------:R-:W-:-:S02]  /*2520*/  PRMT R23, RZ, 0x7610, R23 ;  /* 0x00007610ff177816 */ /* 0x000fc40000000017 */
[----:B------:R-:W-:Y:S01]  /*2530*/  PRMT R22, RZ, 0x7610, R22 ;  /* 0x00007610ff167816 */ /* 0x000fe20000000016 */
[----:B------:R1:W2:Y:S01]  /*2540*/  @!P5 LDG.E.U16 R4, desc[UR16][R70.64] ;  /* 0x000000104604d981 */ /* 0x0002a2000c1e1500 */
[----:B------:R-:W-:Y:S02]  /*2550*/  PRMT R56, RZ, 0x7610, R56 ;  /* 0x00007610ff387816 */ /* 0x000fe40000000038 */
[----:B------:R-:W-:Y:S01]  /*2560*/  PRMT R57, RZ, 0x7610, R57 ;  /* 0x00007610ff397816 */ /* 0x000fe20000000039 */
[----:B------:R1:W2:Y:S01]  /*2570*/  @!P5 LDG.E.U16 R17, desc[UR16][R68.64] ;  /* 0x000000104411d981 */ /* 0x0002a2000c1e1500 */
[C---:B0-----:R-:W-:Y:S01]  /*2580*/  IMAD.WIDE R66, R9.reuse, 0x2, R122 ;  /* 0x0000000209427825 */ /* 0x041fe200078e027a */
[----:B------:R-:W-:Y:S01]  /*2590*/  LOP3.LUT P5, RZ, R0, 0x1, RZ, 0xc0, !PT ;  /* 0x0000000100ff7812 */ /* 0x000fe200078ac0ff */
[----:B------:R-:W0:Y:S02]  /*25a0*/  LDCU UR4, c[0x0][0x3b0] ;  /* 0x00007600ff0477ac */ /* 0x000e240008000800 */
[----:B-1----:R-:W-:Y:S01]  /*25b0*/  IMAD.WIDE R62, R9, 0x2, R120 ;  /* 0x00000002093e7825 */ /* 0x002fe200078e0278 */
[----:B------:R1:W2:Y:S03]  /*25c0*/  @P6 LDG.E.U16 R12, desc[UR16][R66.64] ;  /* 0x00000010420c6981 */ /* 0x0002a6000c1e1500 */
[C---:B------:R-:W-:Y:S01]  /*25d0*/  IMAD.WIDE R70, R7.reuse, 0x2, R122 ;  /* 0x0000000207467825 */ /* 0x040fe200078e027a */
[----:B------:R0:W2:Y:S03]  /*25e0*/  @P6 LDG.E.U16 R10, desc[UR16][R62.64] ;  /* 0x000000103e0a6981 */ /* 0x0000a6000c1e1500 */
[----:B------:R-:W-:Y:S01]  /*25f0*/  IMAD.WIDE R68, R7, 0x2, R120 ;  /* 0x0000000207447825 */ /* 0x000fe200078e0278 */
[C---:B------:R-:W-:Y:S01]  /*2600*/  SHF.R.U64 R7, R2.reuse, 0xf, RZ ;  /* 0x0000000f02077819 */ /* 0x040fe200000012ff */
[----:B------:R0:W2:Y:S03]  /*2610*/  @P5 LDG.E.U16 R14, desc[UR16][R70.64] ;  /* 0x00000010460e5981 */ /* 0x0000a6000c1e1500 */
[----:B------:R-:W-:Y:S01]  /*2620*/  LOP3.LUT P6, RZ, R7, 0x1, RZ, 0xc0, !PT ;  /* 0x0000000107ff7812 */ /* 0x000fe200078cc0ff */
[C---:B------:R-:W-:Y:S01]  /*2630*/  IMAD.WIDE R114, R113.reuse, 0x2, R122 ;  /* 0x0000000271727825 */ /* 0x040fe200078e027a */
[----:B------:R-:W-:Y:S01]  /*2640*/  SHF.R.U64 R0, R2, 0x17, RZ ;  /* 0x0000001702007819 */ /* 0x000fe200000012ff */
[----:B------:R0:W2:Y:S01]  /*2650*/  @P5 LDG.E.U16 R13, desc[UR16][R68.64] ;  /* 0x00000010440d5981 */ /* 0x0000a2000c1e1500 */
[----:B------:R-:W-:Y:S01]  /*2660*/  PRMT R7, RZ, 0x7610, R7 ;  /* 0x00007610ff077816 */ /* 0x000fe20000000007 */
[----:B------:R-:W-:Y:S01]  /*2670*/  IMAD.WIDE R112, R113, 0x2, R120 ;  /* 0x0000000271707825 */ /* 0x000fe200078e0278 */
[----:B------:R-:W-:-:S02]  /*2680*/  LOP3.LUT P5, RZ, R0, 0x1, RZ, 0xc0, !PT ;  /* 0x0000000100ff7812 */ /* 0x000fc400078ac0ff */
[----:B------:R-:W-:Y:S01]  /*2690*/  SHF.R.U64 R11, R2, 0x7, RZ ;  /* 0x00000007020b7819 */ /* 0x000fe200000012ff */
[----:B------:R-:W-:Y:S01]  /*26a0*/  IMAD.WIDE R118, R117, 0x2, R122 ;  /* 0x0000000275767825 */ /* 0x000fe200078e027a */
[----:B------:R-:W-:Y:S01]  /*26b0*/  STL.64 [R1+0xa0], R70 ;  /* 0x0000a04601007387 */ /* 0x000fe20000100a00 */
[----:B------:R-:W-:-:S03]  /*26c0*/  PRMT R9, RZ, 0x7610, R9 ;  /* 0x00007610ff097816 */ /* 0x000fc60000000009 */
[----:B------:R-:W-:Y:S01]  /*26d0*/  STL.64 [R1+0x98], R68 ;  /* 0x0000984401007387 */ /* 0x000fe20000100a00 */
[----:B------:R-:W-:-:S03]  /*26e0*/  PRMT R8, RZ, 0x7610, R8 ;  /* 0x00007610ff087816 */ /* 0x000fc60000000008 */
[----:B------:R-:W2:Y:S04]  /*26f0*/  @P6 LDG.E.U16 R7, desc[UR16][R114.64] ;  /* 0x0000001072076981 */ /* 0x000ea8000c1e1500 */
[----:B------:R-:W2:Y:S01]  /*2700*/  @P6 LDG.E.U16 R20, desc[UR16][R112.64] ;  /* 0x0000001070146981 */ /* 0x000ea2000c1e1500 */
[----:B------:R-:W-:Y:S01]  /*2710*/  LOP3.LUT P6, RZ, R11, 0x1, RZ, 0xc0, !PT ;  /* 0x000000010bff7812 */ /* 0x000fe200078cc0ff */
[----:B------:R-:W-:Y:S02]  /*2720*/  IMAD R11, R124, 0x9, RZ ;  /* 0x000000097c0b7824 */ /* 0x000fe400078e02ff */
[----:B------:R1:W-:Y:S01]  /*2730*/  STL.64 [R1+0x20], R66 ;  /* 0x0000204201007387 */ /* 0x0003e20000100a00 */
[----:B------:R-:W-:-:S03]  /*2740*/  IMAD.WIDE R116, R117, 0x2, R120 ;  /* 0x0000000275747825 */ /* 0x000fc600078e0278 */
[----:B------:R0:W-:Y:S01]  /*2750*/  STL.64 [R1+0x18], R62 ;  /* 0x0000183e01007387 */ /* 0x0001e20000100a00 */
[----:B------:R-:W-:-:S03]  /*2760*/  VIADD R0, R60, 0xfffffffe ;  /* 0xfffffffe3c007836 */ /* 0x000fc60000000000 */
[----:B------:R-:W-:Y:S04]  /*2770*/  STL [R1+0x644], R118 ;  /* 0x0006447601007387 */ /* 0x000fe80000100800 */
[----:B------:R-:W-:Y:S01]  /*2780*/  STL [R1+0x6d8], R118 ;  /* 0x0006d87601007387 */ /* 0x000fe20000100800 */
[----:B-1----:R-:W-:-:S03]  /*2790*/  IMAD.WIDE R66, R11, 0x2, R122 ;  /* 0x000000020b427825 */ /* 0x002fc600078e027a */
[----:B------:R-:W-:Y:S01]  /*27a0*/  STL [R1+0x640], R119 ;  /* 0x0006407701007387 */ /* 0x000fe20000100800 */
[----:B0-----:R-:W-:Y:S01]  /*27b0*/  IMAD.WIDE R62, R11, 0x2, R120 ;  /* 0x000000020b3e7825 */ /* 0x001fe200078e0278 */
[----:B------:R-:W-:Y:S02]  /*27c0*/  SHF.R.U32.HI R21, RZ, 0xe, R3 ;  /* 0x0000000eff157819 */ /* 0x000fe40000011603 */
[----:B------:R-:W-:Y:S01]  /*27d0*/  STL [R1+0x658], R119 ;  /* 0x0006587701007387 */ /* 0x000fe20000100800 */
[----:B------:R-:W-:-:S03]  /*27e0*/  IMAD.WIDE R110, R109, 0x2, R122 ;  /* 0x000000026d6e7825 */ /* 0x000fc600078e027a */
[----:B------:R-:W-:Y:S01]  /*27f0*/  STL [R1+0x668], R119 ;  /* 0x0006687701007387 */ /* 0x000fe20000100800 */
[----:B------:R-:W-:-:S03]  /*2800*/  IMAD.WIDE R108, R109, 0x2, R120 ;  /* 0x000000026d6c7825 */ /* 0x000fc600078e0278 */
[----:B------:R-:W-:Y:S04]  /*2810*/  STL [R1+0x678], R119 ;  /* 0x0006787701007387 */ /* 0x000fe80000100800 */
[----:B------:R-:W2:Y:S04]  /*2820*/  @P5 LDG.E.U16 R9, desc[UR16][R118.64] ;  /* 0x0000001076095981 */ /* 0x000ea8000c1e1500 */
[----:B------:R-:W-:Y:S04]  /*2830*/  STL [R1+0x688], R119 ;  /* 0x0006887701007387 */ /* 0x000fe80000100800 */
[----:B------:R-:W2:Y:S01]  /*2840*/  @P5 LDG.E.U16 R8, desc[UR16][R116.64] ;  /* 0x0000001074085981 */ /* 0x000ea2000c1e1500 */
[----:B------:R-:W-:-:S02]  /*2850*/  ISETP.GE.U32.AND P5, PT, R0, 0x7fffffbf, PT ;  /* 0x7fffffbf0000780c */ /* 0x000fc40003fa6070 */
[----:B------:R-:W-:Y:S01]  /*2860*/  SHF.R.U32.HI R0, RZ, 0x6, R3 ;  /* 0x00000006ff007819 */ /* 0x000fe20000011603 */
[----:B------:R-:W-:Y:S04]  /*2870*/  STL [R1+0x698], R119 ;  /* 0x0006987701007387 */ /* 0x000fe80000100800 */
[----:B------:R-:W-:Y:S04]  /*2880*/  STL [R1+0x6a8], R119 ;  /* 0x0006a87701007387 */ /* 0x000fe80000100800 */
[----:B------:R0:W2:Y:S04]  /*2890*/  @!P4 LDG.E.U16 R34, desc[UR16][R66.64] ;  /* 0x000000104222c981 */ /* 0x0000a8000c1e1500 */
[----:B------:R1:W2:Y:S01]  /*28a0*/  @!P4 LDG.E.U16 R33, desc[UR16][R62.64] ;  /* 0x000000103e21c981 */ /* 0x0002a2000c1e1500 */
[----:B------:R-:W-:-:S03]  /*28b0*/  LOP3.LUT P4, RZ, R21, 0x1, RZ, 0xc0, !PT ;  /* 0x0000000115ff7812 */ /* 0x000fc6000788c0ff */
[----:B------:R-:W-:Y:S01]  /*28c0*/  STL [R1+0x6b8], R119 ;  /* 0x0006b87701007387 */ /* 0x000fe20000100800 */
[----:B------:R-:W-:-:S03]  /*28d0*/  IMAD R11, R124, 0x11, RZ ;  /* 0x000000117c0b7824 */ /* 0x000fc600078e02ff */
[----:B------:R-:W-:Y:S04]  /*28e0*/  STL [R1+0x6c8], R119 ;  /* 0x0006c87701007387 */ /* 0x000fe80000100800 */
[----:B------:R-:W-:Y:S04]  /*28f0*/  STL [R1+0x6cc], R116 ;  /* 0x0006cc7401007387 */ /* 0x000fe80000100800 */
[----:B------:R-:W2:Y:S04]  /*2900*/  @P6 LDG.E.U16 R19, desc[UR16][R110.64] ;  /* 0x000000106e136981 */ /* 0x000ea8000c1e1500 */
[----:B------:R-:W2:Y:S01]  /*2910*/  @P6 LDG.E.U16 R18, desc[UR16][R108.64] ;  /* 0x000000106c126981 */ /* 0x000ea2000c1e1500 */
[----:B------:R-:W-:-:S03]  /*2920*/  LOP3.LUT P6, RZ, R0, 0x1, RZ, 0xc0, !PT ;  /* 0x0000000100ff7812 */ /* 0x000fc600078cc0ff */
[----:B------:R-:W-:Y:S01]  /*2930*/  STL [R1+0x648], R117 ;  /* 0x0006487501007387 */ /* 0x000fe20000100800 */
[----:B------:R-:W-:-:S03]  /*2940*/  IMAD R21, R124, 0x19, RZ ;  /* 0x000000197c157824 */ /* 0x000fc600078e02ff */
[----:B------:R-:W-:Y:S01]  /*2950*/  STL.64 [R1+0x650], R114 ;  /* 0x0006507201007387 */ /* 0x000fe20000100a00 */
[----:B------:R-:W-:-:S03]  /*2960*/  IMAD.WIDE R70, R11, 0x2, R122 ;  /* 0x000000020b467825 */ /* 0x000fc600078e027a */
[----:B------:R-:W-:Y:S01]  /*2970*/  STL [R1+0x6f0], R114 ;  /* 0x0006f07201007387 */ /* 0x000fe20000100800 */
[----:B------:R-:W-:-:S03]  /*2980*/  IMAD.WIDE R68, R11, 0x2, R120 ;  /* 0x000000020b447825 */ /* 0x000fc600078e0278 */
[----:B------:R-:W-:Y:S01]  /*2990*/  STL.64 [R1+0x660], R112 ;  /* 0x0006607001007387 */ /* 0x000fe20000100a00 */
[----:B------:R-:W-:-:S03]  /*29a0*/  SHF.R.U64 R0, R2, 0x1e, RZ ;  /* 0x0000001e02007819 */ /* 0x000fc600000012ff */
[----:B------:R-:W-:Y:S04]  /*29b0*/  STL.64 [R1+0x670], R110 ;  /* 0x0006706e01007387 */ /* 0x000fe80000100a00 */
[----:B------:R0:W-:Y:S04]  /*29c0*/  STL.64 [R1+0x190], R66 ;  /* 0x0001904201007387 */ /* 0x0001e80000100a00 */
[----:B------:R-:W-:Y:S01]  /*29d0*/  STL [R1+0x760], R110 ;  /* 0x0007606e01007387 */ /* 0x000fe20000100800 */
[----:B------:R-:W-:-:S03]  /*29e0*/  SHF.R.U64 R11, R2, 0x16, RZ ;  /* 0x00000016020b7819 */ /* 0x000fc600000012ff */
[----:B------:R1:W-:Y:S01]  /*29f0*/  STL.64 [R1+0x188], R62 ;  /* 0x0001883e01007387 */ /* 0x0003e20000100a00 */
[----:B0-----:R-:W-:-:S03]  /*2a00*/  IMAD.WIDE R66, R21, 0x2, R122 ;  /* 0x0000000215427825 */ /* 0x001fc600078e027a */
[----:B------:R-:W2:Y:S04]  /*2a10*/  @P4 LDG.E.U16 R32, desc[UR16][R70.64] ;  /* 0x0000001046204981 */ /* 0x000ea8000c1e1500 */
[----:B------:R-:W2:Y:S01]  /*2a20*/  @P4 LDG.E.U16 R31, desc[UR16][R68.64] ;  /* 0x00000010441f4981 */ /* 0x000ea2000c1e1500 */
[----:B-1----:R-:W-:Y:S01]  /*2a30*/  IMAD.WIDE R62, R21, 0x2, R120 ;  /* 0x00000002153e7825 */ /* 0x002fe200078e0278 */
[----:B------:R-:W-:Y:S02]  /*2a40*/  LOP3.LUT P4, RZ, R0, 0x1, RZ, 0xc0, !PT ;  /* 0x0000000100ff7812 */ /* 0x000fe4000788c0ff */
[----:B------:R-:W-:Y:S04]  /*2a50*/  STL.64 [R1+0x680], R108 ;  /* 0x0006806c01007387 */ /* 0x000fe80000100a00 */
[----:B------:R-:W-:Y:S04]  /*2a60*/  STL [R1+0x75c], R109 ;  /* 0x00075c6d01007387 */ /* 0x000fe80000100800 */
[----:B------:R0:W2:Y:S04]  /*2a70*/  @P6 LDG.E.U16 R30, desc[UR16][R66.64] ;  /* 0x00000010421e6981 */ /* 0x0000a8000c1e1500 */
[----:B------:R1:W2:Y:S01]  /*2a80*/  @P6 LDG.E.U16 R29, desc[UR16][R62.64] ;  /* 0x000000103e1d6981 */ /* 0x0002a2000c1e1500 */
[----:B------:R-:W-:Y:S01]  /*2a90*/  LOP3.LUT P6, RZ, R11, 0x1, RZ, 0xc0, !PT ;  /* 0x000000010bff7812 */ /* 0x000fe200078cc0ff */
[----:B------:R-:W-:-:S02]  /*2aa0*/  IMAD R11, R124, 0x21, RZ ;  /* 0x000000217c0b7824 */ /* 0x000fc400078e02ff */
[----:B------:R-:W-:Y:S04]  /*2ab0*/  STL [R1+0x710], R108 ;  /* 0x0007106c01007387 */ /* 0x000fe80000100800 */
[----:B------:R-:W-:Y:S04]  /*2ac0*/  STL.64 [R1+0x110], R70 ;  /* 0x0001104601007387 */ /* 0x000fe80000100a00 */
[----:B------:R-:W-:Y:S04]  /*2ad0*/  STL.64 [R1+0x108], R68 ;  /* 0x0001084401007387 */ /* 0x000fe80000100a00 */
[----:B------:R0:W-:Y:S01]  /*2ae0*/  STL.64 [R1+0x90], R66 ;  /* 0x0000904201007387 */ /* 0x0001e20000100a00 */
[----:B------:R-:W-:-:S03]  /*2af0*/  SHF.R.U64 R0, R2, 0xe, RZ ;  /* 0x0000000e02007819 */ /* 0x000fc600000012ff */
[----:B------:R1:W-:Y:S01]  /*2b00*/  STL.64 [R1+0x88], R62 ;  /* 0x0000883e01007387 */ /* 0x0003e20000100a00 */
[----:B------:R-:W-:-:S04]  /*2b10*/  IMAD.WIDE R106, R105, 0x2, R122 ;  /* 0x00000002696a7825 */ /* 0x000fc800078e027a */
[----:B------:R-:W-:Y:S01]  /*2b20*/  IMAD.WIDE R104, R105, 0x2, R120 ;  /* 0x0000000269687825 */ /* 0x000fe200078e0278 */
[----:B------:R-:W2:Y:S03]  /*2b30*/  @P6 LDG.E.U16 R26, desc[UR16][R106.64] ;  /* 0x000000106a1a6981 */ /* 0x000ea6000c1e1500 */
[C---:B0-----:R-:W-:Y:S01]  /*2b40*/  IMAD.WIDE R66, R11.reuse, 0x2, R122 ;  /* 0x000000020b427825 */ /* 0x041fe200078e027a */
[----:B------:R-:W2:Y:S03]  /*2b50*/  @P6 LDG.E.U16 R25, desc[UR16][R104.64] ;  /* 0x0000001068196981 */ /* 0x000ea6000c1e1500 */
[----:B-1----:R-:W-:Y:S01]  /*2b60*/  IMAD.WIDE R62, R11, 0x2, R120 ;  /* 0x000000020b3e7825 */ /* 0x002fe200078e0278 */
[----:B------:R-:W-:Y:S01]  /*2b70*/  SHF.R.U64 R11, R2, 0x6, RZ ;  /* 0x00000006020b7819 */ /* 0x000fe200000012ff */
[----:B------:R-:W2:Y:S04]  /*2b80*/  @P4 LDG.E.U16 R28, desc[UR16][R66.64] ;  /* 0x00000010421c4981 */ /* 0x000ea8000c1e1500 */
[----:B------:R0:W2:Y:S01]  /*2b90*/  @P4 LDG.E.U16 R27, desc[UR16][R62.64] ;  /* 0x000000103e1b4981 */ /* 0x0000a2000c1e1500 */
[----:B------:R-:W-:-:S02]  /*2ba0*/  LOP3.LUT P4, RZ, R0, 0x1, RZ, 0xc0, !PT ;  /* 0x0000000100ff7812 */ /* 0x000fc4000788c0ff */
[----:B------:R-:W-:Y:S01]  /*2bb0*/  LOP3.LUT P6, RZ, R11, 0x1, RZ, 0xc0, !PT ;  /* 0x000000010bff7812 */ /* 0x000fe200078cc0ff */
[----:B------:R-:W-:Y:S01]  /*2bc0*/  IMAD.WIDE R102, R101, 0x2, R122 ;  /* 0x0000000265667825 */ /* 0x000fe200078e027a */
[----:B------:R-:W-:-:S03]  /*2bd0*/  PRMT R21, RZ, 0x7610, R21 ;  /* 0x00007610ff157816 */ /* 0x000fc60000000015 */
[----:B------:R-:W-:-:S04]  /*2be0*/  IMAD.WIDE R100, R101, 0x2, R120 ;  /* 0x0000000265647825 */ /* 0x000fc800078e0278 */
[----:B------:R-:W-:Y:S02]  /*2bf0*/  VIADD R0, R60, 0xfffffffd ;  /* 0xfffffffd3c007836 */ /* 0x000fe40000000000 */
[C---:B------:R-:W-:Y:S01]  /*2c00*/  IMAD.WIDE R98, R97.reuse, 0x2, R122 ;  /* 0x0000000261627825 */ /* 0x040fe200078e027a */
[----:B------:R-:W2:Y:S03]  /*2c10*/  @P4 LDG.E.U16 R24, desc[UR16][R102.64] ;  /* 0x0000001066184981 */ /* 0x000ea6000c1e1500 */
[----:B------:R-:W-:Y:S01]  /*2c20*/  IMAD.WIDE R96, R97, 0x2, R120 ;  /* 0x0000000261607825 */ /* 0x000fe200078e0278 */
[----:B------:R-:W2:Y:S01]  /*2c30*/  @P4 LDG.E.U16 R23, desc[UR16][R100.64] ;  /* 0x0000001064174981 */ /* 0x000ea2000c1e1500 */
[----:B------:R-:W-:Y:S02]  /*2c40*/  ISETP.GE.U32.AND P4, PT, R0, 0x7fffffbe, PT ;  /* 0x7fffffbe0000780c */ /* 0x000fe40003f86070 */
[----:B------:R-:W-:Y:S01]  /*2c50*/  VIADD R11, R60, 0xfffffff5 ;  /* 0xfffffff53c0b7836 */ /* 0x000fe20000000000 */
[----:B------:R-:W2:Y:S04]  /*2c60*/  @P6 LDG.E.U16 R22, desc[UR16][R98.64] ;  /* 0x0000001062166981 */ /* 0x000ea8000c1e1500 */
[----:B------:R-:W2:Y:S01]  /*2c70*/  @P6 LDG.E.U16 R21, desc[UR16][R96.64] ;  /* 0x0000001060156981 */ /* 0x000ea2000c1e1500 */
[----:B------:R-:W-:Y:S01]  /*2c80*/  ISETP.GE.U32.AND P6, PT, R11, 0x7fffffb6, PT ;  /* 0x7fffffb60b00780c */ /* 0x000fe20003fc6070 */
[----:B------:R-:W-:-:S02]  /*2c90*/  IMAD.SHL.U32 R11, R124, 0x2, RZ ;  /* 0x000000027c0b7824 */ /* 0x000fc400078e00ff */
[----:B------:R-:W-:Y:S02]  /*2ca0*/  STL.64 [R1+0x10], R66 ;  /* 0x0000104201007387 */ /* 0x000fe40000100a00 */
[C---:B------:R-:W-:Y:S02]  /*2cb0*/  IMAD.WIDE R60, R11.reuse, 0x2, R120 ;  /* 0x000000020b3c7825 */ /* 0x040fe400078e0278 */
[----:B------:R0:W-:Y:S04]  /*2cc0*/  STL.64 [R1+0x8], R62 ;  /* 0x0000083e01007387 */ /* 0x0001e80000100a00 */
[----:B------:R-:W2:Y:S01]  /*2cd0*/  @!P4 LDG.E.U16 R56, desc[UR16][R60.64] ;  /* 0x000000103c38c981 */ /* 0x000ea2000c1e1500 */
[----:B0-----:R-:W-:-:S05]  /*2ce0*/  IMAD.WIDE R62, R11, 0x2, R122 ;  /* 0x000000020b3e7825 */ /* 0x001fca00078e027a */
[----:B------:R-:W3:Y:S04]  /*2cf0*/  @!P4 LDG.E.U16 R57, desc[UR16][R62.64] ;  /* 0x000000103e39c981 */ /* 0x000ee8000c1e1500 */
[----:B------:R-:W-:Y:S04]  /*2d00*/  STL.64 [R1+0x690], R106 ;  /* 0x0006906a01007387 */ /* 0x000fe80000100a00 */
[----:B------:R-:W-:Y:S04]  /*2d10*/  STL [R1+0x714], R107 ;  /* 0x0007146b01007387 */ /* 0x000fe80000100800 */
[----:B------:R-:W-:Y:S04]  /*2d20*/  STL [R1+0x6f4], R106 ;  /* 0x0006f46a01007387 */ /* 0x000fe80000100800 */
[----:B------:R-:W-:Y:S04]  /*2d30*/  STL.64 [R1+0x6a0], R104 ;  /* 0x0006a06801007387 */ /* 0x000fe80000100a00 */
[----:B------:R-:W-:Y:S01]  /*2d40*/  STL.64 [R1+0x6e0], R104 ;  /* 0x0006e06801007387 */ /* 0x000fe20000100a00 */
[----:B------:R-:W-:-:S03]  /*2d50*/  PRMT R38, RZ, 0x7610, R38 ;  /* 0x00007610ff267816 */ /* 0x000fc60000000026 */
[----:B------:R-:W-:Y:S01]  /*2d60*/  STL.64 [R1+0x6b0], R102 ;  /* 0x0006b06601007387 */ /* 0x000fe20000100a00 */
[----:B------:R-:W-:-:S03]  /*2d70*/  IMAD.WIDE R68, R124, 0x2, R122 ;  /* 0x000000027c447825 */ /* 0x000fc600078e027a */
[----:B------:R-:W-:Y:S01]  /*2d80*/  STL.64 [R1+0x6e8], R102 ;  /* 0x0006e86601007387 */ /* 0x000fe20000100a00 */
[----:B------:R-:W-:-:S03]  /*2d90*/  IMAD.WIDE R66, R124, 0x2, R120 ;  /* 0x000000027c427825 */ /* 0x000fc600078e0278 */
[----:B------:R-:W-:Y:S01]  /*2da0*/  STL.64 [R1+0x6c0], R100 ;  /* 0x0006c06401007387 */ /* 0x000fe20000100a00 */
[----:B------:R-:W-:-:S03]  /*2db0*/  SHF.R.U32.HI R36, RZ, 0xd, R3 ;  /* 0x0000000dff247819 */ /* 0x000fc60000011603 */
[----:B------:R-:W-:Y:S01]  /*2dc0*/  STL [R1+0x6f8], R100 ;  /* 0x0006f86401007387 */ /* 0x000fe20000100800 */
[----:B------:R-:W-:-:S03]  /*2dd0*/  IMAD R11, R124, 0xa, RZ ;  /* 0x0000000a7c0b7824 */ /* 0x000fc600078e02ff */
[----:B------:R-:W-:Y:S04]  /*2de0*/  STL [R1+0x718], R98 ;  /* 0x0007186201007387 */ /* 0x000fe80000100800 */
[----:B------:R0:W-:Y:S01]  /*2df0*/  STL [R1+0x6d0], R99 ;  /* 0x0006d06301007387 */ /* 0x0001e20000100800 */
[----:B------:R-:W-:-:S03]  /*2e00*/  LOP3.LUT P4, RZ, R36, 0x1, RZ, 0xc0, !PT ;  /* 0x0000000124ff7812 */ /* 0x000fc6000788c0ff */
[----:B------:R1:W4:Y:S04]  /*2e10*/  @!P5 LDG.E.U16 R38, desc[UR16][R66.64] ;  /* 0x000000104226d981 */ /* 0x000328000c1e1500 */
[----:B0-----:R-:W4:Y:S04]  /*2e20*/  LDL.LU R99, [R1+0x218] ;  /* 0x0002180001637983 */ /* 0x001f280000300800 */
[----:B------:R-:W-:Y:S04]  /*2e30*/  STL.64 [R1+0x700], R96 ;  /* 0x0007006001007387 */ /* 0x000fe80000100a00 */
[----:B------:R-:W-:Y:S04]  /*2e40*/  STL.64 [R1+0x210], R68 ;  /* 0x0002104401007387 */ /* 0x000fe80000100a00 */
[----:B------:R1:W-:Y:S01]  /*2e50*/  STL.64 [R1+0x208], R66 ;  /* 0x0002084201007387 */ /* 0x0003e20000100a00 */
[----:B------:R-:W-:-:S03]  /*2e60*/  IMAD R36, R124, 0x12, RZ ;  /* 0x000000127c247824 */ /* 0x000fc600078e02ff */
[----:B------:R-:W-:Y:S01]  /*2e70*/  STL.64 [R1+0x200], R62 ;  /* 0x0002003e01007387 */ /* 0x000fe20000100a00 */
[----:B------:R-:W-:-:S03]  /*2e80*/  PRMT R54, RZ, 0x7610, R54 ;  /* 0x00007610ff367816 */ /* 0x000fc60000000036 */
[----:B------:R0:W-:Y:S01]  /*2e90*/  STL.64 [R1+0x1f8], R60 ;  /* 0x0001f83c01007387 */ /* 0x0001e20000100a00 */
[----:B-1----:R-:W-:Y:S01]  /*2ea0*/  IMAD.WIDE R66, R11, 0x2, R122 ;  /* 0x000000020b427825 */ /* 0x002fe200078e027a */
[----:B------:R-:W-:-:S04]  /*2eb0*/  PRMT R55, RZ, 0x7610, R55 ;  /* 0x00007610ff377816 */ /* 0x000fc80000000037 */
[----:B------:R-:W-:Y:S01]  /*2ec0*/  STL.64 [R1+0x180], R66 ;  /* 0x0001804201007387 */ /* 0x000fe20000100a00 */
[----:B0-----:R-:W-:-:S05]  /*2ed0*/  IMAD.WIDE R60, R36, 0x2, R122 ;  /* 0x00000002243c7825 */ /* 0x001fca00078e027a */
[----:B------:R0:W4:Y:S04]  /*2ee0*/  @P4 LDG.E.U16 R55, desc[UR16][R60.64] ;  /* 0x000000103c374981 */ /* 0x000128000c1e1500 */
[----:B--2---:R-:W-:Y:S04]  /*2ef0*/  STL [R1+0x250], R56 ;  /* 0x0002503801007387 */ /* 0x004fe80000100800 */
[----:B---3--:R1:W-:Y:S02]  /*2f00*/  STL [R1+0x254], R57 ;  /* 0x0002543901007387 */ /* 0x0083e40000100800 */
[----:B-1----:R-:W-:-:S05]  /*2f10*/  IMAD.WIDE R56, R36, 0x2, R120 ;  /* 0x0000000224387825 */ /* 0x002fca00078e0278 */
[----:B------:R1:W2:Y:S01]  /*2f20*/  @P4 LDG.E.U16 R54, desc[UR16][R56.64] ;  /* 0x0000001038364981 */ /* 0x0002a2000c1e1500 */
[----:B------:R-:W-:Y:S01]  /*2f30*/  PRMT R35, RZ, 0x7610, R35 ;  /* 0x00007610ff237816 */ /* 0x000fe20000000023 */
[----:B------:R-:W-:Y:S01]  /*2f40*/  IMAD.WIDE R62, R11, 0x2, R120 ;  /* 0x000000020b3e7825 */ /* 0x000fe200078e0278 */
[----:B------:R-:W-:Y:S02]  /*2f50*/  PRMT R64, RZ, 0x7610, R64 ;  /* 0x00007610ff407816 */ /* 0x000fe40000000040 */
[----:B------:R-:W-:Y:S02]  /*2f60*/  PRMT R59, RZ, 0x7610, R59 ;  /* 0x00007610ff3b7816 */ /* 0x000fe4000000003b */
[----:B------:R-:W3:Y:S01]  /*2f70*/  @!P5 LDG.E.U16 R35, desc[UR16][R68.64] ;  /* 0x000000104423d981 */ /* 0x000ee2000c1e1500 */
[----:B------:R-:W-:-:S03]  /*2f80*/  SHF.R.U64 R11, R2, 0x1d, RZ ;  /* 0x0000001d020b7819 */ /* 0x000fc600000012ff */
[----:B------:R-:W3:Y:S01]  /*2f90*/  @!P6 LDG.E.U16 R64, desc[UR16][R66.64] ;  /* 0x000000104240e981 */ /* 0x000ee2000c1e1500 */
[----:B------:R-:W-:-:S03]  /*2fa0*/  LOP3.LUT P4, RZ, R11, 0x1, RZ, 0xc0, !PT ;  /* 0x000000010bff7812 */ /* 0x000fc6000788c0ff */
[----:B------:R-:W3:Y:S01]  /*2fb0*/  @!P6 LDG.E.U16 R59, desc[UR16][R62.64] ;  /* 0x000000103e3be981 */ /* 0x000ee2000c1e1500 */
[----:B------:R-:W-:-:S03]  /*2fc0*/  IMAD R94, R124, 0x22, RZ ;  /* 0x000000227c5e7824 */ /* 0x000fc600078e02ff */
[----:B------:R-:W-:Y:S01]  /*2fd0*/  STL.64 [R1+0x178], R62 ;  /* 0x0001783e01007387 */ /* 0x000fe20000100a00 */
[----:B------:R-:W-:-:S03]  /*2fe0*/  IMAD R11, R124, 0x1a, RZ ;  /* 0x0000001a7c0b7824 */ /* 0x000fc600078e02ff */
[----:B------:R0:W-:Y:S01]  /*2ff0*/  STL.64 [R1+0x100], R60 ;  /* 0x0001003c01007387 */ /* 0x0001e20000100a00 */
[----:B----4-:R-:W-:-:S05]  /*3000*/  VIADD R0, R99, 0xfffffffc ;  /* 0xfffffffc63007836 */ /* 0x010fca0000000000 */
[----:B------:R-:W-:Y:S02]  /*3010*/  ISETP.GE.U32.AND P5, PT, R0, 0x7fffffbd, PT ;  /* 0x7fffffbd0000780c */ /* 0x000fe40003fa6070 */
[----:B------:R-:W-:Y:S01]  /*3020*/  SHF.R.U32.HI R0, RZ, 0x5, R3 ;  /* 0x00000005ff007819 */ /* 0x000fe20000011603 */
[----:B------:R1:W-:Y:S03]  /*3030*/  STL.64 [R1+0xf8], R56 ;  /* 0x0000f83801007387 */ /* 0x0003e60000100a00 */
[----:B------:R-:W-:Y:S02]  /*3040*/  LOP3.LUT P6, RZ, R0, 0x1, RZ, 0xc0, !PT ;  /* 0x0000000100ff7812 */ /* 0x000fe400078cc0ff */
[----:B------:R-:W-:Y:S02]  /*3050*/  PRMT R52, RZ, 0x7610, R52 ;  /* 0x00007610ff347816 */ /* 0x000fe40000000034 */
[----:B------:R-:W-:Y:S01]  /*3060*/  PRMT R47, RZ, 0x7610, R47 ;  /* 0x00007610ff2f7816 */ /* 0x000fe2000000002f */
[----:B0-----:R-:W-:Y:S01]  /*3070*/  IMAD.WIDE R60, R11, 0x2, R122 ;  /* 0x000000020b3c7825 */ /* 0x001fe200078e027a */
[----:B------:R-:W-:-:S02]  /*3080*/  PRMT R58, RZ, 0x7610, R58 ;  /* 0x00007610ff3a7816 */ /* 0x000fc4000000003a */
[----:B------:R-:W-:Y:S01]  /*3090*/  PRMT R53, RZ, 0x7610, R53 ;  /* 0x00007610ff357816 */ /* 0x000fe20000000035 */
[----:B-1----:R-:W-:Y:S01]  /*30a0*/  IMAD.WIDE R56, R11, 0x2, R120 ;  /* 0x000000020b387825 */ /* 0x002fe200078e0278 */
[C---:B------:R-:W-:Y:S02]  /*30b0*/  SHF.R.U64 R11, R2.reuse, 0xd, RZ ;  /* 0x0000000d020b7819 */ /* 0x040fe400000012ff */
[----:B------:R-:W-:Y:S01]  /*30c0*/  SHF.R.U64 R0, R2, 0x15, RZ ;  /* 0x0000001502007819 */ /* 0x000fe200000012ff */
[----:B------:R-:W4:Y:S01]  /*30d0*/  @P6 LDG.E.U16 R58, desc[UR16][R60.64] ;  /* 0x000000103c3a6981 */ /* 0x000f22000c1e1500 */
[----:B------:R-:W-:-:S03]  /*30e0*/  IMAD R86, R124, 0x32, RZ ;  /* 0x000000327c567824 */ /* 0x000fc600078e02ff */
[----:B------:R-:W4:Y:S01]  /*30f0*/  @P6 LDG.E.U16 R53, desc[UR16][R56.64] ;  /* 0x0000001038356981 */ /* 0x000f22000c1e1500 */
[----:B------:R-:W-:Y:S01]  /*3100*/  LOP3.LUT P6, RZ, R0, 0x1, RZ, 0xc0, !PT ;  /* 0x0000000100ff7812 */ /* 0x000fe200078cc0ff */
[----:B------:R-:W-:Y:S01]  /*3110*/  IMAD R90, R124, 0x2a, RZ ;  /* 0x0000002a7c5a7824 */ /* 0x000fe200078e02ff */
[----:B------:R-:W-:Y:S01]  /*3120*/  PRMT R36, RZ, 0x7610, R36 ;  /* 0x00007610ff247816 */ /* 0x000fe20000000024 */
[C---:B------:R-:W-:Y:S01]  /*3130*/  IMAD.WIDE R88, R86.reuse, 0x2, R122 ;  /* 0x0000000256587825 */ /* 0x040fe200078e027a */
[----:B------:R-:W-:Y:S02]  /*3140*/  PRMT R46, RZ, 0x7610, R46 ;  /* 0x00007610ff2e7816 */ /* 0x000fe4000000002e */
[----:B------:R-:W-:Y:S01]  /*3150*/  PRMT R44, RZ, 0x7610, R44 ;  /* 0x00007610ff2c7816 */ /* 0x000fe2000000002c */
[----:B------:R-:W-:Y:S01]  /*3160*/  IMAD.WIDE R86, R86, 0x2, R120 ;  /* 0x0000000256567825 */ /* 0x000fe200078e0278 */
[----:B------:R-:W-:-:S03]  /*3170*/  PRMT R45, RZ, 0x7610, R45 ;  /* 0x00007610ff2d7816 */ /* 0x000fc6000000002d */
[----:B------:R-:W-:-:S04]  /*3180*/  IMAD.WIDE R92, R90, 0x2, R122 ;  /* 0x000000025a5c7825 */ /* 0x000fc800078e027a */
[----:B------:R-:W-:Y:S01]  /*3190*/  IMAD.WIDE R90, R90, 0x2, R120 ;  /* 0x000000025a5a7825 */ /* 0x000fe200078e0278 */
[----:B------:R-:W4:Y:S04]  /*31a0*/  @P6 LDG.E.U16 R46, desc[UR16][R92.64] ;  /* 0x000000105c2e6981 */ /* 0x000f28000c1e1500 */
[----:B------:R-:W4:Y:S04]  /*31b0*/  @P6 LDG.E.U16 R45, desc[UR16][R90.64] ;  /* 0x000000105a2d6981 */ /* 0x000f28000c1e1500 */
[----:B--2---:R-:W-:Y:S04]  /*31c0*/  STL [R1+0x238], R54 ;  /* 0x0002383601007387 */ /* 0x004fe80000100800 */
[----:B------:R0:W-:Y:S02]  /*31d0*/  STL [R1+0x23c], R55 ;  /* 0x00023c3701007387 */ /* 0x0001e40000100800 */
[----:B0-----:R-:W-:-:S04]  /*31e0*/  IMAD.WIDE R54, R94, 0x2, R122 ;  /* 0x000000025e367825 */ /* 0x001fc800078e027a */
[----:B------:R-:W-:Y:S01]  /*31f0*/  IMAD.WIDE R94, R94, 0x2, R120 ;  /* 0x000000025e5e7825 */ /* 0x000fe200078e0278 */
[----:B------:R-:W2:Y:S04]  /*3200*/  @P4 LDG.E.U16 R52, desc[UR16][R54.64] ;  /* 0x0000001036344981 */ /* 0x000ea8000c1e1500 */
[----:B------:R-:W2:Y:S01]  /*3210*/  @P4 LDG.E.U16 R47, desc[UR16][R94.64] ;  /* 0x000000105e2f4981 */ /* 0x000ea2000c1e1500 */
[----:B------:R-:W-:-:S13]  /*3220*/  LOP3.LUT P4, RZ, R11, 0x1, RZ, 0xc0, !PT ;  /* 0x000000010bff7812 */ /* 0x000fda000788c0ff */
[----:B------:R-:W2:Y:S04]  /*3230*/  @P4 LDG.E.U16 R36, desc[UR16][R86.64] ;  /* 0x0000001056244981 */ /* 0x000ea8000c1e1500 */
[----:B------:R-:W2:Y:S04]  /*3240*/  @P4 LDG.E.U16 R44, desc[UR16][R88.64] ;  /* 0x00000010582c4981 */ /* 0x000ea8000c1e1500 */
[----:B------:R-:W-:Y:S04]  /*3250*/  STL.64 [R1+0x80], R60 ;  /* 0x0000803c01007387 */ /* 0x000fe80000100a00 */
[----:B------:R-:W-:Y:S04]  /*3260*/  STL.64 [R1+0x78], R56 ;  /* 0x0000783801007387 */ /* 0x000fe80000100a00 */
[----:B------:R-:W-:Y:S04]  /*3270*/  STL.64 [R1], R54 ;  /* 0x0000003601007387 */ /* 0x000fe80000100a00 */
[----:B------:R-:W-:Y:S04]  /*3280*/  STL.64 [R1+0x708], R94 ;  /* 0x0007085e01007387 */ /* 0x000fe80000100a00 */
[----:B---3--:R-:W-:Y:S04]  /*3290*/  STL [R1+0x244], R64 ;  /* 0x0002444001007387 */ /* 0x008fe80000100800 */
[----:B------:R-:W-:Y:S04]  /*32a0*/  STL [R1+0x240], R59 ;  /* 0x0002403b01007387 */ /* 0x000fe80000100800 */
[----:B------:R-:W-:Y:S04]  /*32b0*/  STL [R1+0x720], R92 ;  /* 0x0007205c01007387 */ /* 0x000fe80000100800 */
[----:B------:R-:W-:Y:S01]  /*32c0*/  STL [R1+0x71c], R93 ;  /* 0x00071c5d01007387 */ /* 0x000fe20000100800 */
[----:B------:R-:W-:-:S03]  /*32d0*/  VIADD R11, R99, 0xfffffff4 ;  /* 0xfffffff4630b7836 */ /* 0x000fc60000000000 */
[----:B------:R-:W-:Y:S01]  /*32e0*/  STL [R1+0x728], R90 ;  /* 0x0007285a01007387 */ /* 0x000fe20000100800 */
[----:B------:R-:W-:-:S03]  /*32f0*/  SHF.R.U64 R0, R2, 0x5, RZ ;  /* 0x0000000502007819 */ /* 0x000fc600000012ff */
[----:B------:R-:W-:Y:S04]  /*3300*/  STL [R1+0x724], R91 ;  /* 0x0007245b01007387 */ /* 0x000fe80000100800 */
[----:B------:R-:W-:Y:S04]  /*3310*/  STL [R1+0x730], R88 ;  /* 0x0007305801007387 */ /* 0x000fe80000100800 */
[----:B------:R-:W-:Y:S01]  /*3320*/  STL [R1+0x72c], R89 ;  /* 0x00072c5901007387 */ /* 0x000fe20000100800 */
[----:B------:R-:W-:-:S03]  /*3330*/  LOP3.LUT P4, RZ, R0, 0x1, RZ, 0xc0, !PT ;  /* 0x0000000100ff7812 */ /* 0x000fc6000788c0ff */
[----:B------:R-:W-:Y:S01]  /*3340*/  STL [R1+0x738], R86 ;  /* 0x0007385601007387 */ /* 0x000fe20000100800 */
[----:B------:R-:W-:-:S03]  /*3350*/  ISETP.GE.U32.AND P6, PT, R11, 0x7fffffb5, PT ;  /* 0x7fffffb50b00780c */ /* 0x000fc60003fc6070 */
[----:B----4-:R-:W-:Y:S01]  /*3360*/  STL [R1+0x234], R58 ;  /* 0x0002343a01007387 */ /* 0x010fe20000100800 */
[----:B------:R-:W-:-:S03]  /*3370*/  IMAD R11, R124, 0x3, RZ ;  /* 0x000000037c0b7824 */ /* 0x000fc600078e02ff */
[----:B------:R-:W-:Y:S01]  /*3380*/  STL [R1+0x734], R87 ;  /* 0x0007345701007387 */ /* 0x000fe20000100800 */
[----:B------:R-:W-:-:S03]  /*3390*/  IMAD R82, R124, 0x3a, RZ ;  /* 0x0000003a7c527824 */ /* 0x000fc600078e02ff */
[----:B------:R-:W-:Y:S01]  /*33a0*/  STL [R1+0x230], R53 ;  /* 0x0002303501007387 */ /* 0x000fe20000100800 */
[----:B------:R-:W-:Y:S01]  /*33b0*/  PRMT R110, RZ, 0x7610, R110 ;  /* 0x00007610ff6e7816 */ /* 0x000fe2000000006e */
[C---:B------:R-:W-:Y:S01]  /*33c0*/  IMAD.WIDE R84, R82.reuse, 0x2, R122 ;  /* 0x0000000252547825 */ /* 0x040fe200078e027a */
[----:B------:R-:W-:Y:S02]  /*33d0*/  PRMT R109, RZ, 0x7610, R109 ;  /* 0x00007610ff6d7816 */ /* 0x000fe4000000006d */
[----:B------:R-:W-:Y:S01]  /*33e0*/  PRMT R50, RZ, 0x7610, R50 ;  /* 0x00007610ff327816 */ /* 0x000fe20000000032 */
[----:B------:R-:W-:Y:S01]  /*33f0*/  IMAD.WIDE R82, R82, 0x2, R120 ;  /* 0x0000000252527825 */ /* 0x000fe200078e0278 */
[----:B------:R-:W-:Y:S02]  /*3400*/  PRMT R51, RZ, 0x7610, R51 ;  /* 0x00007610ff337816 */ /* 0x000fe40000000033 */
[----:B------:R-:W-:Y:S02]  /*3410*/  SHF.R.U32.HI R0, RZ, 0xc, R3 ;  /* 0x0000000cff007819 */ /* 0x000fe40000011603 */
[----:B------:R-:W3:Y:S04]  /*3420*/  @P4 LDG.E.U16 R50, desc[UR16][R82.64] ;  /* 0x0000001052324981 */ /* 0x000ee8000c1e1500 */
[----:B------:R-:W4:Y:S01]  /*3430*/  @P4 LDG.E.U16 R51, desc[UR16][R84.64] ;  /* 0x0000001054334981 */ /* 0x000f22000c1e1500 */
[----:B------:R-:W-:-:S02]  /*3440*/  PRMT R42, RZ, 0x7610, R42 ;  /* 0x00007610ff2a7816 */ /* 0x000fc4000000002a */
[----:B------:R-:W-:Y:S01]  /*3450*/  PRMT R43, RZ, 0x7610, R43 ;  /* 0x00007610ff2b7816 */ /* 0x000fe2000000002b */
[----:B--2---:R-:W-:Y:S04]  /*3460*/  STL [R1+0x22c], R52 ;  /* 0x00022c3401007387 */ /* 0x004fe80000100800 */
[----:B------:R-:W-:Y:S04]  /*3470*/  STL [R1+0x228], R47 ;  /* 0x0002282f01007387 */ /* 0x000fe80000100800 */
[----:B------:R-:W-:Y:S04]  /*3480*/  STL [R1+0xb8], R36 ;  /* 0x0000b82401007387 */ /* 0x000fe80000100800 */
[----:B------:R0:W-:Y:S04]  /*3490*/  STL [R1+0xc4], R46 ;  /* 0x0000c42e01007387 */ /* 0x0001e80000100800 */
[----:B------:R-:W-:Y:S04]  /*34a0*/  STL [R1+0xbc], R44 ;  /* 0x0000bc2c01007387 */ /* 0x000fe80000100800 */
[----:B------:R1:W-:Y:S01]  /*34b0*/  STL [R1+0xc0], R45 ;  /* 0x0000c02d01007387 */ /* 0x0003e20000100800 */
[----:B0-----:R-:W-:-:S04]  /*34c0*/  IMAD.WIDE R46, R11, 0x2, R122 ;  /* 0x000000020b2e7825 */ /* 0x001fc800078e027a */
[----:B------:R-:W-:Y:S01]  /*34d0*/  VIADD R36, R99, 0xfffffffb ;  /* 0xfffffffb63247836 */ /* 0x000fe20000000000 */
[----:B------:R0:W2:Y:S01]  /*34e0*/  @!P5 LDG.E.U16 R110, desc[UR16][R46.64] ;  /* 0x000000102e6ed981 */ /* 0x0000a2000c1e1500 */
[----:B-1----:R-:W-:-:S05]  /*34f0*/  IMAD.WIDE R44, R11, 0x2, R120 ;  /* 0x000000020b2c7825 */ /* 0x002fca00078e0278 */
[----:B------:R1:W3:Y:S01]  /*3500*/  @!P5 LDG.E.U16 R109, desc[UR16][R44.64] ;  /* 0x000000102c6dd981 */ /* 0x0002e2000c1e1500 */
[----:B------:R-:W-:Y:S02]  /*3510*/  LOP3.LUT P5, RZ, R0, 0x1, RZ, 0xc0, !PT ;  /* 0x0000000100ff7812 */ /* 0x000fe400078ac0ff */
[----:B------:R-:W-:Y:S01]  /*3520*/  ISETP.GE.U32.AND P4, PT, R36, 0x7fffffbc, PT ;  /* 0x7fffffbc2400780c */ /* 0x000fe20003f86070 */
[----:B------:R-:W-:Y:S01]  /*3530*/  STL [R1+0x740], R84 ;  /* 0x0007405401007387 */ /* 0x000fe20000100800 */
[----:B------:R-:W-:-:S03]  /*3540*/  IMAD R36, R124, 0x13, RZ ;  /* 0x000000137c247824 */ /* 0x000fc600078e02ff */
[----:B------:R0:W-:Y:S04]  /*3550*/  STL.64 [R1+0x1f0], R46 ;  /* 0x0001f02e01007387 */ /* 0x0001e80000100a00 */
[----:B------:R-:W-:Y:S04]  /*3560*/  STL [R1+0x73c], R85 ;  /* 0x00073c5501007387 */ /* 0x000fe80000100800 */
[----:B------:R1:W-:Y:S01]  /*3570*/  STL.64 [R1+0x1e8], R44 ;  /* 0x0001e82c01007387 */ /* 0x0003e20000100a00 */
[----:B0-----:R-:W-:-:S05]  /*3580*/  IMAD.WIDE R46, R36, 0x2, R122 ;  /* 0x00000002242e7825 */ /* 0x001fca00078e027a */
[----:B------:R-:W4:Y:S01]  /*3590*/  @P5 LDG.E.U16 R43, desc[UR16][R46.64] ;  /* 0x000000102e2b5981 */ /* 0x000f22000c1e1500 */
[----:B-1----:R-:W-:-:S05]  /*35a0*/  IMAD.WIDE R44, R36, 0x2, R120 ;  /* 0x00000002242c7825 */ /* 0x002fca00078e0278 */
[----:B------:R-:W4:Y:S01]  /*35b0*/  @P5 LDG.E.U16 R42, desc[UR16][R44.64] ;  /* 0x000000102c2a5981 */ /* 0x000f22000c1e1500 */
[----:B------:R-:W-:-:S03]  /*35c0*/  IMAD R11, R124, 0xb, RZ ;  /* 0x0000000b7c0b7824 */ /* 0x000fc600078e02ff */
[----:B------:R-:W-:Y:S04]  /*35d0*/  STL [R1+0x748], R82 ;  /* 0x0007485201007387 */ /* 0x000fe80000100800 */
[----:B------:R-:W-:Y:S01]  /*35e0*/  STL [R1+0x744], R83 ;  /* 0x0007445301007387 */ /* 0x000fe20000100800 */
[----:B------:R-:W-:Y:S01]  /*35f0*/  PRMT R49, RZ, 0x7610, R49 ;  /* 0x00007610ff317816 */ /* 0x000fe20000000031 */
[----:B------:R-:W-:Y:S01]  /*3600*/  IMAD.WIDE R52, R11, 0x2, R122 ;  /* 0x000000020b347825 */ /* 0x000fe200078e027a */
[----:B------:R-:W-:Y:S02]  /*3610*/  PRMT R48, RZ, 0x7610, R48 ;  /* 0x00007610ff307816 */ /* 0x000fe40000000030 */
[----:B------:R-:W-:Y:S02]  /*3620*/  SHF.R.U32.HI R0, RZ, 0x4, R3 ;  /* 0x00000004ff007819 */ /* 0x000fe40000011603 */
[----:B------:R-:W4:Y:S01]  /*3630*/  @!P6 LDG.E.U16 R49, desc[UR16][R52.64] ;  /* 0x000000103431e981 */ /* 0x000f22000c1e1500 */
[----:B------:R-:W-:-:S02]  /*3640*/  PRMT R41, RZ, 0x7610, R41 ;  /* 0x00007610ff297816 */ /* 0x000fc40000000029 */
[----:B------:R-:W-:Y:S01]  /*3650*/  PRMT R40, RZ, 0x7610, R40 ;  /* 0x00007610ff287816 */ /* 0x000fe20000000028 */
[----:B------:R-:W-:Y:S01]  /*3660*/  IMAD R78, R124, 0x23, RZ ;  /* 0x000000237c4e7824 */ /* 0x000fe200078e02ff */
[----:B------:R-:W-:Y:S02]  /*3670*/  PRMT R39, RZ, 0x7610, R39 ;  /* 0x00007610ff277816 */ /* 0x000fe40000000027 */
[----:B------:R-:W-:Y:S01]  /*3680*/  PRMT R36, RZ, 0x7610, R36 ;  /* 0x00007610ff247816 */ /* 0x000fe20000000024 */
[----:B------:R-:W-:-:S04]  /*3690*/  IMAD.WIDE R80, R78, 0x2, R122 ;  /* 0x000000024e507825 */ /* 0x000fc800078e027a */
[----:B------:R-:W-:-:S04]  /*36a0*/  IMAD.WIDE R78, R78, 0x2, R120 ;  /* 0x000000024e4e7825 */ /* 0x000fc800078e0278 */
[----:B------:R-:W-:-:S04]  /*36b0*/  IMAD R74, R124, 0x2b, RZ ;  /* 0x0000002b7c4a7824 */ /* 0x000fc800078e02ff */
[----:B------:R-:W-:-:S04]  /*36c0*/  IMAD.WIDE R76, R74, 0x2, R122 ;  /* 0x000000024a4c7825 */ /* 0x000fc800078e027a */
[----:B------:R-:W-:Y:S01]  /*36d0*/  IMAD.WIDE R74, R74, 0x2, R120 ;  /* 0x000000024a4a7825 */ /* 0x000fe200078e0278 */
[----:B------:R-:W-:Y:S01]  /*36e0*/  PRMT R37, RZ, 0x7610, R37 ;  /* 0x00007610ff257816 */ /* 0x000fe20000000025 */
[----:B--2---:R-:W-:Y:S04]  /*36f0*/  STL [R1+0x764], R110 ;  /* 0x0007646e01007387 */ /* 0x004fe80000100800 */
[----:B---3--:R-:W-:Y:S04]  /*3700*/  STL [R1+0x768], R109 ;  /* 0x0007686d01007387 */ /* 0x008fe80000100800 */
[----:B------:R-:W-:Y:S04]  /*3710*/  STL [R1+0x38], R50 ;  /* 0x0000383201007387 */ /* 0x000fe80000100800 */
[----:B----4-:R0:W-:Y:S02]  /*3720*/  STL [R1+0x3c], R51 ;  /* 0x00003c3301007387 */ /* 0x0101e40000100800 */
[----:B0-----:R-:W-:Y:S01]  /*3730*/  IMAD.WIDE R50, R11, 0x2, R120 ;  /* 0x000000020b327825 */ /* 0x001fe200078e0278 */
[----:B------:R-:W-:Y:S01]  /*3740*/  SHF.R.U64 R11, R2, 0x1c, RZ ;  /* 0x0000001c020b7819 */ /* 0x000fe200000012ff */
[----:B------:R-:W-:Y:S04]  /*3750*/  STL.64 [R1+0x170], R52 ;  /* 0x0001703401007387 */ /* 0x000fe80000100a00 */
[----:B------:R-:W2:Y:S01]  /*3760*/  @!P6 LDG.E.U16 R48, desc[UR16][R50.64] ;  /* 0x000000103230e981 */ /* 0x000ea2000c1e1500 */
[----:B------:R-:W-:-:S02]  /*3770*/  LOP3.LUT P6, RZ, R0, 0x1, RZ, 0xc0, !PT ;  /* 0x0000000100ff7812 */ /* 0x000fc400078cc0ff */
[----:B------:R-:W-:Y:S01]  /*3780*/  LOP3.LUT P5, RZ, R11, 0x1, RZ, 0xc0, !PT ;  /* 0x000000010bff7812 */ /* 0x000fe200078ac0ff */
[----:B------:R-:W-:Y:S01]  /*3790*/  STL.64 [R1+0x168], R50 ;  /* 0x0001683201007387 */ /* 0x000fe20000100a00 */
[----:B------:R-:W-:-:S03]  /*37a0*/  IMAD R11, R124, 0x1b, RZ ;  /* 0x0000001b7c0b7824 */ /* 0x000fc600078e02ff */
[----:B------:R-:W-:Y:S04]  /*37b0*/  STL.64 [R1+0xf0], R46 ;  /* 0x0000f02e01007387 */ /* 0x000fe80000100a00 */
[----:B------:R0:W-:Y:S04]  /*37c0*/  STL.64 [R1+0xe8], R44 ;  /* 0x0000e82c01007387 */ /* 0x0001e80000100a00 */
[----:B------:R-:W-:Y:S01]  /*37d0*/  STL [R1+0x44], R42 ;  /* 0x0000442a01007387 */ /* 0x000fe20000100800 */
[----:B------:R-:W-:-:S03]  /*37e0*/  SHF.R.U64 R0, R2, 0x14, RZ ;  /* 0x0000001402007819 */ /* 0x000fc600000012ff */
[----:B------:R1:W-:Y:S01]  /*37f0*/  STL [R1+0xa8], R43 ;  /* 0x0000a82b01007387 */ /* 0x0003e20000100800 */
[----:B0-----:R-:W-:-:S03]  /*3800*/  IMAD.WIDE R44, R11, 0x2, R122 ;  /* 0x000000020b2c7825 */ /* 0x001fc600078e027a */
[----:B------:R-:W3:Y:S04]  /*3810*/  @P5 LDG.E.U16 R39, desc[UR16][R80.64] ;  /* 0x0000001050275981 */ /* 0x000ee8000c1e1500 */
[----:B------:R-:W4:Y:S01]  /*3820*/  @P6 LDG.E.U16 R41, desc[UR16][R44.64] ;  /* 0x000000102c296981 */ /* 0x000f22000c1e1500 */
[----:B-1----:R-:W-:Y:S01]  /*3830*/  IMAD.WIDE R42, R11, 0x2, R120 ;  /* 0x000000020b2a7825 */ /* 0x002fe200078e0278 */
[----:B------:R-:W-:Y:S02]  /*3840*/  SHF.R.U64 R11, R2, 0xc, RZ ;  /* 0x0000000c020b7819 */ /* 0x000fe400000012ff */
[----:B------:R0:W3:Y:S04]  /*3850*/  @P5 LDG.E.U16 R36, desc[UR16][R78.64] ;  /* 0x000000104e245981 */ /* 0x0000e8000c1e1500 */
[----:B------:R1:W4:Y:S01]  /*3860*/  @P6 LDG.E.U16 R40, desc[UR16][R42.64] ;  /* 0x000000102a286981 */ /* 0x000322000c1e1500 */
[----:B------:R-:W-:-:S02]  /*3870*/  LOP3.LUT P6, RZ, R0, 0x1, RZ, 0xc0, !PT ;  /* 0x0000000100ff7812 */ /* 0x000fc400078cc0ff */
[----:B------:R-:W-:Y:S02]  /*3880*/  LOP3.LUT P5, RZ, R11, 0x1, RZ, 0xc0, !PT ;  /* 0x000000010bff7812 */ /* 0x000fe400078ac0ff */
[----:B------:R-:W-:-:S09]  /*3890*/  PRMT R11, RZ, 0x7610, R11 ;  /* 0x00007610ff0b7816 */ /* 0x000fd2000000000b */
[----:B------:R-:W4:Y:S04]  /*38a0*/  @P6 LDG.E.U16 R11, desc[UR16][R74.64] ;  /* 0x000000104a0b6981 */ /* 0x000f28000c1e1500 */
[----:B------:R-:W4:Y:S01]  /*38b0*/  @P6 LDG.E.U16 R37, desc[UR16][R76.64] ;  /* 0x000000104c256981 */ /* 0x000f22000c1e1500 */
[----:B------:R-:W-:-:S03]  /*38c0*/  IMAD R70, R124, 0x33, RZ ;  /* 0x000000337c467824 */ /* 0x000fc600078e02ff */
[----:B------:R-:W-:Y:S04]  /*38d0*/  STL.64 [R1+0x70], R44 ;  /* 0x0000702c01007387 */ /* 0x000fe80000100a00 */
[----:B------:R-:W-:Y:S04]  /*38e0*/  STL.64 [R1+0x68], R42 ;  /* 0x0000682a01007387 */ /* 0x000fe80000100a00 */
[----:B------:R-:W-:Y:S04]  /*38f0*/  STL [R1+0x750], R80 ;  /* 0x0007505001007387 */ /* 0x000fe80000100800 */
[----:B------:R-:W-:Y:S01]  /*3900*/  STL [R1+0x74c], R81 ;  /* 0x00074c5101007387 */ /* 0x000fe20000100800 */
[----:B------:R-:W-:-:S03]  /*3910*/  IMAD.WIDE R72, R70, 0x2, R122 ;  /* 0x0000000246487825 */ /* 0x000fc600078e027a */
[----:B------:R0:W-:Y:S01]  /*3920*/  STL [R1+0x758], R78 ;  /* 0x0007584e01007387 */ /* 0x0001e20000100800 */
[----:B------:R-:W-:-:S03]  /*3930*/  IMAD.WIDE R70, R70, 0x2, R120 ;  /* 0x0000000246467825 */ /* 0x000fc600078e0278 */
[----:B------:R-:W-:Y:S04]  /*3940*/  STL [R1+0xb0], R49 ;  /* 0x0000b03101007387 */ /* 0x000fe80000100800 */
[----:B------:R1:W-:Y:S01]  /*3950*/  STL [R1+0x754], R79 ;  /* 0x0007544f01007387 */ /* 0x0003e20000100800 */
[----:B0-----:R-:W-:Y:S02]  /*3960*/  PRMT R78, RZ, 0x7610, R78 ;  /* 0x00007610ff4e7816 */ /* 0x001fe4000000004e */
[----:B------:R-:W-:-:S04]  /*3970*/  SHF.R.U64 R0, R2, 0x4, RZ ;  /* 0x0000000402007819 */ /* 0x000fc800000012ff */
[----:B------:R-:W4:Y:S01]  /*3980*/  @P5 LDG.E.U16 R78, desc[UR16][R72.64] ;  /* 0x00000010484e5981 */ /* 0x000f22000c1e1500 */
[----:B-1----:R-:W-:Y:S01]  /*3990*/  PRMT R79, RZ, 0x7610, R79 ;  /* 0x00007610ff4f7816 */ /* 0x002fe2000000004f */
[----:B------:R-:W-:-:S05]  /*39a0*/  IMAD R66, R124, 0x3b, RZ ;  /* 0x0000003b7c427824 */ /* 0x000fca00078e02ff */
[----:B------:R-:W4:Y:S01]  /*39b0*/  @P5 LDG.E.U16 R79, desc[UR16][R70.64] ;  /* 0x00000010464f5981 */ /* 0x000f22000c1e1500 */
[----:B------:R-:W-:Y:S02]  /*39c0*/  LOP3.LUT P5, RZ, R0, 0x1, RZ, 0xc0, !PT ;  /* 0x0000000100ff7812 */ /* 0x000fe400078ac0ff */
[----:B------:R-:W-:Y:S02]  /*39d0*/  PRMT R82, RZ, 0x7610, R82 ;  /* 0x00007610ff527816 */ /* 0x000fe40000000052 */
[----:B------:R-:W-:Y:S01]  /*39e0*/  PRMT R83, RZ, 0x7610, R83 ;  /* 0x00007610ff537816 */ /* 0x000fe20000000053 */
[C---:B------:R-:W-:Y:S01]  /*39f0*/  IMAD.WIDE R68, R66.reuse, 0x2, R122 ;  /* 0x0000000242447825 */ /* 0x040fe200078e027a */
[----:B------:R-:W-:Y:S02]  /*3a00*/  PRMT R80, RZ, 0x7610, R80 ;  /* 0x00007610ff507816 */ /* 0x000fe40000000050 */
[----:B------:R-:W-:Y:S01]  /*3a10*/  PRMT R81, RZ, 0x7610, R81 ;  /* 0x00007610ff517816 */ /* 0x000fe20000000051 */
[----:B------:R-:W-:Y:S01]  /*3a20*/  IMAD.WIDE R66, R66, 0x2, R120 ;  /* 0x0000000242427825 */ /* 0x000fe200078e0278 */
[----:B------:R-:W-:-:S03]  /*3a30*/  SHF.R.U32.HI R0, RZ, 0xb, R3 ;  /* 0x0000000bff007819 */ /* 0x000fc60000011603 */
[----:B------:R-:W4:Y:S04]  /*3a40*/  @P5 LDG.E.U16 R80, desc[UR16][R68.64] ;  /* 0x0000001044505981 */ /* 0x000f28000c1e1500 */
[----:B------:R-:W4:Y:S01]  /*3a50*/  @P5 LDG.E.U16 R81, desc[UR16][R66.64] ;  /* 0x0000001042515981 */ /* 0x000f22000c1e1500 */
[----:B------:R-:W-:Y:S02]  /*3a60*/  PRMT R86, RZ, 0x7610, R86 ;  /* 0x00007610ff567816 */ /* 0x000fe40000000056 */
[----:B------:R-:W-:Y:S02]  /*3a70*/  PRMT R87, RZ, 0x7610, R87 ;  /* 0x00007610ff577816 */ /* 0x000fe40000000057 */
[----:B------:R-:W-:Y:S02]  /*3a80*/  PRMT R84, RZ, 0x7610, R84 ;  /* 0x00007610ff547816 */ /* 0x000fe40000000054 */
[----:B------:R-:W-:Y:S01]  /*3a90*/  PRMT R85, RZ, 0x7610, R85 ;  /* 0x00007610ff557816 */ /* 0x000fe20000000055 */
[----:B------:R-:W0:Y:S01]  /*3aa0*/  S2R R117, SR_TID.X ;  /* 0x0000000000757919 */ /* 0x000e220000002100 */
[----:B------:R-:W-:Y:S01]  /*3ab0*/  IMAD R62, R124, 0x24, RZ ;  /* 0x000000247c3e7824 */ /* 0x000fe200078e02ff */
[----:B------:R-:W-:-:S02]  /*3ac0*/  PRMT R90, RZ, 0x7610, R90 ;  /* 0x00007610ff5a7816 */ /* 0x000fc4000000005a */
[----:B------:R-:W-:Y:S01]  /*3ad0*/  PRMT R91, RZ, 0x7610, R91 ;  /* 0x00007610ff5b7816 */ /* 0x000fe2000000005b */
[----:B------:R-:W-:-:S04]  /*3ae0*/  IMAD.WIDE R64, R62, 0x2, R122 ;  /* 0x000000023e407825 */ /* 0x000fc800078e027a */
[----:B------:R-:W-:Y:S01]  /*3af0*/  IMAD.WIDE R62, R62, 0x2, R120 ;  /* 0x000000023e3e7825 */ /* 0x000fe200078e0278 */
[----:B------:R-:W-:Y:S02]  /*3b00*/  PRMT R88, RZ, 0x7610, R88 ;  /* 0x00007610ff587816 */ /* 0x000fe40000000058 */
[----:B------:R-:W-:Y:S01]  /*3b10*/  PRMT R89, RZ, 0x7610, R89 ;  /* 0x00007610ff597816 */ /* 0x000fe20000000059 */
[----:B------:R-:W-:Y:S01]  /*3b20*/  IMAD R54, R124, 0x34, RZ ;  /* 0x000000347c367824 */ /* 0x000fe200078e02ff */
[----:B------:R-:W-:Y:S02]  /*3b30*/  PRMT R93, RZ, 0x7610, R93 ;  /* 0x00007610ff5d7816 */ /* 0x000fe4000000005d */
[----:B------:R-:W-:Y:S01]  /*3b40*/  PRMT R98, RZ, 0x7610, R98 ;  /* 0x00007610ff627816 */ /* 0x000fe20000000062 */
[----:B------:R-:W-:-:S04]  /*3b50*/  IMAD.WIDE R56, R54, 0x2, R122 ;  /* 0x0000000236387825 */ /* 0x000fc800078e027a */
[----:B------:R-:W-:-:S04]  /*3b60*/  IMAD.WIDE R54, R54, 0x2, R120 ;  /* 0x0000000236367825 */ /* 0x000fc800078e0278 */
[C---:B------:R-:W-:Y:S01]  /*3b70*/  IMAD R58, R124.reuse, 0x2c, RZ ;  /* 0x0000002c7c3a7824 */ /* 0x040fe200078e02ff */
[----:B------:R-:W-:Y:S01]  /*3b80*/  PRMT R92, RZ, 0x7610, R92 ;  /* 0x00007610ff5c7816 */ /* 0x000fe2000000005c */
[----:B------:R-:W-:Y:S01]  /*3b90*/  IMAD R50, R124, 0x3c, RZ ;  /* 0x0000003c7c327824 */ /* 0x000fe200078e02ff */
[----:B------:R-:W-:Y:S01]  /*3ba0*/  PRMT R125, RZ, 0x7610, R125 ;  /* 0x00007610ff7d7816 */ /* 0x000fe2000000007d */
[----:B------:R-:W-:Y:S01]  /*3bb0*/  IMAD.WIDE R60, R58, 0x2, R122 ;  /* 0x000000023a3c7825 */ /* 0x000fe200078e027a */
[----:B------:R-:W-:-:S04]  /*3bc0*/  @!UP1 UIADD3 UR10, UPT, UPT, -UR11, 0x100000, URZ ;  /* 0x001000000b0a9890 */ /* 0x000fc8000fffe1ff */
[----:B------:R-:W-:Y:S02]  /*3bd0*/  @!UP1 USHF.L.U32 UR11, UR10, 0xb, URZ ;  /* 0x0000000b0a0b9899 */ /* 0x000fe400080006ff */
[----:B------:R-:W-:Y:S01]  /*3be0*/  @!UP1 USHF.L.U32 UR10, UR10, 0x1, URZ ;  /* 0x000000010a0a9899 */ /* 0x000fe200080006ff */
[C---:B0-----:R-:W-:Y:S01]  /*3bf0*/  LOP3.LUT R119, R117.reuse, 0xc0, RZ, 0xc0, !PT ;  /* 0x000000c075777812 */ /* 0x041fe200078ec0ff */
[----:B------:R-:W-:Y:S01]  /*3c00*/  IMAD.WIDE R58, R58, 0x2, R120 ;  /* 0x000000023a3a7825 */ /* 0x000fe200078e0278 */
[----:B------:R-:W-:Y:S02]  /*3c10*/  LOP3.LUT R116, R117, 0x3f, RZ, 0xc0, !PT ;  /* 0x0000003f75747812 */ /* 0x000fe400078ec0ff */
[----:B------:R-:W-:Y:S01]  /*3c20*/  PRMT R107, RZ, 0x7610, R107 ;  /* 0x00007610ff6b7816 */ /* 0x000fe2000000006b */
[----:B------:R-:W-:Y:S01]  /*3c30*/  IMAD.WIDE R52, R50, 0x2, R122 ;  /* 0x0000000232347825 */ /* 0x000fe200078e027a */
[----:B------:R-:W-:-:S03]  /*3c40*/  PRMT R108, RZ, 0x7610, R108 ;  /* 0x00007610ff6c7816 */ /* 0x000fc6000000006c */
[----:B------:R-:W-:Y:S01]  /*3c50*/  IMAD.WIDE R50, R50, 0x2, R120 ;  /* 0x0000000232327825 */ /* 0x000fe200078e0278 */
[----:B------:R-:W-:Y:S01]  /*3c60*/  VOTEU.ALL UP1, P1 ;  /* 0x0000000000ff7886 */ /* 0x000fe20000820000 */
[----:B------:R-:W-:-:S04]  /*3c70*/  PRMT R100, RZ, 0x7610, R100 ;  /* 0x00007610ff647816 */ /* 0x000fc80000000064 */
[----:B------:R0:W1:Y:S01]  /*3c80*/  @!UP1 SYNCS.EXCH.64 URZ, [UR5+0x22008], UR10 ;  /* 0x0220080a05ff95b2 */ /* 0x0000620008000100 */
[----:B------:R-:W-:Y:S02]  /*3c90*/  PRMT R97, RZ, 0x7610, R97 ;  /* 0x00007610ff617816 */ /* 0x000fe40000000061 */
[----:B------:R-:W-:Y:S02]  /*3ca0*/  PRMT R96, RZ, 0x7610, R96 ;  /* 0x00007610ff607816 */ /* 0x000fe40000000060 */
[----:B------:R-:W-:Y:S02]  /*3cb0*/  PRMT R95, RZ, 0x7610, R95 ;  /* 0x00007610ff5f7816 */ /* 0x000fe4000000005f */
[----:B------:R-:W-:Y:S01]  /*3cc0*/  PRMT R94, RZ, 0x7610, R94 ;  /* 0x00007610ff5e7816 */ /* 0x000fe2000000005e */
[----:B------:R-:W-:Y:S02]  /*3cd0*/  IMAD.MOV.U32 R110, RZ, RZ, R38 ;  /* 0x000000ffff6e7224 */ /* 0x000fe400078e0026 */
[----:B------:R-:W-:Y:S01]  /*3ce0*/  IMAD R38, R124, 0x35, RZ ;  /* 0x000000357c267824 */ /* 0x000fe200078e02ff */
[----:B------:R-:W-:-:S02]  /*3cf0*/  PRMT R103, RZ, 0x7610, R103 ;  /* 0x00007610ff677816 */ /* 0x000fc40000000067 */
[----:B------:R-:W-:Y:S01]  /*3d00*/  PRMT R102, RZ, 0x7610, R102 ;  /* 0x00007610ff667816 */ /* 0x000fe20000000066 */
[----:B--2---:R-:W-:Y:S04]  /*3d10*/  STL [R1+0xac], R48 ;  /* 0x0000ac3001007387 */ /* 0x004fe80000100800 */
[----:B---3--:R2:W-:Y:S04]  /*3d20*/  STL [R1+0x28], R36 ;  /* 0x0000282401007387 */ /* 0x0085e80000100800 */
[----:B------:R-:W-:Y:S01]  /*3d30*/  STL [R1+0x770], R76 ;  /* 0x0007704c01007387 */ /* 0x000fe20000100800 */
[----:B--2---:R-:W-:-:S03]  /*3d40*/  VIADD R36, R99, 0xfffffff3 ;  /* 0xfffffff363247836 */ /* 0x004fc60000000000 */
[----:B------:R-:W-:Y:S02]  /*3d50*/  STL [R1+0x76c], R77 ;  /* 0x00076c4d01007387 */ /* 0x000fe40000100800 */
[----:B------:R-:W-:Y:S01]  /*3d60*/  ISETP.GE.U32.AND P6, PT, R36, 0x7fffffb4, PT ;  /* 0x7fffffb42400780c */ /* 0x000fe20003fc6070 */
[----:B------:R-:W-:Y:S01]  /*3d70*/  IMAD.SHL.U32 R36, R124, 0x4, RZ ;  /* 0x000000047c247824 */ /* 0x000fe200078e00ff */
[----:B----4-:R-:W-:Y:S04]  /*3d80*/  STL [R1+0x77c], R11 ;  /* 0x00077c0b01007387 */ /* 0x010fe80000100800 */
[----:B------:R-:W-:Y:S04]  /*3d90*/  STL [R1+0x778], R74 ;  /* 0x0007784a01007387 */ /* 0x000fe80000100800 */
[----:B------:R-:W-:Y:S01]  /*3da0*/  STL [R1+0x774], R75 ;  /* 0x0007744b01007387 */ /* 0x000fe20000100800 */
[----:B------:R-:W-:-:S03]  /*3db0*/  IMAD.WIDE R42, R36, 0x2, R122 ;  /* 0x00000002242a7825 */ /* 0x000fc600078e027a */
[----:B------:R-:W-:Y:S04]  /*3dc0*/  STL [R1+0x34], R41 ;  /* 0x0000342901007387 */ /* 0x000fe80000100800 */
[----:B------:R-:W-:Y:S04]  /*3dd0*/  STL [R1+0x780], R73 ;  /* 0x0007804901007387 */ /* 0x000fe80000100800 */
[----:B------:R2:W-:Y:S04]  /*3de0*/  STL [R1+0x30], R40 ;  /* 0x0000302801007387 */ /* 0x0005e80000100800 */
[----:B------:R-:W-:Y:S04]  /*3df0*/  STL [R1+0x2c], R39 ;  /* 0x00002c2701007387 */ /* 0x000fe80000100800 */
[----:B------:R3:W4:Y:S01]  /*3e00*/  @!P4 LDG.E.U16 R82, desc[UR16][R42.64] ;  /* 0x000000102a52c981 */ /* 0x000722000c1e1500 */
[----:B--2---:R-:W-:-:S03]  /*3e10*/  IMAD.WIDE R40, R36, 0x2, R120 ;  /* 0x0000000224287825 */ /* 0x004fc600078e0278 */
[----:B------:R2:W-:Y:S04]  /*3e20*/  STL [R1+0x40], R37 ;  /* 0x0000402501007387 */ /* 0x0005e80000100800 */
[----:B------:R0:W4:Y:S01]  /*3e30*/  @!P4 LDG.E.U16 R83, desc[UR16][R40.64] ;  /* 0x000000102853c981 */ /* 0x000122000c1e1500 */
[----:B------:R-:W-:Y:S01]  /*3e40*/  LOP3.LUT P4, RZ, R0, 0x1, RZ, 0xc0, !PT ;  /* 0x0000000100ff7812 */ /* 0x000fe2000788c0ff */
[----:B--2---:R-:W-:Y:S02]  /*3e50*/  VIADD R37, R99, 0xfffffffa ;  /* 0xfffffffa63257836 */ /* 0x004fe40000000000 */
[----:B------:R3:W-:Y:S01]  /*3e60*/  STL.64 [R1+0x1e0], R42 ;  /* 0x0001e02a01007387 */ /* 0x0007e20000100a00 */
[C---:B------:R-:W-:Y:S02]  /*3e70*/  IMAD R0, R124.reuse, 0xc, RZ ;  /* 0x0000000c7c007824 */ /* 0x040fe400078e02ff */
[----:B------:R-:W-:Y:S01]  /*3e80*/  ISETP.GE.U32.AND P5, PT, R37, 0x7fffffbb, PT ;  /* 0x7fffffbb2500780c */ /* 0x000fe20003fa6070 */
[----:B------:R-:W-:Y:S01]  /*3e90*/  IMAD R37, R124, 0x14, RZ ;  /* 0x000000147c257824 */ /* 0x000fe200078e02ff */
[----:B------:R0:W-:Y:S01]  /*3ea0*/  STL.64 [R1+0x1d8], R40 ;  /* 0x0001d82801007387 */ /* 0x0001e20000100a00 */
[----:B------:R-:W-:-:S04]  /*3eb0*/  IMAD.WIDE R46, R0, 0x2, R122 ;  /* 0x00000002002e7825 */ /* 0x000fc800078e027a */
[----:B------:R-:W-:Y:S01]  /*3ec0*/  IMAD.WIDE R44, R0, 0x2, R120 ;  /* 0x00000002002c7825 */ /* 0x000fe200078e0278 */
[----:B------:R-:W-:Y:S01]  /*3ed0*/  SHF.R.U64 R0, R2, 0x1b, RZ ;  /* 0x0000001b02007819 */ /* 0x000fe200000012ff */
[----:B------:R-:W2:Y:S02]  /*3ee0*/  @!P6 LDG.E.U16 R84, desc[UR16][R46.64] ;  /* 0x000000102e54e981 */ /* 0x000ea4000c1e1500 */
[C---:B---3--:R-:W-:Y:S01]  /*3ef0*/  IMAD.WIDE R42, R37.reuse, 0x2, R122 ;  /* 0x00000002252a7825 */ /* 0x048fe200078e027a */
[----:B------:R-:W-:Y:S01]  /*3f00*/  SHF.R.U32.HI R36, RZ, 0x3, R3 ;  /* 0x00000003ff247819 */ /* 0x000fe20000011603 */
[----:B------:R-:W3:Y:S02]  /*3f10*/  @!P6 LDG.E.U16 R85, desc[UR16][R44.64] ;  /* 0x000000102c55e981 */ /* 0x000ee4000c1e1500 */
[----:B0-----:R-:W-:Y:S02]  /*3f20*/  IMAD.WIDE R40, R37, 0x2, R120 ;  /* 0x0000000225287825 */ /* 0x001fe400078e0278 */
[----:B------:R0:W2:Y:S04]  /*3f30*/  @P4 LDG.E.U16 R86, desc[UR16][R42.64] ;  /* 0x000000102a564981 */ /* 0x0000a8000c1e1500 */
[----:B------:R0:W2:Y:S01]  /*3f40*/  @P4 LDG.E.U16 R87, desc[UR16][R40.64] ;  /* 0x0000001028574981 */ /* 0x0000a2000c1e1500 */
[----:B------:R-:W-:-:S02]  /*3f50*/  LOP3.LUT P4, RZ, R0, 0x1, RZ, 0xc0, !PT ;  /* 0x0000000100ff7812 */ /* 0x000fc4000788c0ff */
[----:B------:R-:W-:Y:S01]  /*3f60*/  LOP3.LUT P6, RZ, R36, 0x1, RZ, 0xc0, !PT ;  /* 0x0000000124ff7812 */ /* 0x000fe200078cc0ff */
[----:B------:R-:W-:Y:S01]  /*3f70*/  STL.64 [R1+0x160], R46 ;  /* 0x0001602e01007387 */ /* 0x000fe20000100a00 */
[----:B------:R-:W-:-:S03]  /*3f80*/  IMAD R36, R124, 0x1c, RZ ;  /* 0x0000001c7c247824 */ /* 0x000fc600078e02ff */
[----:B------:R-:W-:Y:S04]  /*3f90*/  STL.64 [R1+0x158], R44 ;  /* 0x0001582c01007387 */ /* 0x000fe80000100a00 */
[----:B------:R0:W-:Y:S04]  /*3fa0*/  STL.64 [R1+0xe0], R42 ;  /* 0x0000e02a01007387 */ /* 0x0001e80000100a00 */
[----:B------:R1:W-:Y:S04]  /*3fb0*/  STL.64 [R1+0xd8], R40 ;  /* 0x0000d82801007387 */ /* 0x0003e80000100a00 */
[----:B------:R-:W2:Y:S01]  /*3fc0*/  @P4 LDG.E.U16 R90, desc[UR16][R64.64] ;  /* 0x00000010405a4981 */ /* 0x000ea2000c1e1500 */
[----:B0-----:R-:W-:-:S03]  /*3fd0*/  IMAD.WIDE R42, R36, 0x2, R122 ;  /* 0x00000002242a7825 */ /* 0x001fc600078e027a */
[----:B------:R-:W2:Y:S01]  /*3fe0*/  @P4 LDG.E.U16 R91, desc[UR16][R62.64] ;  /* 0x000000103e5b4981 */ /* 0x000ea2000c1e1500 */
[----:B-1----:R-:W-:Y:S01]  /*3ff0*/  IMAD.WIDE R40, R36, 0x2, R120 ;  /* 0x0000000224287825 */ /* 0x002fe200078e0278 */
[----:B------:R-:W-:Y:S02]  /*4000*/  SHF.R.U64 R36, R2, 0xb, RZ ;  /* 0x0000000b02247819 */ /* 0x000fe400000012ff */
[----:B------:R0:W2:Y:S02]  /*4010*/  @P6 LDG.E.U16 R88, desc[UR16][R42.64] ;  /* 0x000000102a586981 */ /* 0x0000a4000c1e1500 */
[----:B------:R-:W-:Y:S02]  /*4020*/  LOP3.LUT P4, RZ, R36, 0x1, RZ, 0xc0, !PT ;  /* 0x0000000124ff7812 */ /* 0x000fe4000788c0ff */
[----:B------:R1:W2:Y:S01]  /*4030*/  @P6 LDG.E.U16 R89, desc[UR16][R40.64] ;  /* 0x0000001028596981 */ /* 0x0002a2000c1e1500 */
[----:B------:R-:W-:-:S04]  /*4040*/  SHF.R.U64 R0, R2, 0x13, RZ ;  /* 0x0000001302007819 */ /* 0x000fc800000012ff */
[----:B------:R-:W-:Y:S02]  /*4050*/  LOP3.LUT P6, RZ, R0, 0x1, RZ, 0xc0, !PT ;  /* 0x0000000100ff7812 */ /* 0x000fe400078cc0ff */
[----:B------:R-:W-:-:S04]  /*4060*/  SHF.R.U64 R0, R2, 0x3, RZ ;  /* 0x0000000302007819 */ /* 0x000fc800000012ff */
[----:B------:R-:W2:Y:S04]  /*4070*/  @P4 LDG.E.U16 R93, desc[UR16][R56.64] ;  /* 0x00000010385d4981 */ /* 0x000ea8000c1e1500 */
[----:B------:R-:W2:Y:S01]  /*4080*/  @P4 LDG.E.U16 R98, desc[UR16][R54.64] ;  /* 0x0000001036624981 */ /* 0x000ea2000c1e1500 */
[----:B------:R-:W-:Y:S01]  /*4090*/  LOP3.LUT P4, RZ, R0, 0x1, RZ, 0xc0, !PT ;  /* 0x0000000100ff7812 */ /* 0x000fe2000788c0ff */
[----:B------:R-:W-:Y:S02]  /*40a0*/  VIADD R36, R99, 0xfffffff2 ;  /* 0xfffffff263247836 */ /* 0x000fe40000000000 */
[----:B------:R-:W2:Y:S01]  /*40b0*/  @P6 LDG.E.U16 R92, desc[UR16][R60.64] ;  /* 0x000000103c5c6981 */ /* 0x000ea2000c1e1500 */
[----:B------:R-:W-:-:S03]  /*40c0*/  IMAD R0, R119, 0x40, R116 ;  /* 0x0000004077007824 */ /* 0x000fc600078e0274 */
[----:B------:R-:W2:Y:S01]  /*40d0*/  @P6 LDG.E.U16 R125, desc[UR16][R58.64] ;  /* 0x000000103a7d6981 */ /* 0x000ea2000c1e1500 */
[----:B------:R-:W-:Y:S02]  /*40e0*/  ISETP.GE.U32.AND P6, PT, R36, 0x7fffffb3, PT ;  /* 0x7fffffb32400780c */ /* 0x000fe40003fc6070 */
[----:B------:R-:W-:Y:S01]  /*40f0*/  SHF.R.U32.HI R36, RZ, 0xa, R3 ;  /* 0x0000000aff247819 */ /* 0x000fe20000011603 */
[----:B------:R-:W-:Y:S02]  /*4100*/  IMAD.SHL.U32 R0, R0, 0x2, RZ ;  /* 0x0000000200007824 */ /* 0x000fe400078e00ff */
[----:B------:R-:W2:Y:S04]  /*4110*/  @P4 LDG.E.U16 R107, desc[UR16][R52.64] ;  /* 0x00000010346b4981 */ /* 0x000ea8000c1e1500 */
[----:B------:R-:W2:Y:S01]  /*4120*/  @P4 LDG.E.U16 R108, desc[UR16][R50.64] ;  /* 0x00000010326c4981 */ /* 0x000ea2000c1e1500 */
[----:B------:R-:W-:Y:S01]  /*4130*/  LOP3.LUT P4, RZ, R36, 0x1, RZ, 0xc0, !PT ;  /* 0x0000000124ff7812 */ /* 0x000fe2000788c0ff */
[----:B------:R-:W-:-:S02]  /*4140*/  IMAD R36, R124, 0x5, RZ ;  /* 0x000000057c247824 */ /* 0x000fc400078e02ff */
[----:B------:R-:W-:Y:S01]  /*4150*/  IMAD R37, R124, 0xd, RZ ;  /* 0x0000000d7c257824 */ /* 0x000fe200078e02ff */
[----:B------:R0:W-:Y:S01]  /*4160*/  STS.U16 [R0+UR5], R6 ;  /* 0x0000000600007988 */ /* 0x0001e20008000405 */
[----:B------:R-:W-:-:S03]  /*4170*/  IMAD.WIDE R46, R36, 0x2, R122 ;  /* 0x00000002242e7825 */ /* 0x000fc600078e027a */
[----:B------:R1:W-:Y:S01]  /*4180*/  STL.64 [R1+0x60], R42 ;  /* 0x0000602a01007387 */ /* 0x0003e20000100a00 */
[----:B------:R-:W-:Y:S01]  /*4190*/  IMAD.WIDE R44, R36, 0x2, R120 ;  /* 0x00000002242c7825 */ /* 0x000fe200078e0278 */
[----:B------:R-:W-:Y:S02]  /*41a0*/  SHF.R.U32.HI R36, RZ, 0x2, R3 ;  /* 0x00000002ff247819 */ /* 0x000fe40000011603 */
[----:B------:R1:W-:Y:S01]  /*41b0*/  STS.U16 [R0+UR5+0x400], R4 ;  /* 0x0004000400007988 */ /* 0x0003e20008000405 */
[----:B0-----:R-:W-:-:S03]  /*41c0*/  PRMT R6, RZ, 0x7610, R6 ;  /* 0x00007610ff067816 */ /* 0x001fc60000000006 */
[----:B------:R0:W-:Y:S01]  /*41d0*/  STL.64 [R1+0x58], R40 ;  /* 0x0000582801007387 */ /* 0x0001e20000100a00 */
[----:B-1----:R-:W-:-:S03]  /*41e0*/  IMAD.WIDE R42, R37, 0x2, R122 ;  /* 0x00000002252a7825 */ /* 0x002fc600078e027a */
[----:B------:R-:W2:Y:S01]  /*41f0*/  @!P5 LDG.E.U16 R100, desc[UR16][R46.64] ;  /* 0x000000102e64d981 */ /* 0x000ea2000c1e1500 */
[----:B------:R-:W-:-:S03]  /*4200*/  PRMT R4, RZ, 0x7610, R4 ;  /* 0x00007610ff047816 */ /* 0x000fc60000000004 */
[----:B------:R-:W-:Y:S01]  /*4210*/  STL.64 [R1+0x1d0], R46 ;  /* 0x0001d02e01007387 */ /* 0x000fe20000100a00 */
[----:B0-----:R-:W-:-:S03]  /*4220*/  IMAD.WIDE R40, R37, 0x2, R120 ;  /* 0x0000000225287825 */ /* 0x001fc600078e0278 */
[----:B------:R-:W-:Y:S01]  /*4230*/  STL.64 [R1+0x1c8], R44 ;  /* 0x0001c82c01007387 */ /* 0x000fe20000100a00 */
[----:B------:R-:W-:-:S03]  /*4240*/  IMAD R37, R124, 0x15, RZ ;  /* 0x000000157c257824 */ /* 0x000fc600078e02ff */
[----:B------:R0:W2:Y:S01]  /*4250*/  @!P5 LDG.E.U16 R6, desc[UR16][R44.64] ;  /* 0x000000102c06d981 */ /* 0x0000a2000c1e1500 */
[----:B------:R-:W-:-:S03]  /*4260*/  LOP3.LUT P5, RZ, R36, 0x1, RZ, 0xc0, !PT ;  /* 0x0000000124ff7812 */ /* 0x000fc600078ac0ff */
[----:B------:R1:W-:Y:S04]  /*4270*/  STS.U16 [R0+UR5+0x8000], R5 ;  /* 0x0080000500007988 */ /* 0x0003e80008000405 */
[----:B------:R-:W-:Y:S01]  /*4280*/  STL.64 [R1+0x150], R42 ;  /* 0x0001502a01007387 */ /* 0x000fe20000100a00 */
[----:B------:R-:W-:-:S03]  /*4290*/  IMAD R36, R124, 0x1d, RZ ;  /* 0x0000001d7c247824 */ /* 0x000fc600078e02ff */
[----:B------:R0:W-:Y:S01]  /*42a0*/  STL.64 [R1+0x148], R40 ;  /* 0x0001482801007387 */ /* 0x0001e20000100a00 */
[----:B-1----:R-:W-:-:S03]  /*42b0*/  PRMT R5, RZ, 0x7610, R5 ;  /* 0x00007610ff057816 */ /* 0x002fc60000000005 */
[----:B------:R1:W2:Y:S01]  /*42c0*/  @!P6 LDG.E.U16 R4, desc[UR16][R40.64] ;  /* 0x000000102804e981 */ /* 0x0002a2000c1e1500 */
[----:B0-----:R-:W-:-:S03]  /*42d0*/  IMAD.WIDE R44, R37, 0x2, R120 ;  /* 0x00000002252c7825 */ /* 0x001fc600078e0278 */
[----:B------:R0:W-:Y:S04]  /*42e0*/  STS.U16 [R0+UR5+0x1800], R7 ;  /* 0x0018000700007988 */ /* 0x0001e80008000405 */
[----:B------:R0:W2:Y:S01]  /*42f0*/  @!P6 LDG.E.U16 R5, desc[UR16][R42.64] ;  /* 0x000000102a05e981 */ /* 0x0000a2000c1e1500 */
[----:B-1----:R-:W-:-:S03]  /*4300*/  IMAD.WIDE R40, R37, 0x2, R122 ;  /* 0x0000000225287825 */ /* 0x002fc600078e027a */
[----:B------:R-:W2:Y:S01]  /*4310*/  @P4 LDG.E.U16 R96, desc[UR16][R44.64] ;  /* 0x000000102c604981 */ /* 0x000ea2000c1e1500 */
[----:B0-----:R-:W-:-:S03]  /*4320*/  SHF.R.U64 R7, R2, 0x1a, RZ ;  /* 0x0000001a02077819 */ /* 0x001fc600000012ff */
[----:B------:R0:W-:Y:S01]  /*4330*/  STL.64 [R1+0xd0], R40 ;  /* 0x0000d02801007387 */ /* 0x0001e20000100a00 */
[----:B------:R-:W-:-:S03]  /*4340*/  IMAD.WIDE R42, R36, 0x2, R122 ;  /* 0x00000002242a7825 */ /* 0x000fc600078e027a */
[----:B------:R0:W2:Y:S01]  /*4350*/  @P4 LDG.E.U16 R97, desc[UR16][R40.64] ;  /* 0x0000001028614981 */ /* 0x0000a2000c1e1500 */
[----:B------:R-:W-:Y:S02]  /*4360*/  LOP3.LUT P4, RZ, R7, 0x1, RZ, 0xc0, !PT ;  /* 0x0000000107ff7812 */ /* 0x000fe4000788c0ff */
[----:B------:R-:W-:Y:S01]  /*4370*/  SHF.R.U64 R7, R2, 0x12, RZ ;  /* 0x0000001202077819 */ /* 0x000fe200000012ff */
[----:B------:R-:W2:Y:S01]  /*4380*/  @P5 LDG.E.U16 R95, desc[UR16][R42.64] ;  /* 0x000000102a5f5981 */ /* 0x000ea2000c1e1500 */
[----:B0-----:R-:W-:-:S05]  /*4390*/  IMAD.WIDE R40, R36, 0x2, R120 ;  /* 0x0000000224287825 */ /* 0x001fca00078e0278 */
[----:B------:R0:W2:Y:S01]  /*43a0*/  @P5 LDG.E.U16 R94, desc[UR16][R40.64] ;  /* 0x00000010285e5981 */ /* 0x0000a2000c1e1500 */
[----:B------:R-:W-:Y:S02]  /*43b0*/  LOP3.LUT P5, RZ, R7, 0x1, RZ, 0xc0, !PT ;  /* 0x0000000107ff7812 */ /* 0x000fe400078ac0ff */
[----:B------:R-:W-:-:S04]  /*43c0*/  SHF.R.U64 R7, R2, 0xa, RZ ;  /* 0x0000000a02077819 */ /* 0x000fc800000012ff */
[----:B------:R-:W-:Y:S01]  /*43d0*/  LOP3.LUT P6, RZ, R7, 0x1, RZ, 0xc0, !PT ;  /* 0x0000000107ff7812 */ /* 0x000fe200078cc0ff */
[----:B------:R-:W-:Y:S01]  /*43e0*/  STL.64 [R1+0xc8], R44 ;  /* 0x0000c82c01007387 */ /* 0x000fe20000100a00 */
[----:B------:R-:W-:-:S03]  /*43f0*/  LOP3.LUT R11, R0, 0x10, RZ, 0x3c, !PT ;  /* 0x00000010000b7812 */ /* 0x000fc600078e3cff */
[----:B------:R-:W-:Y:S01]  /*4400*/  STL.64 [R1+0x50], R42 ;  /* 0x0000502a01007387 */ /* 0x000fe20000100a00 */
[----:B------:R-:W-:-:S03]  /*4410*/  IMAD R46, R124, 0x25, RZ ;  /* 0x000000257c2e7824 */ /* 0x000fc600078e02ff */
[----:B------:R0:W-:Y:S01]  /*4420*/  STL.64 [R1+0x48], R40 ;  /* 0x0000482801007387 */ /* 0x0001e20000100a00 */
[----:B------:R-:W-:Y:S01]  /*4430*/  VIADD R7, R99, 0xfffffff9 ;  /* 0xfffffff963077836 */ /* 0x000fe20000000000 */
[----:B------:R-:W-:Y:S01]  /*4440*/  PRMT R106, RZ, 0x7610, R106 ;  /* 0x00007610ff6a7816 */ /* 0x000fe2000000006a */
[----:B------:R-:W-:Y:S01]  /*4450*/  IMAD.WIDE R48, R46, 0x2, R122 ;  /* 0x000000022e307825 */ /* 0x000fe200078e027a */
[----:B------:R-:W-:Y:S01]  /*4460*/  STS.U16 [R0+UR5+0x8400], R17 ;  /* 0x0084001100007988 */ /* 0x000fe20008000405 */
[----:B------:R-:W-:-:S03]  /*4470*/  PRMT R114, RZ, 0x7610, R114 ;  /* 0x00007610ff727816 */ /* 0x000fc60000000072 */
[----:B------:R-:W-:Y:S01]  /*4480*/  STS.U16 [R0+UR5+0x800], R16 ;  /* 0x0008001000007988 */ /* 0x000fe20008000405 */
[----:B0-----:R-:W-:-:S03]  /*4490*/  IMAD.WIDE R40, R38, 0x2, R122 ;  /* 0x0000000226287825 */ /* 0x001fc600078e027a */
[----:B------:R-:W-:Y:S01]  /*44a0*/  STS.U16 [R0+UR5+0x8800], R15 ;  /* 0x0088000f00007988 */ /* 0x000fe20008000405 */
[----:B------:R-:W-:-:S03]  /*44b0*/  IMAD.WIDE R38, R38, 0x2, R120 ;  /* 0x0000000226267825 */ /* 0x000fc600078e0278 */
[----:B------:R-:W-:Y:S04]  /*44c0*/  STS.U16 [R0+UR5+0xc00], R14 ;  /* 0x000c000e00007988 */ /* 0x000fe80008000405 */
[----:B------:R-:W-:Y:S01]  /*44d0*/  STS.U16 [R0+UR5+0x8c00], R13 ;  /* 0x008c000d00007988 */ /* 0x000fe20008000405 */
[----:B------:R-:W-:-:S03]  /*44e0*/  IMAD.WIDE R46, R46, 0x2, R120 ;  /* 0x000000022e2e7825 */ /* 0x000fc600078e0278 */
[----:B------:R-:W-:Y:S04]  /*44f0*/  STS.U16 [R0+UR5+0x1000], R12 ;  /* 0x0010000c00007988 */ /* 0x000fe80008000405 */
[----:B------:R-:W-:Y:S04]  /*4500*/  STS.U16 [R0+UR5+0x9000], R10 ;  /* 0x0090000a00007988 */ /* 0x000fe80008000405 */
[----:B------:R-:W-:Y:S04]  /*4510*/  STS.U16 [R0+UR5+0x1400], R9 ;  /* 0x0014000900007988 */ /* 0x000fe80008000405 */
[----:B------:R-:W-:Y:S04]  /*4520*/  STS.U16 [R0+UR5+0x9400], R8 ;  /* 0x0094000800007988 */ /* 0x000fe80008000405 */
[----:B------:R-:W-:Y:S04]  /*4530*/  STS.U16 [R0+UR5+0x9800], R20 ;  /* 0x0098001400007988 */ /* 0x000fe80008000405 */
[----:B------:R-:W-:Y:S04]  /*4540*/  STS.U16 [R0+UR5+0x1c00], R19 ;  /* 0x001c001300007988 */ /* 0x000fe80008000405 */
[----:B------:R-:W-:Y:S04]  /*4550*/  STS.U16 [R0+UR5+0x9c00], R18 ;  /* 0x009c001200007988 */ /* 0x000fe80008000405 */
[----:B------:R0:W-:Y:S04]  /*4560*/  STS.U16 [R11+UR5+0x480], R34 ;  /* 0x000480220b007988 */ /* 0x0001e80008000405 */
[----:B------:R-:W2:Y:S04]  /*4570*/  @P6 LDG.E.U16 R103, desc[UR16][R40.64] ;  /* 0x0000001028676981 */ /* 0x000ea8000c1e1500 */
[----:B------:R-:W2:Y:S01]  /*4580*/  @P6 LDG.E.U16 R102, desc[UR16][R38.64] ;  /* 0x0000001026666981 */ /* 0x000ea2000c1e1500 */
[----:B------:R-:W-:-:S03]  /*4590*/  ISETP.GE.U32.AND P6, PT, R7, 0x7fffffba, PT ;  /* 0x7fffffba0700780c */ /* 0x000fc60003fc6070 */
[----:B------:R-:W-:Y:S01]  /*45a0*/  STS.U16 [R11+UR5+0x8480], R33 ;  /* 0x008480210b007988 */ /* 0x000fe20008000405 */
[----:B------:R-:W-:-:S03]  /*45b0*/  SHF.R.U64 R7, R2, 0x2, RZ ;  /* 0x0000000202077819 */ /* 0x000fc600000012ff */
[----:B------:R-:W-:Y:S01]  /*45c0*/  STS.U16 [R11+UR5+0x880], R32 ;  /* 0x000880200b007988 */ /* 0x000fe20008000405 */
[----:B------:R-:W-:-:S03]  /*45d0*/  IMAD R42, R124, 0x2d, RZ ;  /* 0x0000002d7c2a7824 */ /* 0x000fc600078e02ff */
[----:B------:R-:W-:Y:S04]  /*45e0*/  STS.U16 [R11+UR5+0x8880], R31 ;  /* 0x0088801f0b007988 */ /* 0x000fe80008000405 */
[----:B------:R-:W-:Y:S04]  /*45f0*/  STS.U16 [R11+UR5+0xc80], R30 ;  /* 0x000c801e0b007988 */ /* 0x000fe80008000405 */
[----:B------:R-:W-:Y:S01]  /*4600*/  STS.U16 [R11+UR5+0x8c80], R29 ;  /* 0x008c801d0b007988 */ /* 0x000fe20008000405 */
[----:B------:R-:W-:-:S03]  /*4610*/  PRMT R105, RZ, 0x7610, R105 ;  /* 0x00007610ff697816 */ /* 0x000fc60000000069 */
[----:B------:R-:W2:Y:S01]  /*4620*/  @P4 LDG.E.U16 R106, desc[UR16][R48.64] ;  /* 0x00000010306a4981 */ /* 0x000ea2000c1e1500 */
[----:B------:R-:W-:-:S03]  /*4630*/  PRMT R104, RZ, 0x7610, R104 ;  /* 0x00007610ff687816 */ /* 0x000fc60000000068 */
[----:B------:R-:W2:Y:S01]  /*4640*/  @P4 LDG.E.U16 R114, desc[UR16][R46.64] ;  /* 0x000000102e724981 */ /* 0x000ea2000c1e1500 */
[----:B------:R-:W-:-:S03]  /*4650*/  LOP3.LUT P4, RZ, R7, 0x1, RZ, 0xc0, !PT ;  /* 0x0000000107ff7812 */ /* 0x000fc6000788c0ff */
[----:B------:R-:W-:Y:S01]  /*4660*/  STS.U16 [R11+UR5+0x1080], R28 ;  /* 0x0010801c0b007988 */ /* 0x000fe20008000405 */
[----:B------:R-:W-:-:S03]  /*4670*/  IMAD.WIDE R44, R42, 0x2, R122 ;  /* 0x000000022a2c7825 */ /* 0x000fc600078e027a */
[----:B------:R-:W-:Y:S01]  /*4680*/  STS.U16 [R11+UR5+0x9080], R27 ;  /* 0x0090801b0b007988 */ /* 0x000fe20008000405 */
[----:B------:R-:W-:-:S03]  /*4690*/  IMAD.WIDE R42, R42, 0x2, R120 ;  /* 0x000000022a2a7825 */ /* 0x000fc600078e0278 */
[----:B------:R-:W-:Y:S01]  /*46a0*/  STS.U16 [R11+UR5+0x1480], R26 ;  /* 0x0014801a0b007988 */ /* 0x000fe20008000405 */
[----:B0-----:R-:W-:-:S03]  /*46b0*/  IMAD R34, R124, 0x3d, RZ ;  /* 0x0000003d7c227824 */ /* 0x001fc600078e02ff */
[----:B------:R-:W-:Y:S01]  /*46c0*/  STS.U16 [R11+UR5+0x9480], R25 ;  /* 0x009480190b007988 */ /* 0x000fe20008000405 */
[----:B------:R-:W-:-:S03]  /*46d0*/  VIADD R7, R99, 0xfffffff1 ;  /* 0xfffffff163077836 */ /* 0x000fc60000000000 */
[----:B------:R-:W-:Y:S01]  /*46e0*/  STS.U16 [R11+UR5+0x1880], R24 ;  /* 0x001880180b007988 */ /* 0x000fe20008000405 */
[----:B------:R-:W-:-:S03]  /*46f0*/  PRMT R118, RZ, 0x7610, R118 ;  /* 0x00007610ff767816 */ /* 0x000fc60000000076 */
[----:B------:R-:W-:Y:S01]  /*4700*/  STS.U16 [R11+UR5+0x9880], R23 ;  /* 0x009880170b007988 */ /* 0x000fe20008000405 */
[----:B------:R-:W-:Y:S01]  /*4710*/  PRMT R101, RZ, 0x7610, R101 ;  /* 0x00007610ff657816 */ /* 0x000fe20000000065 */
[C---:B------:R-:W-:Y:S02]  /*4720*/  IMAD.WIDE R36, R34.reuse, 0x2, R122 ;  /* 0x0000000222247825 */ /* 0x040fe400078e027a */
[----:B------:R-:W-:Y:S04]  /*4730*/  STS.U16 [R11+UR5+0x1c80], R22 ;  /* 0x001c80160b007988 */ /* 0x000fe80008000405 */
[----:B------:R-:W-:Y:S04]  /*4740*/  STS.U16 [R11+UR5+0x9c80], R21 ;  /* 0x009c80150b007988 */ /* 0x000fe80008000405 */
[----:B------:R0:W-:Y:S04]  /*4750*/  STS.U16 [R11+UR5+0x80], R35 ;  /* 0x000080230b007988 */ /* 0x0001e80008000405 */
[----:B------:R-:W2:Y:S04]  /*4760*/  @P5 LDG.E.U16 R105, desc[UR16][R44.64] ;  /* 0x000000102c695981 */ /* 0x000ea8000c1e1500 */
[----:B------:R-:W2:Y:S01]  /*4770*/  @P5 LDG.E.U16 R104, desc[UR16][R42.64] ;  /* 0x000000102a685981 */ /* 0x000ea2000c1e1500 */
[----:B------:R-:W-:Y:S01]  /*4780*/  ISETP.GE.U32.AND P5, PT, R7, 0x7fffffb2, PT ;  /* 0x7fffffb20700780c */ /* 0x000fe20003fa6070 */
[----:B0-----:R-:W-:Y:S01]  /*4790*/  IMAD.WIDE R34, R34, 0x2, R120 ;  /* 0x0000000222227825 */ /* 0x001fe200078e0278 */
[----:B------:R-:W-:Y:S01]  /*47a0*/  SHF.R.U32.HI R7, RZ, 0x1, R3 ;  /* 0x00000001ff077819 */ /* 0x000fe20000011603 */
[----:B------:R-:W2:Y:S04]  /*47b0*/  @P4 LDG.E.U16 R118, desc[UR16][R36.64] ;  /* 0x0000001024764981 */ /* 0x000ea8000c1e1500 */
[----:B------:R-:W2:Y:S01]  /*47c0*/  @P4 LDG.E.U16 R101, desc[UR16][R34.64] ;  /* 0x0000001022654981 */ /* 0x000ea2000c1e1500 */
[----:B------:R-:W-:Y:S01]  /*47d0*/  LOP3.LUT P4, RZ, R7, 0x1, RZ, 0xc0, !PT ;  /* 0x0000000107ff7812 */ /* 0x000fe2000788c0ff */
[----:B------:R-:W-:-:S04]  /*47e0*/  IMAD R7, R124, 0x6, RZ ;  /* 0x000000067c077824 */ /* 0x000fc800078e02ff */
[----:B------:R-:W-:-:S04]  /*47f0*/  IMAD.WIDE R20, R7, 0x2, R122 ;  /* 0x0000000207147825 */ /* 0x000fc800078e027a */
[----:B------:R-:W-:Y:S01]  /*4800*/  IMAD.WIDE R18, R7, 0x2, R120 ;  /* 0x0000000207127825 */ /* 0x000fe200078e0278 */
[----:B------:R0:W-:Y:S01]  /*4810*/  STL.64 [R1+0x1c0], R20 ;  /* 0x0001c01401007387 */ /* 0x0001e20000100a00 */
[----:B------:R-:W-:Y:S02]  /*4820*/  PRMT R115, RZ, 0x7610, R115 ;  /* 0x00007610ff737816 */ /* 0x000fe40000000073 */
[----:B------:R-:W-:Y:S01]  /*4830*/  PRMT R113, RZ, 0x7610, R113 ;  /* 0x00007610ff717816 */ /* 0x000fe20000000071 */
[----:B------:R1:W-:Y:S04]  /*4840*/  STL.64 [R1+0x1b8], R18 ;  /* 0x0001b81201007387 */ /* 0x0003e80000100a00 */
[----:B------:R-:W2:Y:S04]  /*4850*/  LDL.LU R73, [R1+0x254] ;  /* 0x0002540001497983 */ /* 0x000ea80000300800 */
[----:B------:R-:W3:Y:S04]  /*4860*/  LDL.LU R11, [R1+0x250] ;  /* 0x00025000010b7983 */ /* 0x000ee80000300800 */
[----:B------:R-:W4:Y:S04]  /*4870*/  LDL.LU R74, [R1+0x244] ;  /* 0x00024400014a7983 */ /* 0x000f280000300800 */
[----:B------:R-:W4:Y:S04]  /*4880*/  LDL.LU R75, [R1+0x240] ;  /* 0x00024000014b7983 */ /* 0x000f280000300800 */
[----:B------:R-:W4:Y:S04]  /*4890*/  LDL.LU R76, [R1+0x23c] ;  /* 0x00023c00014c7983 */ /* 0x000f280000300800 */
[----:B------:R-:W4:Y:S04]  /*48a0*/  @!P6 LDG.E.U16 R115, desc[UR16][R20.64] ;  /* 0x000000101473e981 */ /* 0x000f28000c1e1500 */
[----:B------:R-:W4:Y:S04]  /*48b0*/  LDL.LU R77, [R1+0x238] ;  /* 0x00023800014d7983 */ /* 0x000f280000300800 */
[----:B------:R1:W4:Y:S04]  /*48c0*/  @!P6 LDG.E.U16 R113, desc[UR16][R18.64] ;  /* 0x000000101271e981 */ /* 0x000328000c1e1500 */
[----:B0-----:R-:W4:Y:S04]  /*48d0*/  LDL.LU R20, [R1+0x234] ;  /* 0x0002340001147983 */ /* 0x001f280000300800 */
[----:B------:R-:W4:Y:S01]  /*48e0*/  LDL.LU R109, [R1+0x230] ;  /* 0x00023000016d7983 */ /* 0x000f220000300800 */
[----:B-1----:R-:W-:-:S03]  /*48f0*/  IMAD.MOV.U32 R18, RZ, RZ, R110 ;  /* 0x000000ffff127224 */ /* 0x002fc600078e006e */
[----:B------:R-:W4:Y:S01]  /*4900*/  LDL.LU R110, [R1+0x22c] ;  /* 0x00022c00016e7983 */ /* 0x000f220000300800 */
[----:B------:R-:W-:-:S03]  /*4910*/  SHF.R.U32.HI R7, RZ, 0x8, R3 ;  /* 0x00000008ff077819 */ /* 0x000fc60000011603 */
[----:B------:R-:W4:Y:S01]  /*4920*/  LDL.LU R21, [R1+0x228] ;  /* 0x0002280001157983 */ /* 0x000f220000300800 */
[----:B------:R-:W-:Y:S01]  /*4930*/  LOP3.LUT P0, RZ, R7, 0x1, RZ, 0xc0, !PT ;  /* 0x0000000107ff7812 */ /* 0x000fe2000780c0ff */
[----:B------:R-:W-:Y:S01]  /*4940*/  IMAD R7, R124, 0xe, RZ ;  /* 0x0000000e7c077824 */ /* 0x000fe200078e02ff */
[----:B------:R-:W-:Y:S01]  /*4950*/  SHF.R.U32.HI R3, RZ, 0x9, R3 ;  /* 0x00000009ff037819 */ /* 0x000fe20000011603 */
[----:B------:R-:W4:Y:S01]  /*4960*/  LDL.LU R22, [R1+0xc4] ;  /* 0x0000c40001167983 */ /* 0x000f220000300800 */
[----:B------:R-:W-:Y:S01]  /*4970*/  PRMT R111, RZ, 0x7610, R111 ;  /* 0x00007610ff6f7816 */ /* 0x000fe2000000006f */
[----:B------:R-:W-:Y:S02]  /*4980*/  IMAD.WIDE R30, R7, 0x2, R122 ;  /* 0x00000002071e7825 */ /* 0x000fe400078e027a */
[----:B------:R-:W4:Y:S01]  /*4990*/  LDL.LU R23, [R1+0xc0] ;  /* 0x0000c00001177983 */ /* 0x000f220000300800 */
[----:B------:R-:W-:Y:S01]  /*49a0*/  LOP3.LUT P6, RZ, R3, 0x1, RZ, 0xc0, !PT ;  /* 0x0000000103ff7812 */ /* 0x000fe200078cc0ff */
[----:B------:R-:W-:-:S02]  /*49b0*/  IMAD.WIDE R28, R7, 0x2, R120 ;  /* 0x00000002071c7825 */ /* 0x000fc400078e0278 */
[----:B------:R-:W4:Y:S01]  /*49c0*/  LDL.LU R24, [R1+0xbc] ;  /* 0x0000bc0001187983 */ /* 0x000f220000300800 */
[----:B------:R-:W-:Y:S02]  /*49d0*/  PRMT R112, RZ, 0x7610, R112 ;  /* 0x00007610ff707816 */ /* 0x000fe40000000070 */
[C---:B------:R-:W-:Y:S01]  /*49e0*/  LOP3.LUT R3, R0.reuse, 0x10, RZ, 0x3c, !PT ;  /* 0x0000001000037812 */ /* 0x040fe200078e3cff */
[----:B------:R-:W4:Y:S04]  /*49f0*/  LDL.LU R25, [R1+0xb8] ;  /* 0x0000b80001197983 */ /* 0x000f280000300800 */
[----:B------:R-:W4:Y:S04]  /*4a00*/  LDL.LU R26, [R1+0x3c] ;  /* 0x00003c00011a7983 */ /* 0x000f280000300800 */
[----:B------:R-:W4:Y:S04]  /*4a10*/  LDL.LU R19, [R1+0x38] ;  /* 0x0000380001137983 */ /* 0x000f280000300800 */
[----:B------:R-:W-:Y:S04]  /*4a20*/  STL.64 [R1+0x140], R30 ;  /* 0x0001401e01007387 */ /* 0x000fe80000100a00 */
[----:B------:R0:W-:Y:S04]  /*4a30*/  STL.64 [R1+0x138], R28 ;  /* 0x0001381c01007387 */ /* 0x0001e80000100a00 */
[----:B------:R-:W4:Y:S04]  /*4a40*/  @!P5 LDG.E.U16 R111, desc[UR16][R28.64] ;  /* 0x000000101c6fd981 */ /* 0x000f28000c1e1500 */
[----:B------:R-:W4:Y:S04]  /*4a50*/  LDL.LU R27, [R1+0xb0] ;  /* 0x0000b000011b7983 */ /* 0x000f280000300800 */
[----:B------:R1:W-:Y:S04]  /*4a60*/  STS.U16 [R3+UR5+0x8080], R18 ;  /* 0x0080801203007988 */ /* 0x0003e80008000405 */
[----:B0-----:R-:W4:Y:S04]  /*4a70*/  LDL.LU R28, [R1+0xac] ;  /* 0x0000ac00011c7983 */ /* 0x001f280000300800 */
[----:B------:R-:W4:Y:S01]  /*4a80*/  @!P5 LDG.E.U16 R112, desc[UR16][R30.64] ;  /* 0x000000101e70d981 */ /* 0x000f22000c1e1500 */
[----:B-1----:R-:W-:-:S03]  /*4a90*/  LOP3.LUT R3, R0, 0x20, RZ, 0x3c, !PT ;  /* 0x0000002000037812 */ /* 0x002fc600078e3cff */
[----:B------:R-:W4:Y:S04]  /*4aa0*/  LDL.LU R29, [R1+0xa8] ;  /* 0x0000a800011d7983 */ /* 0x000f280000300800 */
[----:B------:R-:W4:Y:S04]  /*4ab0*/  LDL.LU R30, [R1+0x44] ;  /* 0x00004400011e7983 */ /* 0x000f280000300800 */
[----:B------:R-:W4:Y:S04]  /*4ac0*/  LDL.LU R31, [R1+0x34] ;  /* 0x00003400011f7983 */ /* 0x000f280000300800 */
[----:B------:R-:W4:Y:S04]  /*4ad0*/  LDL.LU R32, [R1+0x30] ;  /* 0x0000300001207983 */ /* 0x000f280000300800 */
[----:B------:R-:W4:Y:S04]  /*4ae0*/  LDL.LU R33, [R1+0x2c] ;  /* 0x00002c0001217983 */ /* 0x000f280000300800 */
[----:B------:R-:W4:Y:S04]  /*4af0*/  LDL.LU R18, [R1+0x28] ;  /* 0x0000280001127983 */ /* 0x000f280000300800 */
[----:B--2---:R0:W-:Y:S04]  /*4b00*/  STS.U16 [R3+UR5+0x100], R73 ;  /* 0x0001004903007988 */ /* 0x0041e80008000405 */
[----:B---3--:R1:W-:Y:S04]  /*4b10*/  STS.U16 [R3+UR5+0x8100], R11 ;  /* 0x0081000b03007988 */ /* 0x0083e80008000405 */
[----:B----4-:R2:W-:Y:S04]  /*4b20*/  STS.U16 [R3+UR5+0x500], R74 ;  /* 0x0005004a03007988 */ /* 0x0105e80008000405 */
[----:B0-----:R-:W5:Y:S04]  /*4b30*/  LDL.LU R73, [R1+0x780] ;  /* 0x0007800001497983 */ /* 0x001f680000300800 */
[----:B-1----:R-:W3:Y:S04]  /*4b40*/  LDL.LU R11, [R1+0x77c] ;  /* 0x00077c00010b7983 */ /* 0x002ee80000300800 */
[----:B--2---:R-:W5:Y:S04]  /*4b50*/  LDL.LU R74, [R1+0x778] ;  /* 0x00077800014a7983 */ /* 0x004f680000300800 */
[----:B------:R0:W-:Y:S04]  /*4b60*/  STS.U16 [R3+UR5+0x8500], R75 ;  /* 0x0085004b03007988 */ /* 0x0001e80008000405 */
[----:B------:R1:W-:Y:S04]  /*4b70*/  STS.U16 [R3+UR5+0x900], R76 ;  /* 0x0009004c03007988 */ /* 0x0003e80008000405 */
[----:B------:R2:W-:Y:S04]  /*4b80*/  STS.U16 [R3+UR5+0x8900], R77 ;  /* 0x0089004d03007988 */ /* 0x0005e80008000405 */
[----:B0-----:R-:W5:Y:S04]  /*4b90*/  LDL.LU R75, [R1+0x774] ;  /* 0x00077400014b7983 */ /* 0x001f680000300800 */
[----:B-1----:R-:W5:Y:S04]  /*4ba0*/  LDL.LU R76, [R1+0x770] ;  /* 0x00077000014c7983 */ /* 0x002f680000300800 */
[----:B--2---:R-:W5:Y:S04]  /*4bb0*/  LDL.LU R77, [R1+0x76c] ;  /* 0x00076c00014d7983 */ /* 0x004f680000300800 */
[----:B------:R0:W-:Y:S04]  /*4bc0*/  STS.U16 [R3+UR5+0xd00], R20 ;  /* 0x000d001403007988 */ /* 0x0001e80008000405 */
[----:B------:R1:W-:Y:S04]  /*4bd0*/  STS.U16 [R3+UR5+0x8d00], R109 ;  /* 0x008d006d03007988 */ /* 0x0003e80008000405 */
[----:B------:R2:W-:Y:S04]  /*4be0*/  STS.U16 [R3+UR5+0x1100], R110 ;  /* 0x0011006e03007988 */ /* 0x0005e80008000405 */
[----:B0-----:R-:W4:Y:S04]  /*4bf0*/  LDL.LU R20, [R1+0x40] ;  /* 0x0000400001147983 */ /* 0x001f280000300800 */
[----:B-1----:R-:W3:Y:S04]  /*4c00*/  LDL.LU R109, [R1+0x768] ;  /* 0x00076800016d7983 */ /* 0x002ee80000300800 */
[----:B--2---:R-:W2:Y:S04]  /*4c10*/  LDL.LU R110, [R1+0x764] ;  /* 0x00076400016e7983 */ /* 0x004ea80000300800 */
[----:B------:R-:W-:Y:S04]  /*4c20*/  STS.U16 [R3+UR5+0x9100], R21 ;  /* 0x0091001503007988 */ /* 0x000fe80008000405 */
[----:B------:R-:W-:Y:S04]  /*4c30*/  STS.U16 [R3+UR5+0x1500], R22 ;  /* 0x0015001603007988 */ /* 0x000fe80008000405 */
[----:B------:R-:W-:Y:S04]  /*4c40*/  STS.U16 [R3+UR5+0x9500], R23 ;  /* 0x0095001703007988 */ /* 0x000fe80008000405 */
[----:B------:R-:W-:Y:S04]  /*4c50*/  STS.U16 [R3+UR5+0x1900], R24 ;  /* 0x0019001803007988 */ /* 0x000fe80008000405 */
[----:B------:R-:W-:Y:S04]  /*4c60*/  STS.U16 [R3+UR5+0x9900], R25 ;  /* 0x0099001903007988 */ /* 0x000fe80008000405 */
[----:B------:R-:W-:Y:S04]  /*4c70*/  STS.U16 [R3+UR5+0x1d00], R26 ;  /* 0x001d001a03007988 */ /* 0x000fe80008000405 */
[----:B------:R0:W-:Y:S02]  /*4c80*/  STS.U16 [R3+UR5+0x9d00], R19 ;  /* 0x009d001303007988 */ /* 0x0001e40008000405 */
[----:B0-----:R-:W-:-:S05]  /*4c90*/  LOP3.LUT R19, R0, 0x30, RZ, 0x3c, !PT ;  /* 0x0000003000137812 */ /* 0x001fca00078e3cff */
[----:B--2---:R0:W-:Y:S04]  /*4ca0*/  STS.U16 [R19+UR5+0x180], R110 ;  /* 0x0001806e13007988 */ /* 0x0041e80008000405 */
[----:B---3--:R1:W-:Y:S04]  /*4cb0*/  STS.U16 [R19+UR5+0x8180], R109 ;  /* 0x0081806d13007988 */ /* 0x0083e80008000405 */
[----:B0-----:R-:W2:Y:S04]  /*4cc0*/  LDL.LU R110, [R1+0x760] ;  /* 0x00076000016e7983 */ /* 0x001ea80000300800 */
[----:B-1----:R-:W3:Y:S01]  /*4cd0*/  LDL.LU R109, [R1+0x75c] ;  /* 0x00075c00016d7983 */ /* 0x002ee20000300800 */
[----:B------:R-:W-:-:S03]  /*4ce0*/  IMAD R3, R124, 0x16, RZ ;  /* 0x000000167c037824 */ /* 0x000fc600078e02ff */
[----:B------:R-:W-:Y:S01]  /*4cf0*/  STS.U16 [R19+UR5+0x580], R27 ;  /* 0x0005801b13007988 */ /* 0x000fe20008000405 */
[----:B------:R-:W-:-:S03]  /*4d00*/  IMAD.WIDE R24, R3, 0x2, R122 ;  /* 0x0000000203187825 */ /* 0x000fc600078e027a */
[----:B------:R-:W-:Y:S01]  /*4d10*/  STS.U16 [R19+UR5+0x8580], R28 ;  /* 0x0085801c13007988 */ /* 0x000fe20008000405 */
[----:B------:R-:W-:-:S03]  /*4d20*/  IMAD.WIDE R22, R3, 0x2, R120 ;  /* 0x0000000203167825 */ /* 0x000fc600078e0278 */
[----:B------:R-:W-:Y:S04]  /*4d30*/  STS.U16 [R19+UR5+0x980], R29 ;  /* 0x0009801d13007988 */ /* 0x000fe80008000405 */
[----:B------:R-:W-:Y:S04]  /*4d40*/  STS.U16 [R19+UR5+0x8980], R30 ;  /* 0x0089801e13007988 */ /* 0x000fe80008000405 */
[----:B------:R-:W-:Y:S01]  /*4d50*/  STS.U16 [R19+UR5+0xd80], R31 ;  /* 0x000d801f13007988 */ /* 0x000fe20008000405 */
[----:B------:R-:W-:-:S03]  /*4d60*/  SHF.R.U64 R3, R2, 0x19, RZ ;  /* 0x0000001902037819 */ /* 0x000fc600000012ff */
[----:B------:R-:W-:Y:S04]  /*4d70*/  STS.U16 [R19+UR5+0x8d80], R32 ;  /* 0x008d802013007988 */ /* 0x000fe80008000405 */
[----:B------:R-:W-:Y:S04]  /*4d80*/  STS.U16 [R19+UR5+0x1180], R33 ;  /* 0x0011802113007988 */ /* 0x000fe80008000405 */
[----:B------:R0:W-:Y:S04]  /*4d90*/  STS.U16 [R19+UR5+0x9180], R18 ;  /* 0x0091801213007988 */ /* 0x0001e80008000405 */
[----:B----4-:R-:W-:Y:S01]  /*4da0*/  STS.U16 [R19+UR5+0x1580], R20 ;  /* 0x0015801413007988 */ /* 0x010fe20008000405 */
[----:B------:R-:W-:-:S03]  /*4db0*/  LOP3.LUT P5, RZ, R3, 0x1, RZ, 0xc0, !PT ;  /* 0x0000000103ff7812 */ /* 0x000fc600078ac0ff */
[----:B------:R-:W-:Y:S01]  /*4dc0*/  STL.64 [R1+0xc0], R24 ;  /* 0x0000c01801007387 */ /* 0x000fe20000100a00 */
[----:B0-----:R-:W-:-:S03]  /*4dd0*/  LOP3.LUT R18, R0, 0x40, RZ, 0x3c, !PT ;  /* 0x0000004000127812 */ /* 0x001fc600078e3cff */
[----:B------:R-:W-:Y:S01]  /*4de0*/  STS.U16 [R19+UR5+0x9580], R11 ;  /* 0x0095800b13007988 */ /* 0x000fe20008000405 */
[----:B------:R-:W-:-:S03]  /*4df0*/  IMAD R3, R124, 0x1e, RZ ;  /* 0x0000001e7c037824 */ /* 0x000fc600078e02ff */
[----:B------:R-:W-:Y:S04]  /*4e00*/  STL.64 [R1+0xb8], R22 ;  /* 0x0000b81601007387 */ /* 0x000fe80000100a00 */
[----:B------:R0:W-:Y:S04]  /*4e10*/  STS.U16 [R19+UR5+0x1980], R78 ;  /* 0x0019804e13007988 */ /* 0x0001e80008000405 */
[----:B------:R1:W-:Y:S04]  /*4e20*/  STS.U16 [R19+UR5+0x9980], R79 ;  /* 0x0099804f13007988 */ /* 0x0003e80008000405 */
[----:B------:R4:W-:Y:S04]  /*4e30*/  STS.U16 [R19+UR5+0x1d80], R80 ;  /* 0x001d805013007988 */ /* 0x0009e80008000405 */
[----:B0-----:R-:W5:Y:S04]  /*4e40*/  LDL.LU R78, [R1+0x758] ;  /* 0x00075800014e7983 */ /* 0x001f680000300800 */
[----:B-1----:R-:W5:Y:S04]  /*4e50*/  LDL.LU R79, [R1+0x754] ;  /* 0x00075400014f7983 */ /* 0x002f680000300800 */
[----:B----4-:R-:W5:Y:S04]  /*4e60*/  LDL.LU R80, [R1+0x750] ;  /* 0x0007500001507983 */ /* 0x010f680000300800 */
[----:B------:R0:W-:Y:S04]  /*4e70*/  STS.U16 [R19+UR5+0x9d80], R81 ;  /* 0x009d805113007988 */ /* 0x0001e80008000405 */
[----:B------:R1:W-:Y:S01]  /*4e80*/  STS.U16 [R18+UR5+0x200], R82 ;  /* 0x0002005212007988 */ /* 0x0003e20008000405 */
[----:B------:R-:W-:-:S03]  /*4e90*/  IMAD.WIDE R20, R3, 0x2, R120 ;  /* 0x0000000203147825 */ /* 0x000fc600078e0278 */
[----:B------:R4:W-:Y:S04]  /*4ea0*/  STS.U16 [R18+UR5+0x8200], R83 ;  /* 0x0082005312007988 */ /* 0x0009e80008000405 */
[----:B0-----:R-:W5:Y:S04]  /*4eb0*/  LDL.LU R81, [R1+0x74c] ;  /* 0x00074c0001517983 */ /* 0x001f680000300800 */
[----:B-1----:R-:W5:Y:S04]  /*4ec0*/  LDL.LU R82, [R1+0x748] ;  /* 0x0007480001527983 */ /* 0x002f680000300800 */
[----:B----4-:R-:W5:Y:S04]  /*4ed0*/  LDL.LU R83, [R1+0x744] ;  /* 0x0007440001537983 */ /* 0x010f680000300800 */
[----:B------:R0:W-:Y:S04]  /*4ee0*/  STS.U16 [R18+UR5+0x600], R84 ;  /* 0x0006005412007988 */ /* 0x0001e80008000405 */
[----:B------:R1:W-:Y:S04]  /*4ef0*/  STS.U16 [R18+UR5+0x8600], R85 ;  /* 0x0086005512007988 */ /* 0x0003e80008000405 */
[----:B------:R4:W-:Y:S04]  /*4f00*/  STS.U16 [R18+UR5+0xa00], R86 ;  /* 0x000a005612007988 */ /* 0x0009e80008000405 */
[----:B0-----:R-:W5:Y:S04]  /*4f10*/  LDL.LU R84, [R1+0x740] ;  /* 0x0007400001547983 */ /* 0x001f680000300800 */
[----:B-1----:R-:W5:Y:S04]  /*4f20*/  LDL.LU R85, [R1+0x73c] ;  /* 0x00073c0001557983 */ /* 0x002f680000300800 */
[----:B----4-:R-:W5:Y:S04]  /*4f30*/  LDL.LU R86, [R1+0x738] ;  /* 0x0007380001567983 */ /* 0x010f680000300800 */
[----:B------:R0:W-:Y:S04]  /*4f40*/  STS.U16 [R18+UR5+0x8a00], R87 ;  /* 0x008a005712007988 */ /* 0x0001e80008000405 */
[----:B------:R1:W-:Y:S04]  /*4f50*/  STS.U16 [R18+UR5+0xe00], R88 ;  /* 0x000e005812007988 */ /* 0x0003e80008000405 */
[----:B------:R-:W-:Y:S04]  /*4f60*/  STS.U16 [R18+UR5+0x8e00], R89 ;  /* 0x008e005912007988 */ /* 0x000fe80008000405 */
[----:B0-----:R-:W5:Y:S04]  /*4f70*/  LDL.LU R87, [R1+0x734] ;  /* 0x0007340001577983 */ /* 0x001f680000300800 */
[----:B-1----:R-:W5:Y:S04]  /*4f80*/  LDL.LU R88, [R1+0x730] ;  /* 0x0007300001587983 */ /* 0x002f680000300800 */
[----:B------:R-:W-:Y:S04]  /*4f90*/  STS.U16 [R18+UR5+0x1200], R90 ;  /* 0x0012005a12007988 */ /* 0x000fe80008000405 */
[----:B------:R-:W-:Y:S04]  /*4fa0*/  STS.U16 [R18+UR5+0x9200], R91 ;  /* 0x0092005b12007988 */ /* 0x000fe80008000405 */
[----:B------:R-:W-:Y:S04]  /*4fb0*/  STS.U16 [R18+UR5+0x1600], R92 ;  /* 0x0016005c12007988 */ /* 0x000fe80008000405 */
[----:B------:R0:W-:Y:S04]  /*4fc0*/  STS.U16 [R18+UR5+0x9600], R125 ;  /* 0x0096007d12007988 */ /* 0x0001e80008000405 */
[----:B------:R1:W-:Y:S04]  /*4fd0*/  STS.U16 [R18+UR5+0x1a00], R93 ;  /* 0x001a005d12007988 */ /* 0x0003e80008000405 */
[----:B------:R4:W-:Y:S04]  /*4fe0*/  STS.U16 [R18+UR5+0x9a00], R98 ;  /* 0x009a006212007988 */ /* 0x0009e80008000405 */
[----:B------:R1:W-:Y:S04]  /*4ff0*/  STS.U16 [R18+UR5+0x1e00], R107 ;  /* 0x001e006b12007988 */ /* 0x0003e80008000405 */
[----:B------:R1:W-:Y:S01]  /*5000*/  STS.U16 [R18+UR5+0x9e00], R108 ;  /* 0x009e006c12007988 */ /* 0x0003e20008000405 */
[----:B0-----:R-:W-:-:S05]  /*5010*/  LOP3.LUT R125, R0, 0x50, RZ, 0x3c, !PT ;  /* 0x00000050007d7812 */ /* 0x001fca00078e3cff */
[----:B------:R0:W-:Y:S01]  /*5020*/  STS.U16 [R125+UR5+0x280], R100 ;  /* 0x000280647d007988 */ /* 0x0001e20008000405 */
[----:B---3--:R-:W-:-:S06]  /*5030*/  PRMT R109, RZ, 0x7610, R109 ;  /* 0x00007610ff6d7816 */ /* 0x008fcc000000006d */
[----:B------:R3:W2:Y:S02]  /*5040*/  @P6 LDG.E.U16 R109, desc[UR16][R22.64] ;  /* 0x00000010166d6981 */ /* 0x0006a4000c1e1500 */
[----:B---3--:R-:W-:-:S05]  /*5050*/  IMAD.WIDE R22, R3, 0x2, R122 ;  /* 0x0000000203167825 */ /* 0x008fca00078e027a */
[----:B------:R3:W-:Y:S04]  /*5060*/  STL.64 [R1+0x40], R22 ;  /* 0x0000401601007387 */ /* 0x0007e80000100a00 */
[----:B------:R-:W-:Y:S04]  /*5070*/  STL.64 [R1+0x38], R20 ;  /* 0x0000381401007387 */ /* 0x000fe80000100a00 */
[----:B------:R-:W5:Y:S04]  /*5080*/  LDL.LU R89, [R1+0x72c] ;  /* 0x00072c0001597983 */ /* 0x000f680000300800 */
[----:B------:R-:W5:Y:S04]  /*5090*/  LDL.LU R90, [R1+0x728] ;  /* 0x00072800015a7983 */ /* 0x000f680000300800 */
[----:B------:R-:W5:Y:S04]  /*50a0*/  LDL.LU R91, [R1+0x724] ;  /* 0x00072400015b7983 */ /* 0x000f680000300800 */
[----:B------:R-:W5:Y:S04]  /*50b0*/  LDL.LU R92, [R1+0x720] ;  /* 0x00072000015c7983 */ /* 0x000f680000300800 */
[----:B-1----:R-:W5:Y:S04]  /*50c0*/  LDL.LU R93, [R1+0x71c] ;  /* 0x00071c00015d7983 */ /* 0x002f680000300800 */
[----:B----4-:R-:W5:Y:S04]  /*50d0*/  LDL.LU R98, [R1+0x718] ;  /* 0x0007180001627983 */ /* 0x010f680000300800 */
[----:B------:R-:W4:Y:S04]  /*50e0*/  LDL.LU R107, [R1+0x714] ;  /* 0x00071400016b7983 */ /* 0x000f280000300800 */
[----:B------:R-:W4:Y:S04]  /*50f0*/  LDL.LU R108, [R1+0x710] ;  /* 0x00071000016c7983 */ /* 0x000f280000300800 */
[----:B0-----:R-:W4:Y:S01]  /*5100*/  LDL.LU R100, [R1+0x2c0] ;  /* 0x0002c00001647983 */ /* 0x001f220000300800 */
[----:B------:R-:W-:Y:S01]  /*5110*/  PRMT R13, RZ, 0x7610, R13 ;  /* 0x00007610ff0d7816 */ /* 0x000fe2000000000d */
[----:B------:R-:W-:Y:S01]  /*5120*/  IMAD R30, R124, 0x26, RZ ;  /* 0x000000267c1e7824 */ /* 0x000fe200078e02ff */
[----:B------:R-:W-:-:S02]  /*5130*/  PRMT R12, RZ, 0x7610, R12 ;  /* 0x00007610ff0c7816 */ /* 0x000fc4000000000c */
[----:B------:R-:W-:Y:S01]  /*5140*/  SHF.R.U64 R3, R2, 0x11, RZ ;  /* 0x0000001102037819 */ /* 0x000fe200000012ff */
[C---:B------:R-:W-:Y:S01]  /*5150*/  IMAD.WIDE R32, R30.reuse, 0x2, R122 ;  /* 0x000000021e207825 */ /* 0x040fe200078e027a */
[----:B------:R-:W-:Y:S01]  /*5160*/  PRMT R10, RZ, 0x7610, R10 ;  /* 0x00007610ff0a7816 */ /* 0x000fe2000000000a */
[----:B------:R3:W4:Y:S01]  /*5170*/  @P4 LDG.E.U16 R13, desc[UR16][R22.64] ;  /* 0x00000010160d4981 */ /* 0x000722000c1e1500 */
[----:B------:R-:W-:Y:S01]  /*5180*/  PRMT R9, RZ, 0x7610, R9 ;  /* 0x00007610ff097816 */ /* 0x000fe20000000009 */
[----:B------:R-:W-:Y:S02]  /*5190*/  IMAD.WIDE R30, R30, 0x2, R120 ;  /* 0x000000021e1e7825 */ /* 0x000fe400078e0278 */
[----:B------:R-:W4:Y:S01]  /*51a0*/  @P4 LDG.E.U16 R12, desc[UR16][R20.64] ;  /* 0x00000010140c4981 */ /* 0x000f22000c1e1500 */
[----:B------:R-:W-:Y:S02]  /*51b0*/  LOP3.LUT P4, RZ, R3, 0x1, RZ, 0xc0, !PT ;  /* 0x0000000103ff7812 */ /* 0x000fe4000788c0ff */
[----:B------:R-:W-:Y:S01]  /*51c0*/  SHF.R.U64 R3, R2, 0x9, RZ ;  /* 0x0000000902037819 */ /* 0x000fe200000012ff */
[----:B------:R-:W-:Y:S01]  /*51d0*/  IMAD R26, R124, 0x2e, RZ ;  /* 0x0000002e7c1a7824 */ /* 0x000fe200078e02ff */
[----:B------:R-:W4:Y:S01]  /*51e0*/  @P5 LDG.E.U16 R10, desc[UR16][R32.64] ;  /* 0x00000010200a5981 */ /* 0x000f22000c1e1500 */
[----:B--2---:R-:W-:-:S03]  /*51f0*/  PRMT R110, RZ, 0x7610, R110 ;  /* 0x00007610ff6e7816 */ /* 0x004fc6000000006e */
[----:B------:R-:W2:Y:S01]  /*5200*/  @P5 LDG.E.U16 R9, desc[UR16][R30.64] ;  /* 0x000000101e095981 */ /* 0x000ea2000c1e1500 */
[----:B------:R-:W-:Y:S01]  /*5210*/  LOP3.LUT P5, RZ, R3, 0x1, RZ, 0xc0, !PT ;  /* 0x0000000103ff7812 */ /* 0x000fe200078ac0ff */
[----:B------:R-:W-:Y:S01]  /*5220*/  IMAD.WIDE R28, R26, 0x2, R122 ;  /* 0x000000021a1c7825 */ /* 0x000fe200078e027a */
[----:B------:R-:W-:Y:S02]  /*5230*/  PRMT R8, RZ, 0x7610, R8 ;  /* 0x00007610ff087816 */ /* 0x000fe40000000008 */
[----:B------:R-:W-:Y:S01]  /*5240*/  PRMT R7, RZ, 0x7610, R7 ;  /* 0x00007610ff077816 */ /* 0x000fe20000000007 */
[----:B---3--:R-:W-:Y:S01]  /*5250*/  IMAD R22, R124, 0x36, RZ ;  /* 0x000000367c167824 */ /* 0x008fe200078e02ff */
[----:B------:R0:W-:Y:S01]  /*5260*/  STS.U16 [R125+UR5+0x8280], R6 ;  /* 0x008280067d007988 */ /* 0x0001e20008000405 */
[----:B------:R-:W-:-:S03]  /*5270*/  IMAD.WIDE R26, R26, 0x2, R120 ;  /* 0x000000021a1a7825 */ /* 0x000fc600078e0278 */
[----:B------:R1:W3:Y:S01]  /*5280*/  @P6 LDG.E.U16 R110, desc[UR16][R24.64] ;  /* 0x00000010186e6981 */ /* 0x0002e2000c1e1500 */
[----:B------:R-:W-:-:S03]  /*5290*/  VIADD R3, R99, 0xfffffff8 ;  /* 0xfffffff863037836 */ /* 0x000fc60000000000 */
[----:B------:R1:W-:Y:S01]  /*52a0*/  STS.U16 [R125+UR5+0x680], R5 ;  /* 0x000680057d007988 */ /* 0x0003e20008000405 */
[----:B0-----:R-:W-:-:S03]  /*52b0*/  PRMT R6, RZ, 0x7610, R6 ;  /* 0x00007610ff067816 */ /* 0x001fc60000000006 */
[----:B------:R-:W2:Y:S01]  /*52c0*/  @P4 LDG.E.U16 R8, desc[UR16][R28.64] ;  /* 0x000000101c084981 */ /* 0x000ea2000c1e1500 */
[----:B-1----:R-:W-:-:S03]  /*52d0*/  IMAD.WIDE R24, R22, 0x2, R122 ;  /* 0x0000000216187825 */ /* 0x002fc600078e027a */
[----:B------:R-:W2:Y:S01]  /*52e0*/  @P4 LDG.E.U16 R7, desc[UR16][R26.64] ;  /* 0x000000101a074981 */ /* 0x000ea2000c1e1500 */
[----:B------:R-:W-:Y:S01]  /*52f0*/  PRMT R5, RZ, 0x7610, R5 ;  /* 0x00007610ff057816 */ /* 0x000fe20000000005 */
[----:B------:R-:W-:Y:S01]  /*5300*/  IMAD.WIDE R22, R22, 0x2, R120 ;  /* 0x0000000216167825 */ /* 0x000fe200078e0278 */
[----:B------:R-:W-:Y:S01]  /*5310*/  ISETP.GE.U32.AND P4, PT, R3, 0x7fffffb9, PT ;  /* 0x7fffffb90300780c */ /* 0x000fe20003f86070 */
[----:B------:R-:W2:Y:S01]  /*5320*/  @P5 LDG.E.U16 R6, desc[UR16][R24.64] ;  /* 0x0000001018065981 */ /* 0x000ea2000c1e1500 */
[----:B------:R-:W-:-:S03]  /*5330*/  SHF.R.U64 R3, R2, 0x1, RZ ;  /* 0x0000000102037819 */ /* 0x000fc600000012ff */
[----:B------:R-:W2:Y:S01]  /*5340*/  @P5 LDG.E.U16 R5, desc[UR16][R22.64] ;  /* 0x0000001016055981 */ /* 0x000ea2000c1e1500 */
[----:B------:R-:W-:Y:S01]  /*5350*/  LOP3.LUT P5, RZ, R3, 0x1, RZ, 0xc0, !PT ;  /* 0x0000000103ff7812 */ /* 0x000fe200078ac0ff */
[----:B------:R-:W-:Y:S01]  /*5360*/  IMAD R18, R124, 0x3e, RZ ;  /* 0x0000003e7c127824 */ /* 0x000fe200078e02ff */
[----:B------:R-:W-:Y:S01]  /*5370*/  PRMT R3, RZ, 0x7610, R3 ;  /* 0x00007610ff037816 */ /* 0x000fe20000000003 */
[----:B------:R0:W-:Y:S02]  /*5380*/  STS.U16 [R125+UR5+0x8680], R4 ;  /* 0x008680047d007988 */ /* 0x0001e40008000405 */
[----:B------:R-:W-:-:S04]  /*5390*/  IMAD.WIDE R20, R18, 0x2, R122 ;  /* 0x0000000212147825 */ /* 0x000fc800078e027a */
[----:B------:R-:W-:Y:S01]  /*53a0*/  IMAD.WIDE R18, R18, 0x2, R120 ;  /* 0x0000000212127825 */ /* 0x000fe200078e0278 */
[----:B0-----:R-:W-:-:S03]  /*53b0*/  PRMT R4, RZ, 0x7610, R4 ;  /* 0x00007610ff047816 */ /* 0x001fc60000000004 */
[----:B------:R-:W-:Y:S01]  /*53c0*/  VIADD R11, R99, 0xfffffff0 ;  /* 0xfffffff0630b7836 */ /* 0x000fe20000000000 */
[----:B------:R-:W2:Y:S04]  /*53d0*/  @P5 LDG.E.U16 R3, desc[UR16][R18.64] ;  /* 0x0000001012035981 */ /* 0x000ea8000c1e1500 */
[----:B------:R-:W2:Y:S01]  /*53e0*/  @P5 LDG.E.U16 R4, desc[UR16][R20.64] ;  /* 0x0000001014045981 */ /* 0x000ea2000c1e1500 */
[----:B------:R-:W-:Y:S01]  /*53f0*/  ISETP.GE.U32.AND P5, PT, R11, 0x7fffffb1, PT ;  /* 0x7fffffb10b00780c */ /* 0x000fe20003fa6070 */
[----:B------:R-:W-:Y:S02]  /*5400*/  IMAD R11, R124, 0x7, RZ ;  /* 0x000000077c0b7824 */ /* 0x000fe400078e02ff */
[----:B------:R-:W-:Y:S04]  /*5410*/  STS.U16 [R125+UR5+0xa80], R97 ;  /* 0x000a80617d007988 */ /* 0x000fe80008000405 */
[----:B------:R0:W-:Y:S04]  /*5420*/  STS.U16 [R125+UR5+0x8a80], R96 ;  /* 0x008a80607d007988 */ /* 0x0001e80008000405 */
[----:B------:R-:W-:Y:S04]  /*5430*/  STS.U16 [R125+UR5+0xe80], R95 ;  /* 0x000e805f7d007988 */ /* 0x000fe80008000405 */
[----:B------:R1:W-:Y:S01]  /*5440*/  STS.U16 [R125+UR5+0x8e80], R94 ;  /* 0x008e805e7d007988 */ /* 0x0003e20008000405 */
[----:B0-----:R-:W-:-:S04]  /*5450*/  IMAD.WIDE R96, R11, 0x2, R122 ;  /* 0x000000020b607825 */ /* 0x001fc800078e027a */
[----:B-1----:R-:W-:Y:S01]  /*5460*/  IMAD.WIDE R94, R11, 0x2, R120 ;  /* 0x000000020b5e7825 */ /* 0x002fe200078e0278 */
[----:B------:R-:W-:Y:S01]  /*5470*/  SHF.R.U64 R11, R2, 0x18, RZ ;  /* 0x00000018020b7819 */ /* 0x000fe200000012ff */
[----:B------:R-:W-:Y:S01]  /*5480*/  STL.64 [R1+0x1b0], R96 ;  /* 0x0001b06001007387 */ /* 0x000fe20000100a00 */
[----:B------:R-:W-:Y:S02]  /*5490*/  PRMT R17, RZ, 0x7610, R17 ;  /* 0x00007610ff117816 */ /* 0x000fe40000000011 */
[----:B------:R-:W-:Y:S01]  /*54a0*/  PRMT R16, RZ, 0x7610, R16 ;  /* 0x00007610ff107816 */ /* 0x000fe20000000010 */
[----:B------:R-:W-:Y:S01]  /*54b0*/  STL.64 [R1+0x1a8], R94 ;  /* 0x0001a85e01007387 */ /* 0x000fe20000100a00 */
[----:B------:R-:W-:-:S03]  /*54c0*/  PRMT R15, RZ, 0x7610, R15 ;  /* 0x00007610ff0f7816 */ /* 0x000fc6000000000f */
[----:B------:R-:W-:Y:S01]  /*54d0*/  STS.U16 [R125+UR5+0x1280], R106 ;  /* 0x0012806a7d007988 */ /* 0x000fe20008000405 */
[----:B------:R-:W-:-:S03]  /*54e0*/  PRMT R14, RZ, 0x7610, R14 ;  /* 0x00007610ff0e7816 */ /* 0x000fc6000000000e */
[----:B------:R-:W-:Y:S04]  /*54f0*/  STS.U16 [R125+UR5+0x9280], R114 ;  /* 0x009280727d007988 */ /* 0x000fe80008000405 */
[----:B------:R-:W-:Y:S04]  /*5500*/  STS.U16 [R125+UR5+0x1680], R105 ;  /* 0x001680697d007988 */ /* 0x000fe80008000405 */
[----:B------:R0:W-:Y:S04]  /*5510*/  STS.U16 [R125+UR5+0x9680], R104 ;  /* 0x009680687d007988 */ /* 0x0001e80008000405 */
[----:B------:R-:W-:Y:S01]  /*5520*/  STS.U16 [R125+UR5+0x1a80], R103 ;  /* 0x001a80677d007988 */ /* 0x000fe20008000405 */
[----:B0-----:R-:W-:-:S03]  /*5530*/  IMAD R104, R124, 0x1f, RZ ;  /* 0x0000001f7c687824 */ /* 0x001fc600078e02ff */
[----:B------:R0:W-:Y:S02]  /*5540*/  STS.U16 [R125+UR5+0x9a80], R102 ;  /* 0x009a80667d007988 */ /* 0x0001e40008000405 */
[----:B0-----:R-:W-:-:S04]  /*5550*/  IMAD.WIDE R102, R104, 0x2, R122 ;  /* 0x0000000268667825 */ /* 0x001fc800078e027a */
[----:B------:R-:W-:Y:S01]  /*5560*/  IMAD.WIDE R104, R104, 0x2, R120 ;  /* 0x0000000268687825 */ /* 0x000fe200078e0278 */
[----:B------:R-:W-:Y:S01]  /*5570*/  STS.U16 [R125+UR5+0x1e80], R118 ;  /* 0x001e80767d007988 */ /* 0x000fe20008000405 */
[----:B----4-:R-:W-:Y:S02]  /*5580*/  PRMT R107, RZ, 0x7610, R107 ;  /* 0x00007610ff6b7816 */ /* 0x010fe4000000006b */
[----:B------:R-:W-:-:S04]  /*5590*/  PRMT R108, RZ, 0x7610, R108 ;  /* 0x00007610ff6c7816 */ /* 0x000fc8000000006c */
[----:B------:R0:W4:Y:S04]  /*55a0*/  @!P4 LDG.E.U16 R107, desc[UR16][R94.64] ;  /* 0x000000105e6bc981 */ /* 0x000128000c1e1500 */
[----:B------:R1:W4:Y:S01]  /*55b0*/  @!P4 LDG.E.U16 R108, desc[UR16][R96.64] ;  /* 0x00000010606cc981 */ /* 0x000322000c1e1500 */
[----:B------:R-:W-:Y:S01]  /*55c0*/  LOP3.LUT P4, RZ, R11, 0x1, RZ, 0xc0, !PT ;  /* 0x000000010bff7812 */ /* 0x000fe2000788c0ff */
[----:B------:R-:W-:-:S04]  /*55d0*/  IMAD R11, R124, 0xf, RZ ;  /* 0x0000000f7c0b7824 */ /* 0x000fc800078e02ff */
[----:B0-----:R-:W-:-:S04]  /*55e0*/  IMAD.WIDE R94, R11, 0x2, R120 ;  /* 0x000000020b5e7825 */ /* 0x001fc800078e0278 */
[----:B-1----:R-:W-:Y:S01]  /*55f0*/  IMAD.WIDE R96, R11, 0x2, R122 ;  /* 0x000000020b607825 */ /* 0x002fe200078e027a */
[----:B------:R-:W-:Y:S01]  /*5600*/  SHF.R.U64 R11, R2, 0x10, RZ ;  /* 0x00000010020b7819 */ /* 0x000fe200000012ff */
[----:B------:R-:W4:Y:S04]  /*5610*/  @!P5 LDG.E.U16 R16, desc[UR16][R94.64] ;  /* 0x000000105e10d981 */ /* 0x000f28000c1e1500 */
[----:B------:R0:W4:Y:S01]  /*5620*/  @!P5 LDG.E.U16 R17, desc[UR16][R96.64] ;  /* 0x000000106011d981 */ /* 0x000122000c1e1500 */
[----:B------:R-:W-:Y:S01]  /*5630*/  LOP3.LUT P5, RZ, R11, 0x1, RZ, 0xc0, !PT ;  /* 0x000000010bff7812 */ /* 0x000fe200078ac0ff */
[----:B------:R-:W-:Y:S02]  /*5640*/  IMAD R11, R124, 0x17, RZ ;  /* 0x000000177c0b7824 */ /* 0x000fe400078e02ff */
[----:B------:R0:W-:Y:S04]  /*5650*/  STL.64 [R1+0x130], R96 ;  /* 0x0001306001007387 */ /* 0x0001e80000100a00 */
[----:B------:R1:W-:Y:S01]  /*5660*/  STL.64 [R1+0x128], R94 ;  /* 0x0001285e01007387 */ /* 0x0003e20000100a00 */
[----:B------:R-:W-:Y:S01]  /*5670*/  SHF.R.U64 R2, R2, 0x8, RZ ;  /* 0x0000000802027819 */ /* 0x000fe200000012ff */
[----:B0-----:R-:W-:-:S04]  /*5680*/  IMAD.WIDE R96, R11, 0x2, R120 ;  /* 0x000000020b607825 */ /* 0x001fc800078e0278 */
[----:B-1----:R-:W-:Y:S01]  /*5690*/  IMAD.WIDE R94, R11, 0x2, R122 ;  /* 0x000000020b5e7825 */ /* 0x002fe200078e027a */
[----:B------:R-:W-:Y:S01]  /*56a0*/  PRMT R11, RZ, 0x7610, R11 ;  /* 0x00007610ff0b7816 */ /* 0x000fe2000000000b */
[----:B------:R-:W4:Y:S01]  /*56b0*/  @P0 LDG.E.U16 R14, desc[UR16][R96.64] ;  /* 0x00000010600e0981 */ /* 0x000f22000c1e1500 */
[----:B------:R-:W-:-:S03]  /*56c0*/  LOP3.LUT P6, RZ, R2, 0x1, RZ, 0xc0, !PT ;  /* 0x0000000102ff7812 */ /* 0x000fc600078cc0ff */
[----:B------:R0:W-:Y:S01]  /*56d0*/  STL.64 [R1+0xb0], R94 ;  /* 0x0000b05e01007387 */ /* 0x0001e20000100a00 */
[----:B------:R-:W-:-:S03]  /*56e0*/  PRMT R2, RZ, 0x7610, R2 ;  /* 0x00007610ff027816 */ /* 0x000fc60000000002 */
[----:B------:R-:W4:Y:S01]  /*56f0*/  @P0 LDG.E.U16 R15, desc[UR16][R94.64] ;  /* 0x000000105e0f0981 */ /* 0x000f22000c1e1500 */
[----:B------:R-:W-:-:S03]  /*5700*/  ISETP.NE.AND P0, PT, R100, RZ, PT ;  /* 0x000000ff6400720c */ /* 0x000fc60003f05270 */
[----:B------:R-:W4:Y:S04]  /*5710*/  @!P3 LDG.E.U16 R11, desc[UR16][R102.64] ;  /* 0x00000010660bb981 */ /* 0x000f28000c1e1500 */
[----:B------:R-:W4:Y:S04]  /*5720*/  @!P3 LDG.E.U16 R2, desc[UR16][R104.64] ;  /* 0x000000106802b981 */ /* 0x000f28000c1e1500 */
[----:B0-----:R0:W5:Y:S04]  /*5730*/  LDL.LU.64 R94, [R1+0x708] ;  /* 0x00070800015e7983 */ /* 0x0011680000300a00 */
[----:B------:R1:W-:Y:S04]  /*5740*/  STL.64 [R1+0xa8], R96 ;  /* 0x0000a86001007387 */ /* 0x0003e80000100a00 */
[----:B-1----:R0:W5:Y:S04]  /*5750*/  LDL.LU.64 R96, [R1+0x700] ;  /* 0x0007000001607983 */ /* 0x0021680000300a00 */
[----:B------:R-:W4:Y:S04]  /*5760*/  LDL.LU R100, [R1+0x6f8] ;  /* 0x0006f80001647983 */ /* 0x000f280000300800 */
[----:B------:R-:W4:Y:S04]  /*5770*/  LDL.LU R106, [R1+0x6f4] ;  /* 0x0006f400016a7983 */ /* 0x000f280000300800 */
[----:B------:R-:W4:Y:S04]  /*5780*/  LDL.LU R114, [R1+0x6f0] ;  /* 0x0006f00001727983 */ /* 0x000f280000300800 */
[----:B------:R1:W-:Y:S04]  /*5790*/  STL.64 [R1+0x30], R102 ;  /* 0x0000306601007387 */ /* 0x0003e80000100a00 */
[----:B-1----:R-:W4:Y:S04]  /*57a0*/  LDL.LU.64 R102, [R1+0x6e8] ;  /* 0x0006e80001667983 */ /* 0x002f280000300a00 */
[----:B------:R1:W-:Y:S04]  /*57b0*/  STL.64 [R1+0x28], R104 ;  /* 0x0000286801007387 */ /* 0x0003e80000100a00 */
[----:B-1----:R-:W4:Y:S04]  /*57c0*/  LDL.LU.64 R104, [R1+0x6e0] ;  /* 0x0006e00001687983 */ /* 0x002f280000300a00 */
[----:B------:R-:W4:Y:S04]  /*57d0*/  LDL.LU R118, [R1+0x6d8] ;  /* 0x0006d80001767983 */ /* 0x000f280000300800 */
[----:B------:R1:W-:Y:S02]  /*57e0*/  STS.U16 [R125+UR5+0x9e80], R101 ;  /* 0x009e80657d007988 */ /* 0x0003e40008000405 */
[----:B-1----:R-:W-:-:S02]  /*57f0*/  LOP3.LUT R101, R0, 0x60, RZ, 0x3c, !PT ;  /* 0x0000006000657812 */ /* 0x002fc400078e3cff */
[----:B------:R-:W4:Y:S04]  /*5800*/  LDL.LU R125, [R1+0x6d4] ;  /* 0x0006d400017d7983 */ /* 0x000f280000300800 */
[----:B------:R-:W-:Y:S04]  /*5810*/  STS.U16 [R101+UR5+0x300], R115 ;  /* 0x0003007365007988 */ /* 0x000fe80008000405 */
[----:B------:R-:W-:Y:S04]  /*5820*/  STS.U16 [R101+UR5+0x8300], R113 ;  /* 0x0083007165007988 */ /* 0x000fe80008000405 */
[----:B------:R-:W-:Y:S04]  /*5830*/  STS.U16 [R101+UR5+0x700], R112 ;  /* 0x0007007065007988 */ /* 0x000fe80008000405 */
[----:B------:R-:W-:Y:S04]  /*5840*/  STS.U16 [R101+UR5+0x8700], R111 ;  /* 0x0087006f65007988 */ /* 0x000fe80008000405 */
[----:B---3--:R-:W-:Y:S04]  /*5850*/  STS.U16 [R101+UR5+0xb00], R110 ;  /* 0x000b006e65007988 */ /* 0x008fe80008000405 */
[----:B------:R-:W-:Y:S04]  /*5860*/  STS.U16 [R101+UR5+0x8b00], R109 ;  /* 0x008b006d65007988 */ /* 0x000fe80008000405 */
[----:B------:R-:W-:Y:S04]  /*5870*/  STS.U16 [R101+UR5+0xf00], R13 ;  /* 0x000f000d65007988 */ /* 0x000fe80008000405 */
[----:B------:R-:W-:Y:S04]  /*5880*/  STS.U16 [R101+UR5+0x8f00], R12 ;  /* 0x008f000c65007988 */ /* 0x000fe80008000405 */
[----:B------:R-:W-:Y:S04]  /*5890*/  STS.U16 [R101+UR5+0x1300], R10 ;  /* 0x0013000a65007988 */ /* 0x000fe80008000405 */
[----:B--2---:R-:W-:Y:S04]  /*58a0*/  STS.U16 [R101+UR5+0x9300], R9 ;  /* 0x0093000965007988 */ /* 0x004fe80008000405 */
[----:B------:R-:W-:Y:S04]  /*58b0*/  STS.U16 [R101+UR5+0x1700], R8 ;  /* 0x0017000865007988 */ /* 0x000fe80008000405 */
[----:B------:R-:W-:Y:S04]  /*58c0*/  STS.U16 [R101+UR5+0x9700], R7 ;  /* 0x0097000765007988 */ /* 0x000fe80008000405 */
[----:B------:R-:W-:Y:S04]  /*58d0*/  STS.U16 [R101+UR5+0x1b00], R6 ;  /* 0x001b000665007988 */ /* 0x000fe80008000405 */
[----:B------:R-:W-:Y:S04]  /*58e0*/  STS.U16 [R101+UR5+0x9b00], R5 ;  /* 0x009b000565007988 */ /* 0x000fe80008000405 */
[----:B------:R-:W-:Y:S04]  /*58f0*/  STS.U16 [R101+UR5+0x1f00], R4 ;  /* 0x001f000465007988 */ /* 0x000fe80008000405 */
[----:B------:R1:W-:Y:S02]  /*5900*/  STS.U16 [R101+UR5+0x9f00], R3 ;  /* 0x009f000365007988 */ /* 0x0003e40008000405 */
[----:B-1----:R-:W-:Y:S01]  /*5910*/  LOP3.LUT R101, R0, 0x70, RZ, 0x3c, !PT ;  /* 0x0000007000657812 */ /* 0x002fe200078e3cff */
[----:B------:R-:W-:-:S02]  /*5920*/  IMAD R10, R124, 0x2f, RZ ;  /* 0x0000002f7c0a7824 */ /* 0x000fc400078e02ff */
[----:B------:R-:W-:Y:S02]  /*5930*/  IMAD R6, R124, 0x37, RZ ;  /* 0x000000377c067824 */ /* 0x000fe400078e02ff */
[----:B------:R-:W-:-:S04]  /*5940*/  IMAD.WIDE R12, R10, 0x2, R122 ;  /* 0x000000020a0c7825 */ /* 0x000fc800078e027a */
[----:B------:R-:W-:-:S04]  /*5950*/  IMAD.WIDE R8, R6, 0x2, R122 ;  /* 0x0000000206087825 */ /* 0x000fc800078e027a */
[----:B------:R-:W-:Y:S01]  /*5960*/  IMAD.WIDE R6, R6, 0x2, R120 ;  /* 0x0000000206067825 */ /* 0x000fe200078e0278 */
[----:B----4-:R-:W-:Y:S04]  /*5970*/  STS.U16 [R101+UR5+0x380], R108 ;  /* 0x0003806c65007988 */ /* 0x010fe80008000405 */
[----:B------:R1:W-:Y:S04]  /*5980*/  STS.U16 [R101+UR5+0x8380], R107 ;  /* 0x0083806b65007988 */ /* 0x0003e80008000405 */
[----:B-1----:R-:W2:Y:S04]  /*5990*/  LDL.LU R107, [R1+0x2c4] ;  /* 0x0002c400016b7983 */ /* 0x002ea80000300800 */
[----:B------:R-:W-:Y:S04]  /*59a0*/  STS.U16 [R101+UR5+0x780], R17 ;  /* 0x0007801165007988 */ /* 0x000fe80008000405 */
[----:B------:R-:W-:Y:S04]  /*59b0*/  STS.U16 [R101+UR5+0x8780], R16 ;  /* 0x0087801065007988 */ /* 0x000fe80008000405 */
[----:B------:R-:W3:Y:S04]  /*59c0*/  LDL.LU R108, [R1+0x2c8] ;  /* 0x0002c800016c7983 */ /* 0x000ee80000300800 */
[----:B------:R-:W4:Y:S04]  /*59d0*/  LDL.LU R109, [R1+0x2cc] ;  /* 0x0002cc00016d7983 */ /* 0x000f280000300800 */
[----:B------:R-:W2:Y:S04]  /*59e0*/  LDL.LU R111, [R1+0x2d0] ;  /* 0x0002d000016f7983 */ /* 0x000ea80000300800 */
[----:B------:R-:W3:Y:S04]  /*59f0*/  LDL.LU R110, [R1+0x2d4] ;  /* 0x0002d400016e7983 */ /* 0x000ee80000300800 */
[----:B------:R-:W3:Y:S04]  /*5a00*/  LDL.LU R113, [R1+0x2d8] ;  /* 0x0002d80001717983 */ /* 0x000ee80000300800 */
[----:B------:R-:W-:Y:S04]  /*5a10*/  STS.U16 [R101+UR5+0xb80], R15 ;  /* 0x000b800f65007988 */ /* 0x000fe80008000405 */
[----:B------:R1:W-:Y:S04]  /*5a20*/  STS.U16 [R101+UR5+0x8b80], R14 ;  /* 0x008b800e65007988 */ /* 0x0003e80008000405 */
[----:B------:R-:W-:Y:S04]  /*5a30*/  STS.U16 [R101+UR5+0xf80], R11 ;  /* 0x000f800b65007988 */ /* 0x000fe80008000405 */
[----:B------:R-:W4:Y:S01]  /*5a40*/  LDL.LU R112, [R1+0x2dc] ;  /* 0x0002dc0001707983 */ /* 0x000f220000300800 */
[----:B-1----:R-:W-:-:S03]  /*5a50*/  IMAD R14, R124, 0x27, RZ ;  /* 0x000000277c0e7824 */ /* 0x002fc600078e02ff */
[----:B------:R1:W-:Y:S01]  /*5a60*/  STS.U16 [R101+UR5+0x8f80], R2 ;  /* 0x008f800265007988 */ /* 0x0003e20008000405 */
[----:B------:R-:W-:-:S03]  /*5a70*/  IMAD.WIDE R16, R14, 0x2, R122 ;  /* 0x000000020e107825 */ /* 0x000fc600078e027a */
[----:B------:R-:W4:Y:S01]  /*5a80*/  LDL.LU R115, [R1+0x2e0] ;  /* 0x0002e00001737983 */ /* 0x000f220000300800 */
[----:B------:R-:W-:-:S04]  /*5a90*/  IMAD.WIDE R14, R14, 0x2, R120 ;  /* 0x000000020e0e7825 */ /* 0x000fc800078e0278 */
[----:B-1----:R-:W-:Y:S02]  /*5aa0*/  IMAD R2, R124, 0x3f, RZ ;  /* 0x0000003f7c027824 */ /* 0x002fe400078e02ff */
[----:B------:R-:W-:Y:S01]  /*5ab0*/  IMAD.WIDE R10, R10, 0x2, R120 ;  /* 0x000000020a0a7825 */ /* 0x000fe200078e0278 */
[----:B------:R-:W-:Y:S02]  /*5ac0*/  PRMT R106, RZ, 0x7610, R106 ;  /* 0x00007610ff6a7816 */ /* 0x000fe4000000006a */
[----:B------:R-:W-:Y:S01]  /*5ad0*/  PRMT R114, RZ, 0x7610, R114 ;  /* 0x00007610ff727816 */ /* 0x000fe20000000072 */
[C---:B------:R-:W-:Y:S01]  /*5ae0*/  IMAD.WIDE R4, R2.reuse, 0x2, R122 ;  /* 0x0000000202047825 */ /* 0x040fe200078e027a */
[----:B------:R-:W-:Y:S02]  /*5af0*/  PRMT R100, RZ, 0x7610, R100 ;  /* 0x00007610ff647816 */ /* 0x000fe40000000064 */
[----:B------:R-:W4:Y:S01]  /*5b00*/  @P5 LDG.E.U16 R106, desc[UR16][R12.64] ;  /* 0x000000100c6a5981 */ /* 0x000f22000c1e1500 */
[----:B------:R-:W-:-:S03]  /*5b10*/  IMAD.WIDE R2, R2, 0x2, R120 ;  /* 0x0000000202027825 */ /* 0x000fc600078e0278 */
[----:B------:R-:W4:Y:S04]  /*5b20*/  @P4 LDG.E.U16 R114, desc[UR16][R14.64] ;  /* 0x000000100e724981 */ /* 0x000f28000c1e1500 */
[----:B------:R-:W4:Y:S01]  /*5b30*/  @!P2 LDG.E.U16 R100, desc[UR16][R2.64] ;  /* 0x000000100264a981 */ /* 0x000f22000c1e1500 */
[----:B------:R-:W-:Y:S02]  /*5b40*/  PRMT R103, RZ, 0x7610, R103 ;  /* 0x00007610ff677816 */ /* 0x000fe40000000067 */
[----:B------:R-:W-:-:S04]  /*5b50*/  PRMT R102, RZ, 0x7610, R102 ;  /* 0x00007610ff667816 */ /* 0x000fc80000000066 */
[----:B------:R-:W4:Y:S04]  /*5b60*/  @P6 LDG.E.U16 R103, desc[UR16][R6.64] ;  /* 0x0000001006676981 */ /* 0x000f28000c1e1500 */
[----:B------:R-:W4:Y:S01]  /*5b70*/  @!P2 LDG.E.U16 R102, desc[UR16][R4.64] ;  /* 0x000000100466a981 */ /* 0x000f22000c1e1500 */
[----:B------:R-:W-:Y:S02]  /*5b80*/  PRMT R105, RZ, 0x7610, R105 ;  /* 0x00007610ff697816 */ /* 0x000fe40000000069 */
[----:B------:R-:W-:Y:S02]  /*5b90*/  PRMT R118, RZ, 0x7610, R118 ;  /* 0x00007610ff767816 */ /* 0x000fe40000000076 */
[----:B------:R-:W-:Y:S02]  /*5ba0*/  PRMT R104, RZ, 0x7610, R104 ;  /* 0x00007610ff687816 */ /* 0x000fe40000000068 */
[----:B------:R-:W4:Y:S04]  /*5bb0*/  @P5 LDG.E.U16 R105, desc[UR16][R10.64] ;  /* 0x000000100a695981 */ /* 0x000f28000c1e1500 */
[----:B------:R-:W4:Y:S04]  /*5bc0*/  @P4 LDG.E.U16 R118, desc[UR16][R16.64] ;  /* 0x0000001010764981 */ /* 0x000f28000c1e1500 */
[----:B------:R-:W4:Y:S01]  /*5bd0*/  @P6 LDG.E.U16 R104, desc[UR16][R8.64] ;  /* 0x0000001008686981 */ /* 0x000f22000c1e1500 */
[----:B------:R-:W-:-:S02]  /*5be0*/  LOP3.LUT R117, R117, 0xff, RZ, 0xc0, !PT ;  /* 0x000000ff75757812 */ /* 0x000fc400078ec0ff */
[----:B------:R-:W-:-:S03]  /*5bf0*/  SHF.R.U32.HI R119, RZ, 0x2, R119 ;  /* 0x00000002ff777819 */ /* 0x000fc60000011677 */
[----:B------:R-:W-:-:S05]  /*5c00*/  IMAD.SHL.U32 R117, R117, 0x2, RZ ;  /* 0x0000000275757824 */ /* 0x000fca00078e00ff */
[----:B------:R-:W-:Y:S01]  /*5c10*/  LOP3.LUT R117, R117, R119, RZ, 0x3c, !PT ;  /* 0x0000007775757212 */ /* 0x000fe200078e3cff */
[----:B--2---:R-:W-:Y:S02]  /*5c20*/  IMAD R111, R111, UR4, RZ ;  /* 0x000000046f6f7c24 */ /* 0x004fe4000f8e02ff */
[----:B---3--:R-:W-:Y:S02]  /*5c30*/  IMAD R113, R113, UR4, RZ ;  /* 0x0000000471717c24 */ /* 0x008fe4000f8e02ff */
[----:B----4-:R-:W-:Y:S01]  /*5c40*/  IMAD R115, R115, UR4, RZ ;  /* 0x0000000473737c24 */ /* 0x010fe2000f8e02ff */
[----:B------:R-:W-:Y:S04]  /*5c50*/  STS.U16 [R101+UR5+0x1380], R118 ;  /* 0x0013807665007988 */ /* 0x000fe80008000405 */
[----:B------:R-:W-:Y:S04]  /*5c60*/  STS.U16 [R101+UR5+0x9380], R114 ;  /* 0x0093807265007988 */ /* 0x000fe80008000405 */
[----:B------:R-:W-:Y:S04]  /*5c70*/  STS.U16 [R101+UR5+0x1780], R106 ;  /* 0x0017806a65007988 */ /* 0x000fe80008000405 */
[----:B------:R-:W-:Y:S04]  /*5c80*/  STS.U16 [R101+UR5+0x9780], R105 ;  /* 0x0097806965007988 */ /* 0x000fe80008000405 */
[----:B------:R1:W-:Y:S04]  /*5c90*/  STS.U16 [R101+UR5+0x1b80], R104 ;  /* 0x001b806865007988 */ /* 0x0003e80008000405 */
[----:B------:R2:W-:Y:S04]  /*5ca0*/  STS.U16 [R101+UR5+0x9b80], R103 ;  /* 0x009b806765007988 */ /* 0x0005e80008000405 */
[----:B------:R-:W-:Y:S04]  /*5cb0*/  STS.U16 [R101+UR5+0x1f80], R102 ;  /* 0x001f806665007988 */ /* 0x000fe80008000405 */
[----:B------:R3:W-:Y:S01]  /*5cc0*/  STS.U16 [R101+UR5+0x9f80], R100 ;  /* 0x009f806465007988 */ /* 0x0007e20008000405 */
[----:B-1----:R-:W-:-:S02]  /*5cd0*/  IMAD R104, R108, UR4, RZ ;  /* 0x000000046c687c24 */ /* 0x002fc4000f8e02ff */
[----:B--2---:R-:W-:Y:S02]  /*5ce0*/  IMAD R103, R109, UR4, RZ ;  /* 0x000000046d677c24 */ /* 0x004fe4000f8e02ff */
[----:B---3--:R-:W-:Y:S02]  /*5cf0*/  IMAD R100, R116, R125, RZ ;  /* 0x0000007d74647224 */ /* 0x008fe400078e02ff */
[----:B------:R-:W-:-:S03]  /*5d00*/  IMAD R101, R107, UR4, RZ ;  /* 0x000000046b657c24 */ /* 0x000fc6000f8e02ff */
[----:B------:R-:W-:Y:S01]  /*5d10*/  LEA R114, P2, R100, UR22, 0x1 ;  /* 0x0000001664727c11 */ /* 0x000fe2000f8408ff */
[----:B------:R-:W-:-:S03]  /*5d20*/  IMAD R105, R110, UR4, RZ ;  /* 0x000000046e697c24 */ /* 0x000fc6000f8e02ff */
[----:B------:R-:W-:Y:S01]  /*5d30*/  LEA.HI.X.SX32 R118, R100, UR23, 0x1, P2 ;  /* 0x0000001764767c11 */ /* 0x000fe200090f0eff */
[----:B------:R-:W-:Y:S01]  /*5d40*/  IMAD R107, R112, UR4, RZ ;  /* 0x00000004706b7c24 */ /* 0x000fe2000f8e02ff */
[-C--:B------:R-:W-:Y:S02]  /*5d50*/  LEA R100, P2, R101, R114.reuse, 0x1 ;  /* 0x0000007265647211 */ /* 0x080fe400078408ff */
[CC--:B------:R-:W-:Y:S02]  /*5d60*/  LEA R108, P3, R104.reuse, R114.reuse, 0x1 ;  /* 0x00000072686c7211 */ /* 0x0c0fe400078608ff */
[----:B------:R-:W-:Y:S02]  /*5d70*/  LEA R102, P4, R103, R114, 0x1 ;  /* 0x0000007267667211 */ /* 0x000fe400078808ff */
[-C--:B------:R-:W-:Y:S02]  /*5d80*/  LEA.HI.X.SX32 R101, R101, R118.reuse, 0x1, P2 ;  /* 0x0000007665657211 */ /* 0x080fe400010f0eff */
[----:B------:R-:W-:-:S02]  /*5d90*/  LEA.HI.X.SX32 R109, R104, R118, 0x1, P3 ;  /* 0x00000076686d7211 */ /* 0x000fc400018f0eff */
[----:B------:R-:W-:Y:S01]  /*5da0*/  LEA.HI.X.SX32 R103, R103, R118, 0x1, P4 ;  /* 0x0000007667677211 */ /* 0x000fe200020f0eff */
[----:B------:R-:W-:Y:S01]  /*5db0*/  STL [R1+0x23c], R100 ;  /* 0x00023c6401007387 */ /* 0x000fe20000100800 */
[-C--:B------:R-:W-:Y:S02]  /*5dc0*/  LEA R110, P2, R111, R114.reuse, 0x1 ;  /* 0x000000726f6e7211 */ /* 0x080fe400078408ff */
[-C--:B------:R-:W-:Y:S02]  /*5dd0*/  LEA R104, P3, R105, R114.reuse, 0x1 ;  /* 0x0000007269687211 */ /* 0x080fe400078608ff */
[-C--:B------:R-:W-:Y:S02]  /*5de0*/  LEA R112, P4, R113, R114.reuse, 0x1 ;  /* 0x0000007271707211 */ /* 0x080fe400078808ff */
[-C--:B------:R-:W-:Y:S01]  /*5df0*/  LEA R106, P5, R107, R114.reuse, 0x1 ;  /* 0x000000726b6a7211 */ /* 0x080fe200078a08ff */
[----:B------:R-:W-:Y:S01]  /*5e00*/  STL [R1+0x244], R108 ;  /* 0x0002446c01007387 */ /* 0x000fe20000100800 */
[----:B------:R-:W-:-:S03]  /*5e10*/  LEA R114, P6, R115, R114, 0x1 ;  /* 0x0000007273727211 */ /* 0x000fc600078c08ff */
[----:B------:R1:W-:Y:S01]  /*5e20*/  STL [R1+0x238], R101 ;  /* 0x0002386501007387 */ /* 0x0003e20000100800 */
[-C--:B------:R-:W-:Y:S02]  /*5e30*/  LEA.HI.X.SX32 R111, R111, R118.reuse, 0x1, P2 ;  /* 0x000000766f6f7211 */ /* 0x080fe400010f0eff */
[-C--:B------:R-:W-:Y:S01]  /*5e40*/  LEA.HI.X.SX32 R105, R105, R118.reuse, 0x1, P3 ;  /* 0x0000007669697211 */ /* 0x080fe200018f0eff */
[----:B------:R-:W-:Y:S01]  /*5e50*/  STL [R1+0x24c], R102 ;  /* 0x00024c6601007387 */ /* 0x000fe20000100800 */
[-C--:B------:R-:W-:Y:S02]  /*5e60*/  LEA.HI.X.SX32 R113, R113, R118.reuse, 0x1, P4 ;  /* 0x0000007671717211 */ /* 0x080fe400020f0eff */
[-C--:B------:R-:W-:Y:S01]  /*5e70*/  LEA.HI.X.SX32 R107, R107, R118.reuse, 0x1, P5 ;  /* 0x000000766b6b7211 */ /* 0x080fe200028f0eff */
[----:B------:R-:W-:Y:S01]  /*5e80*/  STL [R1+0x240], R109 ;  /* 0x0002406d01007387 */ /* 0x000fe20000100800 */
[----:B------:R-:W-:Y:S01]  /*5e90*/  LEA.HI.X.SX32 R115, R115, R118, 0x1, P6 ;  /* 0x0000007673737211 */ /* 0x000fe200030f0eff */
[----:B------:R-:W-:-:S02]  /*5ea0*/  VIADD R118, R99, 0x3f ;  /* 0x0000003f63767836 */ /* 0x000fc40000000000 */
[----:B------:R-:W-:Y:S04]  /*5eb0*/  STL [R1+0x248], R103 ;  /* 0x0002486701007387 */ /* 0x000fe80000100800 */
[----:B------:R-:W-:Y:S01]  /*5ec0*/  STL [R1+0x254], R110 ;  /* 0x0002546e01007387 */ /* 0x000fe20000100800 */
[----:B------:R-:W-:-:S03]  /*5ed0*/  ISETP.GT.AND P2, PT, R118, 0x3f, PT ;  /* 0x0000003f7600780c */ /* 0x000fc60003f44270 */
[----:B------:R-:W-:Y:S04]  /*5ee0*/  STL [R1+0x25c], R104 ;  /* 0x00025c6801007387 */ /* 0x000fe80000100800 */
[----:B------:R-:W-:Y:S04]  /*5ef0*/  STL [R1+0x26c], R106 ;  /* 0x00026c6a01007387 */ /* 0x000fe80000100800 */
[----:B------:R-:W-:Y:S04]  /*5f00*/  STL [R1+0x264], R112 ;  /* 0x0002647001007387 */ /* 0x000fe80000100800 */
[----:B------:R-:W-:Y:S01]  /*5f10*/  STL [R1+0x250], R111 ;  /* 0x0002506f01007387 */ /* 0x000fe20000100800 */
[----:B------:R-:W-:-:S03]  /*5f20*/  ISETP.LT.AND P2, PT, R116, R99, P2 ;  /* 0x000000637400720c */ /* 0x000fc60001741270 */
[----:B------:R-:W-:Y:S04]  /*5f30*/  STL [R1+0x274], R114 ;  /* 0x0002747201007387 */ /* 0x000fe80000100800 */
[----:B------:R-:W-:Y:S04]  /*5f40*/  STL [R1+0x258], R105 ;  /* 0x0002586901007387 */ /* 0x000fe80000100800 */
[----:B------:R-:W-:Y:S04]  /*5f50*/  STL [R1+0x260], R113 ;  /* 0x0002607101007387 */ /* 0x000fe80000100800 */
[----:B------:R-:W-:Y:S04]  /*5f60*/  STL [R1+0x268], R107 ;  /* 0x0002686b01007387 */ /* 0x000fe80000100800 */
[----:B------:R0:W5:Y:S04]  /*5f70*/  LDL.LU R99, [R1+0x6d0] ;  /* 0x0006d00001637983 */ /* 0x0001680000300800 */
[----:B------:R0:W5:Y:S04]  /*5f80*/  LDL.LU R116, [R1+0x6cc] ;  /* 0x0006cc0001747983 */ /* 0x0001680000300800 */
[----:B------:R-:W-:Y:S04]  /*5f90*/  STL [R1+0x270], R115 ;  /* 0x0002707301007387 */ /* 0x000fe80000100800 */
[----:B------:R-:W2:Y:S02]  /*5fa0*/  LDL.LU R119, [R1+0x6c8] ;  /* 0x0006c80001777983 */ /* 0x000ea40000300800 */
[----:B--2---:R-:W-:-:S06]  /*5fb0*/  PRMT R119, RZ, 0x7610, R119 ;  /* 0x00007610ff777816 */ /* 0x004fcc0000000077 */
[----:B------:R-:W2:Y:S04]  /*5fc0*/  @P2 LDG.E.U16 R119, desc[UR16][R100.64] ;  /* 0x0000001064772981 */ /* 0x000ea8000c1e1500 */
[----:B-1----:R0:W5:Y:S04]  /*5fd0*/  LDL.LU.64 R100, [R1+0x6c0] ;  /* 0x0006c00001647983 */ /* 0x0021680000300a00 */
[----:B--2---:R1:W-:Y:S04]  /*5fe0*/  STS.U16 [R117+UR5+0x20000], R119 ;  /* 0x0200007775007988 */ /* 0x0043e80008000405 */
[----:B-1----:R-:W2:Y:S02]  /*5ff0*/  LDL.LU R119, [R1+0x6b8] ;  /* 0x0006b80001777983 */ /* 0x002ea40000300800 */
[----:B--2---:R-:W-:-:S06]  /*6000*/  PRMT R119, RZ, 0x7610, R119 ;  /* 0x00007610ff777816 */ /* 0x004fcc0000000077 */
[----:B------:R-:W2:Y:S04]  /*6010*/  @P2 LDG.E.U16 R119, desc[UR16][R102.64] ;  /* 0x0000001066772981 */ /* 0x000ea8000c1e1500 */
[----:B------:R0:W5:Y:S04]  /*6020*/  LDL.LU.64 R102, [R1+0x6b0] ;  /* 0x0006b00001667983 */ /* 0x0001680000300a00 */
        /* <DEDUP_REMOVED lines=13> */
[----:B------:R-:W2:Y:S01]  /*6100*/  @P2 LDG.E.U16 R119, desc[UR16][R108.64] ;  /* 0x000000106c772981 */ /* 0x000ea2000c1e1500 */
[----:B------:R-:W-:-:S03]  /*6110*/  LOP3.LUT R117, R117, 0x40, RZ, 0x3c, !PT ;  /* 0x0000004075757812 */ /* 0x000fc600078e3cff */
        /* <DEDUP_REMOVED lines=15> */
[----:B------:R-:W-:-:S03]  /*6210*/  ISETP.LT.OR P2, PT, R118, 0x40, P0 ;  /* 0x000000407600780c */ /* 0x000fc60000741670 */
[----:B------:R0:W5:Y:S04]  /*6220*/  LDL.LU.64 R114, [R1+0x650] ;  /* 0x0006500001727983 */ /* 0x0001680000300a00 */
[----:B--2---:R1:W-:Y:S01]  /*6230*/  STS.U16 [R117+UR5+0x20e00], R119 ;  /* 0x020e007775007988 */ /* 0x0043e20008000405 */
[----:B------:R2:W-:Y:S06]  /*6240*/  MEMBAR.ALL.CTA ;  /* 0x0000000000007992 */ /* 0x0005ec0000008000 */
[----:B--2---:R-:W2:Y:S01]  /*6250*/  FENCE.VIEW.ASYNC.S ;  /* 0x00000000000073c6 */ /* 0x004ea20000000000 */
[----:B-1----:R-:W-:-:S03]  /*6260*/  SHF.R.S32.HI R119, RZ, 0x1f, R118 ;  /* 0x0000001fff777819 */ /* 0x002fc60000011476 */
[----:B------:R0:W5:Y:S01]  /*6270*/  LDL.LU R117, [R1+0x648] ;  /* 0x0006480001757983 */ /* 0x0001620000300800 */
[----:B------:R-:W-:-:S03]  /*6280*/  LEA.HI R119, R119, R118, RZ, 0x6 ;  /* 0x0000007677777211 */ /* 0x000fc600078f30ff */
[----:B------:R0:W5:Y:S01]  /*6290*/  LDL.LU R118, [R1+0x644] ;  /* 0x0006440001767983 */ /* 0x0001620000300800 */
[----:B------:R-:W-:-:S04]  /*62a0*/  SHF.R.S32.HI R119, RZ, 0x6, R119 ;  /* 0x00000006ff777819 */ /* 0x000fc80000011477 */
[----:B------:R-:W-:-:S05]  /*62b0*/  VIMNMX R119, PT, PT, R119, 0x1, !PT ;  /* 0x0000000177777848 */ /* 0x000fca0007fe0100 */
[----:B------:R-:W-:Y:S01]  /*62c0*/  VIADD R119, R119, 0xffffffff ;  /* 0xffffffff77777836 */ /* 0x000fe20000000000 */
[----:B--2---:R-:W-:Y:S04]  /*62d0*/  BAR.SYNC.DEFER_BLOCKING 0x0 ;  /* 0x0000000000007b1d */ /* 0x004fe80000010000 */
[----:B------:R-:W-:Y:S02]  /*62e0*/  ISETP.NE.U32.AND P3, PT, R119, RZ, PT ;  /* 0x000000ff7700720c */ /* 0x000fe40003f65070 */
[----:B------:R0:W5:Y:S01]  /*62f0*/  LDL.LU R119, [R1+0x640] ;  /* 0x0006400001777983 */ /* 0x0001620000300800 */
[----:B------:R-:W-:Y:S02]  /*6300*/  UIADD3 UR4, UPT, UPT, UR5, 0x10000, URZ ;  /* 0x0001000005047890 */ /* 0x000fe4000fffe0ff */
[----:B------:R-:W-:-:S02]  /*6310*/  UIADD3 UR9, UPT, UPT, UR5, 0x21000, URZ ;  /* 0x0002100005097890 */ /* 0x000fc4000fffe0ff */
[----:B------:R-:W-:Y:S02]  /*6320*/  USHF.R.U32.HI UR4, URZ, 0x4, UR4 ;  /* 0x00000004ff047899 */ /* 0x000fe40008011604 */
[----:B------:R-:W-:Y:S02]  /*6330*/  USHF.R.U32.HI UR10, URZ, 0x4, UR9 ;  /* 0x00000004ff0a7899 */ /* 0x000fe40008011609 */
[----:B------:R-:W-:Y:S02]  /*6340*/  USGXT.U32 UR9, UR4, 0xe ;  /* 0x0000000e0409789a */ /* 0x000fe40008000000 */
[----:B------:R-:W-:Y:S02]  /*6350*/  USGXT.U32 UR10, UR10, 0xe ;  /* 0x0000000e0a0a789a */ /* 0x000fe40008000000 */
[----:B------:R-:W-:Y:S02]  /*6360*/  UIADD3 UR12, UP1, UPT, UR9, 0x2000080, URZ ;  /* 0x02000080090c7890 */ /* 0x000fe4000ff3e0ff */
[----:B------:R-:W-:Y:S01]  /*6370*/  UIADD3 UR14, UP2, UPT, UR10, 0x2, URZ ;  /* 0x000000020a0e7890 */ /* 0x000fe2000ff5e0ff */
[----:B------:R-:W-:Y:S01]  /*6380*/  UMOV UR13, URZ ;  /* 0x000000ff000d7c82 */ /* 0x000fe20008000000 */
[----:B------:R-:W-:Y:S01]  /*6390*/  UMOV UR15, URZ ;  /* 0x000000ff000f7c82 */ /* 0x000fe20008000000 */
[----:B------:R-:W-:-:S02]  /*63a0*/  UIADD3.X UR13, UPT, UPT, UR13, 0x40004040, URZ, UP1, !UPT ;  /* 0x400040400d0d7890 */ /* 0x000fc40008ffe4ff */
[----:B------:R-:W-:Y:S01]  /*63b0*/  UIADD3.X UR15, UPT, UPT, UR15, 0x40004040, URZ, UP2, !UPT ;  /* 0x400040400f0f7890 */ /* 0x000fe200097fe4ff */
[----:B------:R-:W-:Y:S01]  /*63c0*/  UMOV UR4, URZ ;  /* 0x000000ff00047c82 */ /* 0x000fe20008000000 */
[----:B------:R-:W-:Y:S02]  /*63d0*/  IMAD.SHL.U32 R124, R124, 0x40, RZ ;  /* 0x000000407c7c7824 */ /* 0x000fe400078e00ff */
[----:B------:R-:W-:Y:S01]  /*63e0*/  IMAD.SHL.U32 R125, R125, 0x40, RZ ;  /* 0x000000407d7d7824 */ /* 0x000fe200078e00ff */
[----:B0-----:R-:W-:Y:S07]  /*63f0*/  @P2 BRA `(.L_x_6) ;  /* 0x00000004007c2947 */ /* 0x001fee0003800000 */
[----:B------:R-:W-:Y:S02]  /*6400*/  USHF.R.U32.HI UR58, URZ, 0x4, UR5 ;  /* 0x00000004ff3a7899 */ /* 0x000fe40008011605 */
[----:B------:R-:W-:Y:S02]  /*6410*/  UIADD3 UR50, UPT, UPT, UR5, 0x20000, URZ ;  /* 0x0002000005327890 */ /* 0x000fe4000fffe0ff */
[----:B------:R-:W-:Y:S02]  /*6420*/  USGXT.U32 UR58, UR58, 0xe ;  /* 0x0000000e3a3a789a */ /* 0x000fe40008000000 */
[----:B------:R-:W-:Y:S02]  /*6430*/  USHF.R.U32.HI UR50, URZ, 0x4, UR50 ;  /* 0x00000004ff327899 */ /* 0x000fe40008011632 */
[----:B------:R-:W-:Y:S02]  /*6440*/  UIADD3 UR52, UP1, UPT, UR58, 0x2000080, URZ ;  /* 0x020000803a347890 */ /* 0x000fe4000ff3e0ff */
[----:B------:R-:W-:Y:S01]  /*6450*/  USGXT.U32 UR50, UR50, 0xe ;  /* 0x0000000e3232789a */ /* 0x000fe20008000000 */
[----:B------:R-:W-:Y:S01]  /*6460*/  UMOV UR11, URZ ;  /* 0x000000ff000b7c82 */ /* 0x000fe20008000000 */
[----:B------:R-:W-:Y:S01]  /*6470*/  UMOV UR56, UR8 ;  /* 0x0000000800387c82 */ /* 0x000fe20008000000 */
[----:B------:R-:W-:Y:S01]  /*6480*/  UMOV UR57, URZ ;  /* 0x000000ff00397c82 */ /* 0x000fe20008000000 */
[----:B------:R-:W-:-:S02]  /*6490*/  UIADD3 UR54, UP2, UPT, UR50, 0x2, URZ ;  /* 0x0000000232367890 */ /* 0x000fc4000ff5e0ff */
[----:B------:R-:W-:Y:S01]  /*64a0*/  UIADD3.X UR53, UPT, UPT, UR11, 0x40004040, URZ, UP1, !UPT ;  /* 0x400040400b357890 */ /* 0x000fe20008ffe4ff */
[----:B------:R-:W-:Y:S02]  /*64b0*/  UMOV UR51, URZ ;  /* 0x000000ff00337c82 */ /* 0x000fe40008000000 */
[----:B------:R-:W-:Y:S01]  /*64c0*/  UMOV UR11, UR56 ;  /* 0x00000038000b7c82 */ /* 0x000fe20008000000 */
[----:B------:R-:W-:Y:S02]  /*64d0*/  ULOP3.LUT UR56, UR58, 0x2000000, URZ, 0xfc, !UPT ;  /* 0x020000003a387892 */ /* 0x000fe4000f8efcff */
[----:B------:R-:W-:Y:S02]  /*64e0*/  UIADD3.X UR55, UPT, UPT, UR51, 0x40004040, URZ, UP2, !UPT ;  /* 0x4000404033377890 */ /* 0x000fe400097fe4ff */
[----:B------:R-:W-:Y:S02]  /*64f0*/  UIADD3.64 UR58, UPT, UPT, UR52, 0x80, URZ ;  /* 0x00000080343a7897 */ /* 0x000fe4000fffe0ff */
[----:B------:R-:W-:Y:S01]  /*6500*/  UIADD3.64 UR60, UPT, UPT, UR54, 0x2, URZ ;  /* 0x00000002363c7897 */ /* 0x000fe2000fffe0ff */
[----:B------:R-:W-:Y:S01]  /*6510*/  UMOV UR20, 0x0 ;  /* 0x0000000000147882 */ /* 0x000fe20000000000 */
[----:B------:R-:W-:Y:S01]  /*6520*/  UMOV UR21, 0x8088010 ;  /* 0x0808801000157882 */ /* 0x000fe20000000000 */
[----:B------:R-:W-:Y:S01]  /*6530*/  UMOV UR51, 0x40004040 ;  /* 0x4000404000337882 */ /* 0x000fe20000000000 */
[----:B------:R-:W-:Y:S01]  /*6540*/  UMOV UR57, 0x40004040 ;  /* 0x4000404000397882 */ /* 0x000fe20000000000 */
[----:B------:R-:W-:Y:S01]  /*6550*/  UIADD3.64 UR62, UPT, UPT, UR52, 0x100, URZ ;  /* 0x00000100343e7897 */ /* 0x000fe2000fffe0ff */
[----:B------:R0:W-:Y:S01]  /*6560*/  UTCHMMA gdesc[UR56], gdesc[UR50], tmem[UR6], tmem[UR20], idesc[UR21], !UPT ;  /* 0x00ff1432380075ea */ /* 0x0001e2000f800006 */
[----:B------:R-:W-:-:S02]  /*6570*/  UIADD3.64 UR64, UPT, UPT, UR54, 0x4, URZ ;  /* 0x0000000436407897 */ /* 0x000fc4000fffe0ff */
[----:B------:R-:W-:Y:S01]  /*6580*/  UIADD3 UR74, UPT, UPT, UR6, 0x20, URZ ;  /* 0x00000020064a7890 */ /* 0x000fe2000fffe0ff */
[----:B------:R-:W-:Y:S01]  /*6590*/  UMOV UR28, 0x0 ;  /* 0x00000000001c7882 */ /* 0x000fe20000000000 */
[----:B------:R-:W-:Y:S01]  /*65a0*/  UMOV UR29, 0x8088010 ;  /* 0x08088010001d7882 */ /* 0x000fe20000000000 */
[----:B------:R-:W-:Y:S02]  /*65b0*/  UIADD3 UR71, UPT, UPT, UR6, 0x20, URZ ;  /* 0x0000002006477890 */ /* 0x000fe4000fffe0ff */
[----:B------:R1:W-:Y:S01]  /*65c0*/  UTCHMMA gdesc[UR52], gdesc[UR54], tmem[UR6], tmem[UR28], idesc[UR29], UPT ;  /* 0x00ff1c36340075ea */ /* 0x0003e2000b800006 */
[----:B------:R-:W-:Y:S01]  /*65d0*/  UMOV UR44, 0x0 ;  /* 0x00000000002c7882 */ /* 0x000fe20000000000 */
[----:B0-----:R-:W-:Y:S02]  /*65e0*/  UIADD3.64 UR56, UPT, UPT, UR52, 0x380, URZ ;  /* 0x0000038034387897 */ /* 0x001fe4000fffe0ff */
[----:B------:R-:W-:Y:S01]  /*65f0*/  UIADD3.64 UR20, UPT, UPT, UR52, 0x400, URZ ;  /* 0x0000040034147897 */ /* 0x000fe2000fffe0ff */
[----:B------:R-:W-:Y:S01]  /*6600*/  UMOV UR45, 0x8088010 ;  /* 0x08088010002d7882 */ /* 0x000fe20000000000 */
[----:B------:R-:W-:Y:S01]  /*6610*/  UMOV UR40, 0x0 ;  /* 0x0000000000287882 */ /* 0x000fe20000000000 */
[----:B------:R-:W-:Y:S01]  /*6620*/  UMOV UR41, 0x8088010 ;  /* 0x0808801000297882 */ /* 0x000fe20000000000 */
[----:B------:R-:W-:-:S02]  /*6630*/  UIADD3 UR68, UPT, UPT, UR6, 0x20, URZ ;  /* 0x0000002006447890 */ /* 0x000fc4000fffe0ff */
[----:B------:R0:W-:Y:S01]  /*6640*/  UTCHMMA gdesc[UR58], gdesc[UR60], tmem[UR6], tmem[UR44], idesc[UR45], UPT ;  /* 0x00ff2c3c3a0075ea */ /* 0x0001e2000b800006 */
[----:B-1----:R-:W-:Y:S01]  /*6650*/  UIADD3.64 UR28, UPT, UPT, UR52, 0x480, URZ ;  /* 0x00000480341c7897 */ /* 0x002fe2000fffe0ff */
[----:B------:R1:W-:Y:S01]  /*6660*/  UTCHMMA gdesc[UR62], gdesc[UR64], tmem[UR6], tmem[UR40], idesc[UR41], UPT ;  /* 0x00ff28403e0075ea */ /* 0x0003e2000b800006 */
[----:B------:R-:W-:Y:S01]  /*6670*/  UIADD3 UR77, UPT, UPT, UR6, 0x20, URZ ;  /* 0x00000020064d7890 */ /* 0x000fe2000fffe0ff */
[----:B------:R-:W-:Y:S01]  /*6680*/  UMOV UR34, 0x0 ;  /* 0x0000000000227882 */ /* 0x000fe20000000000 */
[----:B------:R-:W-:Y:S01]  /*6690*/  UMOV UR35, 0x8088010 ;  /* 0x0808801000237882 */ /* 0x000fe20000000000 */
[----:B------:R-:W-:Y:S01]  /*66a0*/  UIADD3 UR76, UPT, UPT, UR6, 0x40, URZ ;  /* 0x00000040064c7890 */ /* 0x000fe2000fffe0ff */
[----:B------:R2:W-:Y:S01]  /*66b0*/  UTCHMMA gdesc[UR56], gdesc[UR50], tmem[UR74], tmem[UR34], idesc[UR35], !UPT ;  /* 0x00ff2232380075ea */ /* 0x0005e2000f80004a */
[----:B------:R-:W-:Y:S02]  /*66c0*/  UIADD3 UR75, UPT, UPT, UR6, 0x40, URZ ;  /* 0x00000040064b7890 */ /* 0x000fe4000fffe0ff */
[----:B0-----:R-:W-:-:S02]  /*66d0*/  UIADD3.64 UR58, UPT, UPT, UR52, 0x500, URZ ;  /* 0x00000500343a7897 */ /* 0x001fc4000fffe0ff */
[----:B------:R-:W-:Y:S02]  /*66e0*/  UIADD3.64 UR44, UPT, UPT, UR52, 0x780, URZ ;  /* 0x00000780342c7897 */ /* 0x000fe4000fffe0ff */
[----:B-1----:R-:W-:Y:S01]  /*66f0*/  UIADD3.64 UR62, UPT, UPT, UR52, 0x800, URZ ;  /* 0x00000800343e7897 */ /* 0x002fe2000fffe0ff */
[----:B------:R-:W-:Y:S01]  /*6700*/  UMOV UR26, 0x0 ;  /* 0x00000000001a7882 */ /* 0x000fe20000000000 */
[----:B------:R-:W-:Y:S01]  /*6710*/  UMOV UR27, 0x8088010 ;  /* 0x08088010001b7882 */ /* 0x000fe20000000000 */
[----:B------:R-:W-:Y:S01]  /*6720*/  UIADD3 UR73, UPT, UPT, UR6, 0x40, URZ ;  /* 0x0000004006497890 */ /* 0x000fe2000fffe0ff */
[----:B------:R0:W-:Y:S01]  /*6730*/  UTCHMMA gdesc[UR20], gdesc[UR54], tmem[UR71], tmem[UR26], idesc[UR27], UPT ;  /* 0x00ff1a36140075ea */ /* 0x0001e2000b800047 */
[----:B------:R-:W-:Y:S02]  /*6740*/  UIADD3.64 UR40, UPT, UPT, UR52, 0x880, URZ ;  /* 0x0000088034287897 */ /* 0x000fe4000fffe0ff */
[----:B------:R-:W-:Y:S02]  /*6750*/  UIADD3 UR72, UPT, UPT, UR6, 0x40, URZ ;  /* 0x0000004006487890 */ /* 0x000fe4000fffe0ff */
[----:B--2---:R-:W-:-:S02]  /*6760*/  UIADD3.64 UR56, UPT, UPT, UR52, 0x900, URZ ;  /* 0x0000090034387897 */ /* 0x004fc4000fffe0ff */
[----:B------:R-:W-:Y:S02]  /*6770*/  UIADD3 UR70, UPT, UPT, UR6, 0x60, URZ ;  /* 0x0000006006467890 */ /* 0x000fe4000fffe0ff */
[----:B------:R-:W-:Y:S01]  /*6780*/  UIADD3.64 UR34, UPT, UPT, UR52, 0xb80, URZ ;  /* 0x00000b8034227897 */ /* 0x000fe2000fffe0ff */
[----:B------:R-:W-:Y:S01]  /*6790*/  UMOV UR18, 0x0 ;  /* 0x0000000000127882 */ /* 0x000fe20000000000 */
[----:B------:R-:W-:Y:S01]  /*67a0*/  UMOV UR19, 0x8088010 ;  /* 0x0808801000137882 */ /* 0x000fe20000000000 */
[----:B------:R-:W-:Y:S01]  /*67b0*/  UIADD3 UR69, UPT, UPT, UR6, 0x60, URZ ;  /* 0x0000006006457890 */ /* 0x000fe2000fffe0ff */
[----:B------:R1:W-:Y:S01]  /*67c0*/  UTCHMMA gdesc[UR28], gdesc[UR60], tmem[UR68], tmem[UR18], idesc[UR19], UPT ;  /* 0x00ff123c1c0075ea */ /* 0x0003e2000b800044 */
[----:B0-----:R-:W-:Y:S01]  /*67d0*/  UIADD3.64 UR26, UPT, UPT, UR52, 0xc00, URZ ;  /* 0x00000c00341a7897 */ /* 0x001fe2000fffe0ff */
[----:B------:R-:W-:Y:S01]  /*67e0*/  UMOV UR46, 0x0 ;  /* 0x00000000002e7882 */ /* 0x000fe20000000000 */
[----:B------:R-:W-:Y:S01]  /*67f0*/  UMOV UR47, 0x8088010 ;  /* 0x08088010002f7882 */ /* 0x000fe20000000000 */
[----:B------:R-:W-:Y:S01]  /*6800*/  UIADD3 UR67, UPT, UPT, UR6, 0x60, URZ ;  /* 0x0000006006437890 */ /* 0x000fe2000fffe0ff */
[----:B------:R1:W-:Y:S01]  /*6810*/  UTCHMMA gdesc[UR58], gdesc[UR64], tmem[UR77], tmem[UR46], idesc[UR47], UPT ;  /* 0x00ff2e403a0075ea */ /* 0x0003e2000b80004d */
[----:B------:R-:W-:Y:S01]  /*6820*/  UIADD3.64 UR20, UPT, UPT, UR52, 0xc80, URZ ;  /* 0x00000c8034147897 */ /* 0x000fe2000fffe0ff */
[----:B------:R-:W-:Y:S01]  /*6830*/  UMOV UR42, 0x0 ;  /* 0x00000000002a7882 */ /* 0x000fe20000000000 */
[----:B------:R-:W-:Y:S01]  /*6840*/  UMOV UR43, 0x8088010 ;  /* 0x08088010002b7882 */ /* 0x000fe20000000000 */
[----:B------:R-:W-:Y:S01]  /*6850*/  UIADD3 UR66, UPT, UPT, UR6, 0x60, URZ ;  /* 0x0000006006427890 */ /* 0x000fe2000fffe0ff */
[----:B------:R1:W-:Y:S01]  /*6860*/  UTCHMMA gdesc[UR44], gdesc[UR50], tmem[UR76], tmem[UR42], idesc[UR43], !UPT ;  /* 0x00ff2a322c0075ea */ /* 0x0003e2000f80004c */
[----:B------:R-:W-:Y:S01]  /*6870*/  UIADD3.64 UR52, UPT, UPT, UR52, 0xd00, URZ ;  /* 0x00000d0034347897 */ /* 0x000fe2000fffe0ff */
[----:B------:R-:W-:Y:S01]  /*6880*/  UMOV UR38, 0x0 ;  /* 0x0000000000267882 */ /* 0x000fe20000000000 */
[----:B------:R-:W-:Y:S01]  /*6890*/  UMOV UR39, 0x8088010 ;  /* 0x0808801000277882 */ /* 0x000fe20000000000 */
[----:B------:R-:W-:Y:S01]  /*68a0*/  UMOV UR36, 0x0 ;  /* 0x0000000000247882 */ /* 0x000fe20000000000 */
[----:B------:R-:W-:Y:S01]  /*68b0*/  UMOV UR37, 0x8088010 ;  /* 0x0808801000257882 */ /* 0x000fe20000000000 */
[----:B------:R-:W-:Y:S01]  /*68c0*/  UMOV UR32, 0x0 ;  /* 0x0000000000207882 */ /* 0x000fe20000000000 */
[----:B------:R-:W-:Y:S01]  /*68d0*/  UMOV UR33, 0x8088010 ;  /* 0x0808801000217882 */ /* 0x000fe20000000000 */
[----:B------:R1:W-:Y:S01]  /*68e0*/  UTCHMMA gdesc[UR62], gdesc[UR54], tmem[UR75], tmem[UR38], idesc[UR39], UPT ;  /* 0x00ff26363e0075ea */ /* 0x0003e2000b80004b */
        /* <DEDUP_REMOVED lines=8> */
[----:B------:R1:W-:Y:S01]  /*6970*/  UTCHMMA gdesc[UR34], gdesc[UR50], tmem[UR70], tmem[UR30], idesc[UR31], !UPT ;  /* 0x00ff1e32220075ea */ /* 0x0003e2000f800046 */
[----:B------:R-:W-:Y:S01]  /*6980*/  UMOV UR48, 0x0 ;  /* 0x0000000000307882 */ /* 0x000fe20000000000 */
[----:B------:R-:W-:Y:S01]  /*6990*/  UMOV UR49, 0x8088010 ;  /* 0x0808801000317882 */ /* 0x000fe20000000000 */
[----:B------:R1:W-:Y:S01]  /*69a0*/  UTCHMMA gdesc[UR26], gdesc[UR54], tmem[UR69], tmem[UR24], idesc[UR25], UPT ;  /* 0x00ff18361a0075ea */ /* 0x0003e2000b800045 */
[----:B------:R1:W-:Y:S01]  /*69b0*/  UTCHMMA gdesc[UR20], gdesc[UR60], tmem[UR67], tmem[UR22], idesc[UR23], UPT ;  /* 0x00ff163c140075ea */ /* 0x0003e2000b800043 */
[----:B------:R1:W-:Y:S01]  /*69c0*/  UTCHMMA gdesc[UR52], gdesc[UR64], tmem[UR66], tmem[UR48], idesc[UR49], UPT ;  /* 0x00ff3040340075ea */ /* 0x0003e2000b800042 */
[----:B------:R1:W-:Y:S01]  /*69d0*/  UTCBAR [UR11], URZ ;  /* 0x000000ff0b0073e9 */ /* 0x0003e200080000ff */
[----:B------:R-:W-:Y:S01]  /*69e0*/  NOP ;  /* 0x0000000000007918 */ /* 0x000fe20000000000 */
.L_x_6:
[----:B------:R0:W-:Y:S01]  /*69f0*/  STL [R1+0x224], RZ ;  /* 0x000224ff01007387 */ /* 0x0001e20000100800 */
[----:B-1----:R-:W-:Y:S01]  /*6a00*/  UMOV UR18, UR14 ;  /* 0x0000000e00127c82 */ /* 0x002fe20008000000 */
[----:B------:R-:W-:Y:S01]  /*6a10*/  UMOV UR19, UR15 ;  /* 0x0000000f00137c82 */ /* 0x000fe20008000000 */
[----:B------:R-:W-:Y:S05]  /*6a20*/  @!P3 BRA `(.L_x_7) ;  /* 0x000000900088b947 */ /* 0x000fea0003800000 */
[----:B------:R1:W-:Y:S01]  /*6a30*/  STL [R1+0x640], R0 ;  /* 0x0006400001007387 */ /* 0x0003e20000100800 */
[----:B------:R-:W-:Y:S02]  /*6a40*/  ULOP3.LUT UR14, UR9, 0x2000000, URZ, 0xfc, !UPT ;  /* 0x02000000090e7892 */ /* 0x000fe4000f8efcff */
[----:B------:R-:W-:Y:S02]  /*6a50*/  UIADD3.64 UR20, UPT, UPT, UR12, 0x80, URZ ;  /* 0x000000800c147897 */ /* 0x000fe4000fffe0ff */
[----:B------:R-:W-:Y:S02]  /*6a60*/  UIADD3.64 UR22, UPT, UPT, UR18, 0x2, URZ ;  /* 0x0000000212167897 */ /* 0x000fe4000fffe0ff */
[----:B------:R-:W-:Y:S02]  /*6a70*/  UIADD3.64 UR24, UPT, UPT, UR12, 0x100, URZ ;  /* 0x000001000c187897 */ /* 0x000fe4000fffe0ff */
[----:B------:R-:W-:Y:S01]  /*6a80*/  UIADD3.64 UR26, UPT, UPT, UR18, 0x4, URZ ;  /* 0x00000004121a7897 */ /* 0x000fe2000fffe0ff */
[----:B-1----:R-:W-:Y:S01]  /*6a90*/  SHF.R.S32.HI R0, RZ, 0x1f, R125 ;  /* 0x0000001fff007819 */ /* 0x002fe2000001147d */
[----:B------:R-:W-:-:S02]  /*6aa0*/  UIADD3.64 UR28, UPT, UPT, UR12, 0x380, URZ ;  /* 0x000003800c1c7897 */ /* 0x000fc4000fffe0ff */
[----:B------:R-:W-:Y:S01]  /*6ab0*/  UIADD3.64 UR30, UPT, UPT, UR12, 0x400, URZ ;  /* 0x000004000c1e7897 */ /* 0x000fe2000fffe0ff */
[C---:B------:R-:W-:Y:S01]  /*6ac0*/  SHF.L.U64.HI R0, R125.reuse, 0x1, R0 ;  /* 0x000000017d007819 */ /* 0x040fe20000010200 */
[----:B------:R-:W-:Y:S01]  /*6ad0*/  IMAD.SHL.U32 R125, R125, 0x2, RZ ;  /* 0x000000027d7d7824 */ /* 0x000fe200078e00ff */
[----:B------:R-:W-:Y:S02]  /*6ae0*/  UIADD3.64 UR32, UPT, UPT, UR12, 0x480, URZ ;  /* 0x000004800c207897 */ /* 0x000fe4000fffe0ff */
[----:B------:R-:W-:Y:S01]  /*6af0*/  UIADD3.64 UR34, UPT, UPT, UR12, 0x500, URZ ;  /* 0x000005000c227897 */ /* 0x000fe2000fffe0ff */
[----:B------:R1:W-:Y:S01]  /*6b00*/  STL [R1+0x218], R0 ;  /* 0x0002180001007387 */ /* 0x0003e20000100800 */
[----:B------:R-:W-:Y:S02]  /*6b10*/  UIADD3.64 UR36, UPT, UPT, UR12, 0x780, URZ ;  /* 0x000007800c247897 */ /* 0x000fe4000fffe0ff */
[----:B------:R-:W-:Y:S02]  /*6b20*/  UIADD3.64 UR38, UPT, UPT, UR12, 0x800, URZ ;  /* 0x000008000c267897 */ /* 0x000fe4000fffe0ff */
[----:B------:R-:W-:-:S02]  /*6b30*/  UIADD3.64 UR40, UPT, UPT, UR12, 0x880, URZ ;  /* 0x000008800c287897 */ /* 0x000fc4000fffe0ff */
[----:B------:R-:W-:Y:S02]  /*6b40*/  UIADD3.64 UR42, UPT, UPT, UR12, 0x900, URZ ;  /* 0x000009000c2a7897 */ /* 0x000fe4000fffe0ff */
[----:B------:R-:W-:Y:S01]  /*6b50*/  UIADD3.64 UR44, UPT, UPT, UR12, 0xb80, URZ ;  /* 0x00000b800c2c7897 */ /* 0x000fe2000fffe0ff */
[----:B-1----:R1:W5:Y:S01]  /*6b60*/  LDL.LU R0, [R1+0x640] ;  /* 0x0006400001007983 */ /* 0x0023620000300800 */
[----:B------:R-:W-:Y:S01]  /*6b70*/  UIADD3.64 UR46, UPT, UPT, UR12, 0xc00, URZ ;  /* 0x00000c000c2e7897 */ /* 0x000fe2000fffe0ff */
[----:B------:R-:W2:Y:S02]  /*6b80*/  LDCU UR11, c[0x0][0x3a0] ;  /* 0x00007400ff0b77ac */ /* 0x000ea40008000800 */
[----:B------:R3:W-:Y:S01]  /*6b90*/  STL [R1+0x21c], R125 ;  /* 0x00021c7d01007387 */ /* 0x0007e20000100800 */
[----:B------:R-:W-:Y:S02]  /*6ba0*/  UIADD3.64 UR48, UPT, UPT, UR12, 0xc80, URZ ;  /* 0x00000c800c307897 */ /* 0x000fe4000fffe0ff */
[----:B------:R-:W-:Y:S01]  /*6bb0*/  UIADD3.64 UR50, UPT, UPT, UR12, 0xd00, URZ ;  /* 0x00000d000c327897 */ /* 0x000fe2000fffe0ff */
[----:B---3--:R-:W-:-:S04]  /*6bc0*/  SHF.R.S32.HI R125, RZ, 0x1f, R124 ;  /* 0x0000001fff7d7819 */ /* 0x008fc8000001147c */
[C---:B------:R-:W-:Y:S01]  /*6bd0*/  SHF.L.U64.HI R125, R124.reuse, 0x1, R125 ;  /* 0x000000017c7d7819 */ /* 0x040fe2000001027d */
[----:B------:R-:W-:Y:S01]  /*6be0*/  IMAD.SHL.U32 R124, R124, 0x2, RZ ;  /* 0x000000027c7c7824 */ /* 0x000fe200078e00ff */
[----:B------:R-:W-:Y:S01]  /*6bf0*/  UMOV UR15, 0x1 ;  /* 0x00000001000f7882 */ /* 0x000fe20000000000 */
[----:B------:R-:W-:Y:S01]  /*6c00*/  UMOV UR9, URZ ;  /* 0x000000ff00097c82 */ /* 0x000fe20008000000 */
[----:B------:R-:W-:Y:S01]  /*6c10*/  UMOV UR52, UR10 ;  /* 0x0000000a00347c82 */ /* 0x000fe20008000000 */
[----:B-12---:R-:W-:-:S05]  /*6c20*/  UMOV UR53, 0x40004040 ;  /* 0x4000404000357882 */ /* 0x006fca0000000000 */
.L_x_10:
[----:B-----5:R1:W-:Y:S02]  /*6c30*/  STL [R1+0x648], R0 ;  /* 0x0006480001007387 */ /* 0x0203e40000100800 */
[----:B-1----:R-:W-:-:S05]  /*6c40*/  IADD3 R0, P2, PT, R2, R124, RZ ;  /* 0x0000007c02007210 */ /* 0x002fca0007f5e0ff */
[----:B------:R1:W-:Y:S02]  /*6c50*/  STL [R1+0x5fc], R0 ;  /* 0x0005fc0001007387 */ /* 0x0003e40000100800 */
[----:B-1----:R-:W-:-:S05]  /*6c60*/  IADD3 R0, P3, PT, R4, R124, RZ ;  /* 0x0000007c04007210 */ /* 0x002fca0007f7e0ff */
[----:B------:R1:W-:Y:S01]  /*6c70*/  STL [R1+0x600], R0 ;  /* 0x0006000001007387 */ /* 0x0003e20000100800 */
[----:B------:R-:W-:Y:S01]  /*6c80*/  IMAD.X R2, R3, 0x1, R125, P2 ;  /* 0x0000000103027824 */ /* 0x000fe200010e067d */
[----:B-1----:R-:W-:-:S05]  /*6c90*/  IADD3 R0, P4, PT, R18, R124, RZ ;  /* 0x0000007c12007210 */ /* 0x002fca0007f9e0ff */
[----:B------:R1:W-:Y:S01]  /*6ca0*/  STL [R1+0x604], R0 ;  /* 0x0006040001007387 */ /* 0x0003e20000100800 */
[--C-:B------:R-:W-:Y:S02]  /*6cb0*/  IMAD.X R4, R5, 0x1, R125.reuse, P3 ;  /* 0x0000000105047824 */ /* 0x100fe400018e067d */
[----:B------:R-:W-:Y:S01]  /*6cc0*/  IMAD.X R3, R19, 0x1, R125, P4 ;  /* 0x0000000113037824 */ /* 0x000fe200020e067d */
[----:B-1----:R-:W-:-:S05]  /*6cd0*/  IADD3 R0, P5, PT, R20, R124, RZ ;  /* 0x0000007c14007210 */ /* 0x002fca0007fbe0ff */
[----:B------:R1:W-:Y:S04]  /*6ce0*/  STL [R1+0x608], R0 ;  /* 0x0006080001007387 */ /* 0x0003e80000100800 */
[----:B-1----:R1:W5:Y:S04]  /*6cf0*/  LDL.LU R0, [R1+0x648] ;  /* 0x0006480001007983 */ /* 0x0023680000300800 */
[----:B------:R2:W-:Y:S04]  /*6d00*/  STL [R1+0x5dc], R2 ;  /* 0x0005dc0201007387 */ /* 0x0005e80000100800 */
[----:B------:R3:W-:Y:S04]  /*6d10*/  STL [R1+0x5e0], R4 ;  /* 0x0005e00401007387 */ /* 0x0007e80000100800 */
[----:B------:R4:W-:Y:S01]  /*6d20*/  STL [R1+0x5e4], R3 ;  /* 0x0005e40301007387 */ /* 0x0009e20000100800 */
[----:B--2---:R-:W-:Y:S01]  /*6d30*/  IMAD.X R2, R21, 0x1, R125, P5 ;  /* 0x0000000115027824 */ /* 0x004fe200028e067d */
[----:B---3--:R-:W-:-:S04]  /*6d40*/  IADD3 R4, P2, PT, R34, R124, RZ ;  /* 0x0000007c22047210 */ /* 0x008fc80007f5e0ff */
[----:B------:R2:W-:Y:S01]  /*6d50*/  STL [R1+0x5e8], R2 ;  /* 0x0005e80201007387 */ /* 0x0005e20000100800 */
[----:B----4-:R-:W-:-:S03]  /*6d60*/  IADD3 R3, P3, PT, R36, R124, RZ ;  /* 0x0000007c24037210 */ /* 0x010fc60007f7e0ff */
[----:B------:R3:W-:Y:S04]  /*6d70*/  STL [R1+0x60c], R4 ;  /* 0x00060c0401007387 */ /* 0x0007e80000100800 */
[----:B------:R4:W-:Y:S01]  /*6d80*/  STL [R1+0x610], R3 ;  /* 0x0006100301007387 */ /* 0x0009e20000100800 */
[-C--:B--2---:R-:W-:Y:S02]  /*6d90*/  IADD3 R2, P4, PT, R50, R124.reuse, RZ ;  /* 0x0000007c32027210 */ /* 0x084fe40007f9e0ff */
[----:B---3--:R-:W-:-:S03]  /*6da0*/  IADD3 R4, P5, PT, R52, R124, RZ ;  /* 0x0000007c34047210 */ /* 0x008fc60007fbe0ff */
[----:B------:R2:W-:Y:S01]  /*6db0*/  STL [R1+0x614], R2 ;  /* 0x0006140201007387 */ /* 0x0005e20000100800 */
[----:B----4-:R-:W-:-:S03]  /*6dc0*/  IMAD.X R3, R35, 0x1, R125, P2 ;  /* 0x0000000123037824 */ /* 0x010fc600010e067d */
[----:B------:R3:W-:Y:S04]  /*6dd0*/  STL [R1+0x618], R4 ;  /* 0x0006180401007387 */ /* 0x0007e80000100800 */
[----:B------:R4:W-:Y:S01]  /*6de0*/  STL [R1+0x5ec], R3 ;  /* 0x0005ec0301007387 */ /* 0x0009e20000100800 */
[--C-:B--2---:R-:W-:Y:S02]  /*6df0*/  IMAD.X R2, R37, 0x1, R125.reuse, P3 ;  /* 0x0000000125027824 */ /* 0x104fe400018e067d */
[----:B---3--:R-:W-:-:S03]  /*6e00*/  IMAD.X R4, R51, 0x1, R125, P4 ;  /* 0x0000000133047824 */ /* 0x008fc600020e067d */
[----:B------:R2:W-:Y:S01]  /*6e10*/  STL [R1+0x5f0], R2 ;  /* 0x0005f00201007387 */ /* 0x0005e20000100800 */
[----:B----4-:R-:W-:-:S03]  /*6e20*/  IMAD.X R3, R53, 0x1, R125, P5 ;  /* 0x0000000135037824 */ /* 0x010fc600028e067d */
[----:B------:R3:W-:Y:S04]  /*6e30*/  STL [R1+0x5f4], R4 ;  /* 0x0005f40401007387 */ /* 0x0007e80000100800 */
[----:B------:R4:W-:Y:S01]  /*6e40*/  STL [R1+0x5f8], R3 ;  /* 0x0005f80301007387 */ /* 0x0009e20000100800 */
[-C--:B--2---:R-:W-:Y:S02]  /*6e50*/  IADD3 R2, P2, PT, R66, R124.reuse, RZ ;  /* 0x0000007c42027210 */ /* 0x084fe40007f5e0ff */
[----:B---3--:R-:W-:-:S03]  /*6e60*/  IADD3 R4, P3, PT, R68, R124, RZ ;  /* 0x0000007c44047210 */ /* 0x008fc60007f7e0ff */
[----:B------:R2:W-:Y:S01]  /*6e70*/  STL [R1+0x5a0], R2 ;  /* 0x0005a00201007387 */ /* 0x0005e20000100800 */
[--C-:B------:R-:W-:Y:S01]  /*6e80*/  IMAD.X R66, R67, 0x1, R125.reuse, P2 ;  /* 0x0000000143427824 */ /* 0x100fe200010e067d */
[----:B----4-:R-:W-:Y:S02]  /*6e90*/  IADD3 R3, P4, PT, R82, R124, RZ ;  /* 0x0000007c52037210 */ /* 0x010fe40007f9e0ff */
[----:B------:R3:W-:Y:S01]  /*6ea0*/  STL [R1+0x5a4], R4 ;  /* 0x0005a40401007387 */ /* 0x0007e20000100800 */
[----:B------:R-:W-:-:S03]  /*6eb0*/  IMAD.X R68, R69, 0x1, R125, P3 ;  /* 0x0000000145447824 */ /* 0x000fc600018e067d */
[----:B------:R4:W-:Y:S01]  /*6ec0*/  STL [R1+0x5a8], R3 ;  /* 0x0005a80301007387 */ /* 0x0009e20000100800 */
[--C-:B------:R-:W-:Y:S01]  /*6ed0*/  IMAD.X R82, R83, 0x1, R125.reuse, P4 ;  /* 0x0000000153527824 */ /* 0x100fe200020e067d */
[-C--:B--2---:R-:W-:Y:S02]  /*6ee0*/  IADD3 R2, P5, PT, R84, R124.reuse, RZ ;  /* 0x0000007c54027210 */ /* 0x084fe40007fbe0ff */
[----:B------:R-:W-:Y:S01]  /*6ef0*/  STL [R1+0x640], R66 ;  /* 0x0006404201007387 */ /* 0x000fe20000100800 */
[-C--:B---3--:R-:W-:Y:S02]  /*6f00*/  IADD3 R4, P3, PT, R98, R124.reuse, RZ ;  /* 0x0000007c62047210 */ /* 0x088fe40007f7e0ff */
[--C-:B------:R-:W-:Y:S01]  /*6f10*/  IMAD.X R84, R85, 0x1, R125.reuse, P5 ;  /* 0x0000000155547824 */ /* 0x100fe200028e067d */
[----:B------:R2:W-:Y:S01]  /*6f20*/  STL [R1+0x5ac], R2 ;  /* 0x0005ac0201007387 */ /* 0x0005e20000100800 */
[----:B----4-:R-:W-:Y:S01]  /*6f30*/  IADD3 R3, P4, PT, R108, R124, RZ ;  /* 0x0000007c6c037210 */ /* 0x010fe20007f9e0ff */
[----:B------:R-:W-:-:S02]  /*6f40*/  IMAD.X R98, R99, 0x1, R125, P3 ;  /* 0x0000000163627824 */ /* 0x000fc400018e067d */
[----:B------:R-:W-:Y:S02]  /*6f50*/  STL [R1+0x644], R68 ;  /* 0x0006444401007387 */ /* 0x000fe40000100800 */
[----:B------:R-:W-:Y:S01]  /*6f60*/  IMAD.X R108, R109, 0x1, R125, P4 ;  /* 0x000000016d6c7824 */ /* 0x000fe200020e067d */
[----:B--2---:R-:W-:-:S05]  /*6f70*/  IADD3 R2, P2, PT, R96, R124, RZ ;  /* 0x0000007c60027210 */ /* 0x004fca0007f5e0ff */
[----:B------:R2:W-:Y:S01]  /*6f80*/  STL [R1+0x5b0], R2 ;  /* 0x0005b00201007387 */ /* 0x0005e20000100800 */
[----:B------:R-:W-:-:S03]  /*6f90*/  IMAD.X R96, R97, 0x1, R125, P2 ;  /* 0x0000000161607824 */ /* 0x000fc600010e067d */
[----:B------:R3:W-:Y:S04]  /*6fa0*/  STL [R1+0x5b4], R4 ;  /* 0x0005b40401007387 */ /* 0x0007e80000100800 */
[----:B------:R4:W-:Y:S01]  /*6fb0*/  STL [R1+0x5b8], R3 ;  /* 0x0005b80301007387 */ /* 0x0009e20000100800 */
[-C--:B--2---:R-:W-:Y:S02]  /*6fc0*/  IADD3 R2, P5, PT, R110, R124.reuse, RZ ;  /* 0x0000007c6e027210 */ /* 0x084fe40007fbe0ff */
[----:B---3--:R-:W-:-:S03]  /*6fd0*/  IADD3 R4, P3, PT, R8, R124, RZ ;  /* 0x0000007c08047210 */ /* 0x008fc60007f7e0ff */
[----:B------:R2:W-:Y:S01]  /*6fe0*/  STL [R1+0x5bc], R2 ;  /* 0x0005bc0201007387 */ /* 0x0005e20000100800 */
[--C-:B------:R-:W-:Y:S01]  /*6ff0*/  IMAD.X R110, R111, 0x1, R125.reuse, P5 ;  /* 0x000000016f6e7824 */ /* 0x100fe200028e067d */
[----:B----4-:R-:W-:Y:S01]  /*7000*/  IADD3 R3, P4, PT, R22, R124, RZ ;  /* 0x0000007c16037210 */ /* 0x010fe20007f9e0ff */
[----:B------:R-:W-:-:S04]  /*7010*/  IMAD.X R8, R9, 0x1, R125, P3 ;  /* 0x0000000109087824 */ /* 0x000fc800018e067d */
        /* <DEDUP_REMOVED lines=9> */
[--C-:B----4-:R-:W-:Y:S02]  /*70b0*/  IMAD.X R3, R25, 0x1, R125.reuse, P5 ;  /* 0x0000000119037824 */ /* 0x110fe400028e067d */
[----:B------:R-:W-:-:S03]  /*70c0*/  IMAD.X R40, R41, 0x1, R125, P3 ;  /* 0x0000000129287824 */ /* 0x000fc600018e067d */
[----:B------:R3:W-:Y:S01]  /*70d0*/  STL [R1+0x5cc], R3 ;  /* 0x0005cc0301007387 */ /* 0x0007e20000100800 */
[----:B--2---:R-:W-:-:S05]  /*70e0*/  IADD3 R2, P2, PT, R38, R124, RZ ;  /* 0x0000007c26027210 */ /* 0x004fca0007f5e0ff */
[----:B------:R2:W-:Y:S01]  /*70f0*/  STL [R1+0x580], R2 ;  /* 0x0005800201007387 */ /* 0x0005e20000100800 */
[--C-:B------:R-:W-:Y:S01]  /*7100*/  IMAD.X R38, R39, 0x1, R125.reuse, P2 ;  /* 0x0000000127267824 */ /* 0x100fe200010e067d */
[-C--:B---3--:R-:W-:Y:S02]  /*7110*/  IADD3 R3, P4, PT, R54, R124.reuse, RZ ;  /* 0x0000007c36037210 */ /* 0x088fe40007f9e0ff */
[----:B------:R3:W-:Y:S04]  /*7120*/  STL [R1+0x584], R4 ;  /* 0x0005840401007387 */ /* 0x0007e80000100800 */
[----:B------:R4:W-:Y:S01]  /*7130*/  STL [R1+0x588], R3 ;  /* 0x0005880301007387 */ /* 0x0009e20000100800 */
[----:B------:R-:W-:Y:S01]  /*7140*/  IMAD.X R54, R55, 0x1, R125, P4 ;  /* 0x0000000137367824 */ /* 0x000fe200020e067d */
[----:B--2---:R-:W-:-:S02]  /*7150*/  IADD3 R2, P5, PT, R56, R124, RZ ;  /* 0x0000007c38027210 */ /* 0x004fc40007fbe0ff */
[----:B---3--:R-:W-:-:S03]  /*7160*/  IADD3 R4, P2, PT, R70, R124, RZ ;  /* 0x0000007c46047210 */ /* 0x008fc60007f5e0ff */
[----:B------:R2:W-:Y:S01]  /*7170*/  STL [R1+0x58c], R2 ;  /* 0x00058c0201007387 */ /* 0x0005e20000100800 */
[----:B----4-:R-:W-:Y:S01]  /*7180*/  IADD3 R3, P3, PT, R72, R124, RZ ;  /* 0x0000007c48037210 */ /* 0x010fe20007f7e0ff */
[----:B--2---:R-:W-:-:S05]  /*7190*/  IMAD.X R2, R57, 0x1, R125, P5 ;  /* 0x0000000139027824 */ /* 0x004fca00028e067d */
[----:B------:R2:W-:Y:S04]  /*71a0*/  STL [R1+0x574], R2 ;  /* 0x0005740201007387 */ /* 0x0005e80000100800 */
        /* <DEDUP_REMOVED lines=22> */
[----:B------:R-:W-:Y:S01]  /*7310*/  IMAD.X R112, R113, 0x1, R125, P4 ;  /* 0x0000000171707824 */ /* 0x000fe200020e067d */
[-C--:B--2---:R-:W-:Y:S02]  /*7320*/  IADD3 R2, P5, PT, R114, R124.reuse, RZ ;  /* 0x0000007c72027210 */ /* 0x084fe40007fbe0ff */
[----:B---3--:R-:W-:-:S03]  /*7330*/  IADD3 R4, P3, PT, R12, R124, RZ ;  /* 0x0000007c0c047210 */ /* 0x008fc60007f7e0ff */
[----:B------:R2:W-:Y:S01]  /*7340*/  STL [R1+0x558], R2 ;  /* 0x0005580201007387 */ /* 0x0005e20000100800 */
[----:B------:R-:W-:Y:S01]  /*7350*/  IMAD.X R114, R115, 0x1, R125, P5 ;  /* 0x0000000173727824 */ /* 0x000fe200028e067d */
[----:B----4-:R-:W-:-:S05]  /*7360*/  IADD3 R3, P2, PT, R10, R124, RZ ;  /* 0x0000007c0a037210 */ /* 0x010fca0007f5e0ff */
[----:B------:R3:W-:Y:S01]  /*7370*/  STL [R1+0x55c], R3 ;  /* 0x00055c0301007387 */ /* 0x0007e20000100800 */
[--C-:B------:R-:W-:Y:S01]  /*7380*/  IMAD.X R10, R11, 0x1, R125.reuse, P2 ;  /* 0x000000010b0a7824 */ /* 0x100fe200010e067d */
[-C--:B--2---:R-:W-:Y:S02]  /*7390*/  IADD3 R2, P4, PT, R26, R124.reuse, RZ ;  /* 0x0000007c1a027210 */ /* 0x084fe40007f9e0ff */
[----:B------:R2:W-:Y:S04]  /*73a0*/  STL [R1+0x560], R4 ;  /* 0x0005600401007387 */ /* 0x0005e80000100800 */
[----:B------:R4:W-:Y:S01]  /*73b0*/  STL [R1+0x564], R2 ;  /* 0x0005640201007387 */ /* 0x0009e20000100800 */
[----:B---3--:R-:W-:Y:S01]  /*73c0*/  IADD3 R3, P5, PT, R28, R124, RZ ;  /* 0x0000007c1c037210 */ /* 0x008fe20007fbe0ff */
[----:B--2---:R-:W-:-:S04]  /*73d0*/  IMAD.X R4, R27, 0x1, R125, P4 ;  /* 0x000000011b047824 */ /* 0x004fc800020e067d */
[----:B------:R2:W-:Y:S01]  /*73e0*/  STL [R1+0x568], R3 ;  /* 0x0005680301007387 */ /* 0x0005e20000100800 */
[----:B----4-:R-:W-:-:S05]  /*73f0*/  IMAD.X R2, R13, 0x1, R125, P3 ;  /* 0x000000010d027824 */ /* 0x010fca00018e067d */
[----:B------:R3:W-:Y:S01]  /*7400*/  STL [R1+0x540], R2 ;  /* 0x0005400201007387 */ /* 0x0007e20000100800 */
[----:B--2---:R-:W-:-:S03]  /*7410*/  IMAD.X R3, R29, 0x1, R125, P5 ;  /* 0x000000011d037824 */ /* 0x004fc600028e067d */
[----:B------:R2:W-:Y:S04]  /*7420*/  STL [R1+0x544], R4 ;  /* 0x0005440401007387 */ /* 0x0005e80000100800 */
[----:B------:R4:W-:Y:S01]  /*7430*/  STL [R1+0x548], R3 ;  /* 0x0005480301007387 */ /* 0x0009e20000100800 */
[-C--:B---3--:R-:W-:Y:S02]  /*7440*/  IADD3 R2, P2, PT, R42, R124.reuse, RZ ;  /* 0x0000007c2a027210 */ /* 0x088fe40007f5e0ff */
[----:B--2---:R-:W-:-:S03]  /*7450*/  IADD3 R4, P3, PT, R44, R124, RZ ;  /* 0x0000007c2c047210 */ /* 0x004fc60007f7e0ff */
        /* <DEDUP_REMOVED lines=28> */
[----:B----4-:R-:W-:-:S03]  /*7620*/  IADD3 R3, P4, PT, R116, R124, RZ ;  /* 0x0000007c74037210 */ /* 0x010fc60007f9e0ff */
[----:B------:R3:W-:Y:S01]  /*7630*/  STL [R1+0x4f8], R4 ;  /* 0x0004f80401007387 */ /* 0x0007e20000100800 */
[--C-:B------:R-:W-:Y:S02]  /*7640*/  IMAD.X R104, R105, 0x1, R125.reuse, P2 ;  /* 0x0000000169687824 */ /* 0x100fe400010e067d */
[----:B------:R-:W-:Y:S01]  /*7650*/  IMAD.X R106, R107, 0x1, R125, P3 ;  /* 0x000000016b6a7824 */ /* 0x000fe200018e067d */
[----:B------:R-:W4:Y:S01]  /*7660*/  LDL.LU.64 R34, [R1] ;  /* 0x0000000001227983 */ /* 0x000f220000300a00 */
[----:B--2---:R-:W-:-:S03]  /*7670*/  IADD3 R2, P5, PT, R118, R124, RZ ;  /* 0x0000007c76027210 */ /* 0x004fc60007fbe0ff */
[----:B------:R2:W-:Y:S01]  /*7680*/  STL [R1+0x4fc], R3 ;  /* 0x0004fc0301007387 */ /* 0x0005e20000100800 */
[-C--:B---3--:R-:W-:Y:S01]  /*7690*/  IADD3 R4, P2, PT, R14, R124.reuse, RZ ;  /* 0x0000007c0e047210 */ /* 0x088fe20007f5e0ff */
[--C-:B------:R-:W-:Y:S02]  /*76a0*/  IMAD.X R116, R117, 0x1, R125.reuse, P4 ;  /* 0x0000000175747824 */ /* 0x100fe400020e067d */
[----:B------:R3:W-:Y:S01]  /*76b0*/  STL [R1+0x500], R2 ;  /* 0x0005000201007387 */ /* 0x0007e20000100800 */
[----:B------:R-:W-:Y:S01]  /*76c0*/  IMAD.X R118, R119, 0x1, R125, P5 ;  /* 0x0000000177767824 */ /* 0x000fe200028e067d */
[-C--:B--2---:R-:W-:Y:S02]  /*76d0*/  IADD3 R3, P3, PT, R16, R124.reuse, RZ ;  /* 0x0000007c10037210 */ /* 0x084fe40007f7e0ff */
[----:B------:R2:W-:Y:S01]  /*76e0*/  STL [R1+0x504], R4 ;  /* 0x0005040401007387 */ /* 0x0005e20000100800 */
[----:B---3--:R-:W-:-:S03]  /*76f0*/  IADD3 R2, P4, PT, R30, R124, RZ ;  /* 0x0000007c1e027210 */ /* 0x008fc60007f9e0ff */
[----:B------:R-:W-:Y:S04]  /*7700*/  STL [R1+0x508], R3 ;  /* 0x0005080301007387 */ /* 0x000fe80000100800 */
[----:B------:R-:W3:Y:S01]  /*7710*/  LDL.LU.64 R28, [R1+0x8] ;  /* 0x00000800011c7983 */ /* 0x000ee20000300a00 */
[----:B--2---:R-:W-:-:S03]  /*7720*/  IADD3 R4, P5, PT, R32, R124, RZ ;  /* 0x0000007c20047210 */ /* 0x004fc60007fbe0ff */
[----:B------:R2:W-:Y:S04]  /*7730*/  STL [R1+0x50c], R2 ;  /* 0x00050c0201007387 */ /* 0x0005e80000100800 */
[----:B--2---:R-:W2:Y:S04]  /*7740*/  LDL.LU.64 R2, [R1+0x10] ;  /* 0x0000100001027983 */ /* 0x004ea80000300a00 */
[----:B0-----:R0:W-:Y:S04]  /*7750*/  STL [R1+0x510], R4 ;  /* 0x0005100401007387 */ /* 0x0011e80000100800 */
[----:B------:R-:W2:Y:S04]  /*7760*/  LDL.LU.64 R26, [R1+0x18] ;  /* 0x00001800011a7983 */ /* 0x000ea80000300a00 */
[----:B------:R-:W2:Y:S01]  /*7770*/  LDL.LU.64 R24, [R1+0x20] ;  /* 0x0000200001187983 */ /* 0x000ea20000300a00 */
[----:B------:R-:W-:-:S02]  /*7780*/  IMAD.X R6, R31, 0x1, R125, P4 ;  /* 0x000000011f067824 */ /* 0x000fc400020e067d */
[--C-:B0-----:R-:W-:Y:S02]  /*7790*/  IMAD.X R4, R17, 0x1, R125.reuse, P3 ;  /* 0x0000000111047824 */ /* 0x101fe400018e067d */
[--C-:B------:R-:W-:Y:S02]  /*77a0*/  IMAD.X R5, R33, 0x1, R125.reuse, P5 ;  /* 0x0000000121057824 */ /* 0x100fe400028e067d */
[----:B------:R-:W-:Y:S01]  /*77b0*/  IMAD.X R14, R15, 0x1, R125, P2 ;  /* 0x000000010f0e7824 */ /* 0x000fe200010e067d */
[----:B------:R0:W-:Y:S04]  /*77c0*/  STL [R1+0x4e8], R4 ;  /* 0x0004e80401007387 */ /* 0x0001e80000100800 */
[----:B------:R1:W-:Y:S04]  /*77d0*/  STL [R1+0x4ec], R6 ;  /* 0x0004ec0601007387 */ /* 0x0003e80000100800 */
[----:B------:R1:W-:Y:S01]  /*77e0*/  STL [R1+0x4f0], R5 ;  /* 0x0004f00501007387 */ /* 0x0003e20000100800 */
[----:B0-----:R-:W-:-:S02]  /*77f0*/  IADD3 R4, P2, PT, R46, R124, RZ ;  /* 0x0000007c2e047210 */ /* 0x001fc40007f5e0ff */
[----:B-1----:R-:W-:-:S03]  /*7800*/  IADD3 R6, P3, PT, R48, R124, RZ ;  /* 0x0000007c30067210 */ /* 0x002fc60007f7e0ff */
[----:B------:R0:W-:Y:S01]  /*7810*/  STL [R1+0x4c8], R4 ;  /* 0x0004c80401007387 */ /* 0x0001e20000100800 */
[----:B------:R-:W-:-:S03]  /*7820*/  IADD3 R5, P4, PT, R62, R124, RZ ;  /* 0x0000007c3e057210 */ /* 0x000fc60007f9e0ff */
[----:B------:R-:W-:Y:S04]  /*7830*/  STL [R1+0x4cc], R6 ;  /* 0x0004cc0601007387 */ /* 0x000fe80000100800 */
[----:B------:R-:W2:Y:S01]  /*7840*/  LDL.LU.64 R20, [R1+0x28] ;  /* 0x0000280001147983 */ /* 0x000ea20000300a00 */
[----:B0-----:R-:W-:-:S03]  /*7850*/  IADD3 R4, P5, PT, R64, R124, RZ ;  /* 0x0000007c40047210 */ /* 0x001fc60007fbe0ff */
[----:B------:R-:W-:Y:S04]  /*7860*/  STL [R1+0x4d0], R5 ;  /* 0x0004d00501007387 */ /* 0x000fe80000100800 */
[----:B------:R-:W2:Y:S04]  /*7870*/  LDL.LU.64 R18, [R1+0x30] ;  /* 0x0000300001127983 */ /* 0x000ea80000300a00 */
[----:B------:R0:W-:Y:S04]  /*7880*/  STL [R1+0x4d4], R4 ;  /* 0x0004d40401007387 */ /* 0x0001e80000100800 */
[----:B------:R-:W2:Y:S04]  /*7890*/  LDL.LU.64 R12, [R1+0x38] ;  /* 0x00003800010c7983 */ /* 0x000ea80000300a00 */
[----:B0-----:R-:W2:Y:S01]  /*78a0*/  LDL.LU.64 R4, [R1+0x40] ;  /* 0x0000400001047983 */ /* 0x001ea20000300a00 */
[--C-:B------:R-:W-:Y:S01]  /*78b0*/  IMAD.X R46, R47, 0x1, R125.reuse, P2 ;  /* 0x000000012f2e7824 */ /* 0x100fe200010e067d */
[-C--:B------:R-:W-:Y:S01]  /*78c0*/  IADD3 R6, P2, PT, R78, R124.reuse, RZ ;  /* 0x0000007c4e067210 */ /* 0x080fe20007f5e0ff */
[--C-:B------:R-:W-:Y:S01]  /*78d0*/  IMAD.X R48, R49, 0x1, R125.reuse, P3 ;  /* 0x0000000131307824 */ /* 0x100fe200018e067d */
[-C--:B------:R-:W-:Y:S01]  /*78e0*/  IADD3 R11, P3, PT, R80, R124.reuse, RZ ;  /* 0x0000007c500b7210 */ /* 0x080fe20007f7e0ff */
[--C-:B------:R-:W-:Y:S01]  /*78f0*/  IMAD.X R62, R63, 0x1, R125.reuse, P4 ;  /* 0x000000013f3e7824 */ /* 0x100fe200020e067d */
[----:B------:R-:W-:Y:S01]  /*7900*/  IADD3 R9, P4, PT, R94, R124, RZ ;  /* 0x0000007c5e097210 */ /* 0x000fe20007f9e0ff */
[--C-:B------:R-:W-:Y:S01]  /*7910*/  IMAD.X R64, R65, 0x1, R125.reuse, P5 ;  /* 0x0000000141407824 */ /* 0x100fe200028e067d */
[----:B------:R-:W-:Y:S04]  /*7920*/  STL [R1+0x4d8], R6 ;  /* 0x0004d80601007387 */ /* 0x000fe80000100800 */
[----:B------:R0:W-:Y:S04]  /*7930*/  STL [R1+0x4dc], R11 ;  /* 0x0004dc0b01007387 */ /* 0x0001e80000100800 */
[----:B------:R1:W-:Y:S01]  /*7940*/  STL [R1+0x4e0], R9 ;  /* 0x0004e00901007387 */ /* 0x0003e20000100800 */
[----:B------:R-:W-:-:S02]  /*7950*/  IMAD.X R78, R79, 0x1, R125, P2 ;  /* 0x000000014f4e7824 */ /* 0x000fc400010e067d */
[--C-:B0-----:R-:W-:Y:S02]  /*7960*/  IMAD.X R11, R81, 0x1, R125.reuse, P3 ;  /* 0x00000001510b7824 */ /* 0x101fe400018e067d */
[----:B-1----:R-:W-:Y:S01]  /*7970*/  IMAD.X R9, R95, 0x1, R125, P4 ;  /* 0x000000015f097824 */ /* 0x002fe200020e067d */
[----:B----4-:R-:W-:-:S05]  /*7980*/  IADD3 R6, P5, PT, R34, R124, RZ ;  /* 0x0000007c22067210 */ /* 0x010fca0007fbe0ff */
[----:B------:R0:W-:Y:S04]  /*7990*/  STL [R1+0x4e4], R6 ;  /* 0x0004e40601007387 */ /* 0x0001e80000100800 */
[----:B------:R3:W-:Y:S04]  /*79a0*/  STL [R1+0x4bc], R11 ;  /* 0x0004bc0b01007387 */ /* 0x0007e80000100800 */
[----:B------:R-:W4:Y:S01]  /*79b0*/  LDL.LU.64 R30, [R1+0x48] ;  /* 0x00004800011e7983 */ /* 0x000f220000300a00 */
[----:B0-----:R-:W-:-:S03]  /*79c0*/  IMAD.X R6, R35, 0x1, R125, P5 ;  /* 0x0000000123067824 */ /* 0x001fc600028e067d */
[----:B------:R2:W-:Y:S04]  /*79d0*/  STL [R1+0x4c0], R9 ;  /* 0x0004c00901007387 */ /* 0x0005e80000100800 */
[----:B------:R-:W4:Y:S01]  /*79e0*/  LDL.LU.64 R16, [R1+0x50] ;  /* 0x0000500001107983 */ /* 0x000f220000300a00 */
[----:B---3--:R-:W-:-:S03]  /*79f0*/  IADD3 R11, P2, PT, R28, R124, RZ ;  /* 0x0000007c1c0b7210 */ /* 0x008fc60007f5e0ff */
[----:B------:R0:W-:Y:S04]  /*7a00*/  STL [R1+0x4c4], R6 ;  /* 0x0004c40601007387 */ /* 0x0001e80000100800 */
[----:B------:R1:W-:Y:S01]  /*7a10*/  STL [R1+0x49c], R11 ;  /* 0x00049c0b01007387 */ /* 0x0003e20000100800 */
[----:B--2---:R-:W-:-:S05]  /*7a20*/  IADD3 R9, P3, PT, R2, R124, RZ ;  /* 0x0000007c02097210 */ /* 0x004fca0007f7e0ff */
[----:B------:R2:W-:Y:S01]  /*7a30*/  STL [R1+0x4a0], R9 ;  /* 0x0004a00901007387 */ /* 0x0005e20000100800 */
[-C--:B0-----:R-:W-:Y:S02]  /*7a40*/  IADD3 R6, P4, PT, R26, R124.reuse, RZ ;  /* 0x0000007c1a067210 */ /* 0x081fe40007f9e0ff */
[----:B-1----:R-:W-:-:S03]  /*7a50*/  IADD3 R11, P5, PT, R24, R124, RZ ;  /* 0x0000007c180b7210 */ /* 0x002fc60007fbe0ff */
[----:B------:R0:W-:Y:S01]  /*7a60*/  STL [R1+0x4a4], R6 ;  /* 0x0004a40601007387 */ /* 0x0001e20000100800 */
[----:B--2---:R-:W-:-:S03]  /*7a70*/  IMAD.X R9, R29, 0x1, R125, P2 ;  /* 0x000000011d097824 */ /* 0x004fc600010e067d */
[----:B------:R-:W-:Y:S04]  /*7a80*/  STL [R1+0x4a8], R11 ;  /* 0x0004a80b01007387 */ /* 0x000fe80000100800 */
[----:B------:R-:W2:Y:S01]  /*7a90*/  LDL.LU.64 R28, [R1+0x58] ;  /* 0x00005800011c7983 */ /* 0x000ea20000300a00 */
[----:B0-----:R-:W-:-:S03]  /*7aa0*/  IMAD.X R6, R3, 0x1, R125, P3 ;  /* 0x0000000103067824 */ /* 0x001fc600018e067d */
[----:B------:R0:W-:Y:S04]  /*7ab0*/  STL [R1+0x8], R9 ;  /* 0x0000080901007387 */ /* 0x0001e80000100800 */
[----:B------:R-:W3:Y:S04]  /*7ac0*/  LDL.LU.64 R2, [R1+0x60] ;  /* 0x0000600001027983 */ /* 0x000ee80000300a00 */
[----:B------:R1:W-:Y:S01]  /*7ad0*/  STL [R1+0x10], R6 ;  /* 0x0000100601007387 */ /* 0x0003e20000100800 */
[----:B0-----:R-:W-:-:S03]  /*7ae0*/  IMAD.X R9, R27, 0x1, R125, P4 ;  /* 0x000000011b097824 */ /* 0x001fc600020e067d */
[----:B------:R-:W3:Y:S04]  /*7af0*/  LDL.LU.64 R26, [R1+0x68] ;  /* 0x00006800011a7983 */ /* 0x000ee80000300a00 */
[----:B------:R0:W-:Y:S01]  /*7b00*/  STL [R1+0x18], R9 ;  /* 0x0000180901007387 */ /* 0x0001e20000100800 */
[----:B-1----:R-:W-:Y:S01]  /*7b10*/  IMAD.X R6, R25, 0x1, R125, P5 ;  /* 0x0000000119067824 */ /* 0x002fe200028e067d */
[-C--:B------:R-:W-:Y:S02]  /*7b20*/  IADD3 R11, P2, PT, R20, R124.reuse, RZ ;  /* 0x0000007c140b7210 */ /* 0x080fe40007f5e0ff */
[----:B------:R-:W3:Y:S04]  /*7b30*/  LDL.LU.64 R24, [R1+0x70] ;  /* 0x0000700001187983 */ /* 0x000ee80000300a00 */
[----:B------:R1:W-:Y:S01]  /*7b40*/  STL [R1+0x20], R6 ;  /* 0x0000200601007387 */ /* 0x0003e20000100800 */
[----:B0-----:R-:W-:-:S03]  /*7b50*/  IADD3 R9, P3, PT, R18, R124, RZ ;  /* 0x0000007c12097210 */ /* 0x001fc60007f7e0ff */
[----:B------:R0:W-:Y:S04]  /*7b60*/  STL [R1+0x4ac], R11 ;  /* 0x0004ac0b01007387 */ /* 0x0001e80000100800 */
[----:B------:R0:W-:Y:S01]  /*7b70*/  STL [R1+0x4b0], R9 ;  /* 0x0004b00901007387 */ /* 0x0001e20000100800 */
[-C--:B-1----:R-:W-:Y:S02]  /*7b80*/  IADD3 R6, P4, PT, R12, R124.reuse, RZ ;  /* 0x0000007c0c067210 */ /* 0x082fe40007f9e0ff */
[----:B0-----:R-:W-:Y:S01]  /*7b90*/  IADD3 R11, P5, PT, R4, R124, RZ ;  /* 0x0000007c040b7210 */ /* 0x001fe20007fbe0ff */
[--C-:B------:R-:W-:Y:S02]  /*7ba0*/  IMAD.X R9, R21, 0x1, R125.reuse, P2 ;  /* 0x0000000115097824 */ /* 0x100fe400010e067d */
[----:B------:R0:W-:Y:S04]  /*7bb0*/  STL [R1+0x4b4], R6 ;  /* 0x0004b40601007387 */ /* 0x0001e80000100800 */
[----:B------:R-:W-:Y:S04]  /*7bc0*/  STL [R1+0x4b8], R11 ;  /* 0x0004b80b01007387 */ /* 0x000fe80000100800 */
[----:B------:R-:W3:Y:S01]  /*7bd0*/  LDL.LU.64 R20, [R1+0x78] ;  /* 0x0000780001147983 */ /* 0x000ee20000300a00 */
[----:B0-----:R-:W-:-:S03]  /*7be0*/  IMAD.X R6, R19, 0x1, R125, P3 ;  /* 0x0000000113067824 */ /* 0x001fc600018e067d */
[----:B------:R0:W-:Y:S04]  /*7bf0*/  STL [R1+0x28], R9 ;  /* 0x0000280901007387 */ /* 0x0001e80000100800 */
[----:B------:R-:W3:Y:S04]  /*7c00*/  LDL.LU.64 R18, [R1+0x80] ;  /* 0x0000800001127983 */ /* 0x000ee80000300a00 */
[----:B------:R1:W-:Y:S01]  /*7c10*/  STL [R1+0x490], R6 ;  /* 0x0004900601007387 */ /* 0x0003e20000100800 */
[----:B0-----:R-:W-:-:S03]  /*7c20*/  IMAD.X R9, R13, 0x1, R125, P4 ;  /* 0x000000010d097824 */ /* 0x001fc600020e067d */
[----:B------:R-:W3:Y:S04]  /*7c30*/  LDL.LU.64 R12, [R1+0x88] ;  /* 0x00008800010c7983 */ /* 0x000ee80000300a00 */
[----:B------:R0:W-:Y:S01]  /*7c40*/  STL [R1+0x494], R9 ;  /* 0x0004940901007387 */ /* 0x0001e20000100800 */
[----:B-1----:R-:W-:-:S03]  /*7c50*/  IMAD.X R6, R5, 0x1, R125, P5 ;  /* 0x0000000105067824 */ /* 0x002fc600028e067d */
[----:B------:R-:W3:Y:S04]  /*7c60*/  LDL.LU.64 R4, [R1+0x90] ;  /* 0x0000900001047983 */ /* 0x000ee80000300a00 */
[----:B------:R-:W-:Y:S01]  /*7c70*/  STL [R1+0x498], R6 ;  /* 0x0004980601007387 */ /* 0x000fe20000100800 */
[----:B----4-:R-:W-:-:S05]  /*7c80*/  IADD3 R11, P2, PT, R30, R124, RZ ;  /* 0x0000007c1e0b7210 */ /* 0x010fca0007f5e0ff */
[----:B------:R-:W-:Y:S01]  /*7c90*/  STL [R1+0x2c4], R11 ;  /* 0x0002c40b01007387 */ /* 0x000fe20000100800 */
[----:B0-----:R-:W-:-:S05]  /*7ca0*/  IADD3 R9, P3, PT, R16, R124, RZ ;  /* 0x0000007c10097210 */ /* 0x001fca0007f7e0ff */
[----:B------:R0:W-:Y:S02]  /*7cb0*/  STL [R1+0x2c8], R9 ;  /* 0x0002c80901007387 */ /* 0x0001e40000100800 */
[----:B0-----:R-:W-:Y:S01]  /*7cc0*/  IMAD.X R9, R31, 0x1, R125, P2 ;  /* 0x000000011f097824 */ /* 0x001fe200010e067d */
[-C--:B--2---:R-:W-:Y:S02]  /*7cd0*/  IADD3 R6, P4, PT, R28, R124.reuse, RZ ;  /* 0x0000007c1c067210 */ /* 0x084fe40007f9e0ff */
[----:B---3--:R-:W-:-:S03]  /*7ce0*/  IADD3 R11, P5, PT, R2, R124, RZ ;  /* 0x0000007c020b7210 */ /* 0x008fc60007fbe0ff */
[----:B------:R0:W-:Y:S04]  /*7cf0*/  STL [R1+0x2cc], R6 ;  /* 0x0002cc0601007387 */ /* 0x0001e80000100800 */
[----:B------:R1:W-:Y:S04]  /*7d00*/  STL [R1+0x2d0], R11 ;  /* 0x0002d00b01007387 */ /* 0x0003e80000100800 */
[----:B------:R-:W2:Y:S01]  /*7d10*/  LDL.LU.64 R30, [R1+0x98] ;  /* 0x00009800011e7983 */ /* 0x000ea20000300a00 */
[----:B0-----:R-:W-:-:S03]  /*7d20*/  IMAD.X R6, R17, 0x1, R125, P3 ;  /* 0x0000000111067824 */ /* 0x001fc600018e067d */
[----:B------:R0:W-:Y:S04]  /*7d30*/  STL [R1+0x48], R9 ;  /* 0x0000480901007387 */ /* 0x0001e80000100800 */
[----:B------:R-:W3:Y:S01]  /*7d40*/  LDL.LU.64 R16, [R1+0xa0] ;  /* 0x0000a00001107983 */ /* 0x000ee20000300a00 */
[----:B-1----:R-:W-:-:S03]  /*7d50*/  IADD3 R11, P2, PT, R26, R124, RZ ;  /* 0x0000007c1a0b7210 */ /* 0x002fc60007f5e0ff */
[----:B------:R1:W-:Y:S01]  /*7d60*/  STL [R1+0x50], R6 ;  /* 0x0000500601007387 */ /* 0x0003e20000100800 */
[--C-:B0-----:R-:W-:Y:S02]  /*7d70*/  IMAD.X R9, R29, 0x1, R125.reuse, P4 ;  /* 0x000000011d097824 */ /* 0x101fe400020e067d */
[----:B-1----:R-:W-:Y:S02]  /*7d80*/  IMAD.X R6, R3, 0x1, R125, P5 ;  /* 0x0000000103067824 */ /* 0x002fe400028e067d */
[----:B------:R-:W4:Y:S04]  /*7d90*/  LDL.LU.64 R2, [R1+0xa8] ;  /* 0x0000a80001027983 */ /* 0x000f280000300a00 */
[----:B------:R0:W-:Y:S04]  /*7da0*/  STL [R1+0x58], R9 ;  /* 0x0000580901007387 */ /* 0x0001e80000100800 */
[----:B------:R-:W4:Y:S04]  /*7db0*/  LDL.LU.64 R28, [R1+0xb0] ;  /* 0x0000b000011c7983 */ /* 0x000f280000300a00 */
[----:B------:R1:W-:Y:S01]  /*7dc0*/  STL [R1+0x60], R6 ;  /* 0x0000600601007387 */ /* 0x0003e20000100800 */
[----:B0-----:R-:W-:-:S03]  /*7dd0*/  IADD3 R9, P3, PT, R24, R124, RZ ;  /* 0x0000007c18097210 */ /* 0x001fc60007f7e0ff */
[----:B------:R0:W-:Y:S04]  /*7de0*/  STL [R1+0x2d4], R11 ;  /* 0x0002d40b01007387 */ /* 0x0001e80000100800 */
[----:B------:R0:W-:Y:S01]  /*7df0*/  STL [R1+0x2d8], R9 ;  /* 0x0002d80901007387 */ /* 0x0001e20000100800 */
[-C--:B-1----:R-:W-:Y:S02]  /*7e00*/  IADD3 R6, P4, PT, R20, R124.reuse, RZ ;  /* 0x0000007c14067210 */ /* 0x082fe40007f9e0ff */
[----:B0-----:R-:W-:-:S03]  /*7e10*/  IADD3 R11, P5, PT, R18, R124, RZ ;  /* 0x0000007c120b7210 */ /* 0x001fc60007fbe0ff */
[----:B------:R0:W-:Y:S01]  /*7e20*/  STL [R1+0x2dc], R6 ;  /* 0x0002dc0601007387 */ /* 0x0001e20000100800 */
[----:B------:R-:W-:-:S03]  /*7e30*/  IMAD.X R9, R27, 0x1, R125, P2 ;  /* 0x000000011b097824 */ /* 0x000fc600010e067d */
[----:B------:R-:W-:Y:S04]  /*7e40*/  STL [R1+0x48c], R11 ;  /* 0x00048c0b01007387 */ /* 0x000fe80000100800 */
[----:B------:R-:W4:Y:S01]  /*7e50*/  LDL.LU.64 R26, [R1+0xb8] ;  /* 0x0000b800011a7983 */ /* 0x000f220000300a00 */
[----:B0-----:R-:W-:-:S03]  /*7e60*/  IMAD.X R6, R25, 0x1, R125, P3 ;  /* 0x0000000119067824 */ /* 0x001fc600018e067d */
[----:B------:R0:W-:Y:S04]  /*7e70*/  STL [R1+0x68], R9 ;  /* 0x0000680901007387 */ /* 0x0001e80000100800 */
[----:B------:R-:W4:Y:S04]  /*7e80*/  LDL.LU.64 R24, [R1+0xc0] ;  /* 0x0000c00001187983 */ /* 0x000f280000300a00 */
[----:B------:R1:W-:Y:S01]  /*7e90*/  STL [R1+0x2b8], R6 ;  /* 0x0002b80601007387 */ /* 0x0003e20000100800 */
[--C-:B0-----:R-:W-:Y:S02]  /*7ea0*/  IMAD.X R9, R19, 0x1, R125.reuse, P5 ;  /* 0x0000000113097824 */ /* 0x101fe400028e067d */
[----:B-1----:R-:W-:-:S02]  /*7eb0*/  IMAD.X R6, R21, 0x1, R125, P4 ;  /* 0x0000000115067824 */ /* 0x002fc400020e067d */
[----:B------:R-:W4:Y:S04]  /*7ec0*/  LDL.LU.64 R20, [R1+0xc8] ;  /* 0x0000c80001147983 */ /* 0x000f280000300a00 */
[----:B------:R0:W-:Y:S04]  /*7ed0*/  STL [R1+0x2bc], R6 ;  /* 0x0002bc0601007387 */ /* 0x0001e80000100800 */
[----:B------:R1:W-:Y:S01]  /*7ee0*/  STL [R1+0x2c0], R9 ;  /* 0x0002c00901007387 */ /* 0x0003e20000100800 */
[-C--:B0-----:R-:W-:Y:S02]  /*7ef0*/  IADD3 R6, P2, PT, R12, R124.reuse, RZ ;  /* 0x0000007c0c067210 */ /* 0x081fe40007f5e0ff */
[----:B-1----:R-:W-:-:S03]  /*7f00*/  IADD3 R9, P3, PT, R4, R124, RZ ;  /* 0x0000007c04097210 */ /* 0x002fc60007f7e0ff */
[----:B------:R-:W-:Y:S04]  /*7f10*/  STL [R1+0x298], R6 ;  /* 0x0002980601007387 */ /* 0x000fe80000100800 */
[----:B------:R0:W-:Y:S02]  /*7f20*/  STL [R1+0x29c], R9 ;  /* 0x00029c0901007387 */ /* 0x0001e40000100800 */
[----:B0-----:R-:W-:Y:S01]  /*7f30*/  IMAD.X R9, R13, 0x1, R125, P2 ;  /* 0x000000010d097824 */ /* 0x001fe200010e067d */
[----:B--2---:R-:W-:-:S05]  /*7f40*/  IADD3 R11, P4, PT, R30, R124, RZ ;  /* 0x0000007c1e0b7210 */ /* 0x004fca0007f9e0ff */
[----:B------:R-:W-:Y:S01]  /*7f50*/  STL [R1+0x2a0], R11 ;  /* 0x0002a00b01007387 */ /* 0x000fe20000100800 */
[----:B---3--:R-:W-:-:S03]  /*7f60*/  IADD3 R6, P5, PT, R16, R124, RZ ;  /* 0x0000007c10067210 */ /* 0x008fc60007fbe0ff */
[----:B------:R-:W2:Y:S04]  /*7f70*/  LDL.LU.64 R18, [R1+0xd0] ;  /* 0x0000d00001127983 */ /* 0x000ea80000300a00 */
[----:B------:R0:W-:Y:S04]  /*7f80*/  STL [R1+0x2a4], R6 ;  /* 0x0002a40601007387 */ /* 0x0001e80000100800 */
[----:B------:R1:W-:Y:S04]  /*7f90*/  STL [R1+0x88], R9 ;  /* 0x0000880901007387 */ /* 0x0003e80000100800 */
[----:B------:R-:W3:Y:S01]  /*7fa0*/  LDL.LU.64 R12, [R1+0xd8] ;  /* 0x0000d800010c7983 */ /* 0x000ee20000300a00 */
[----:B0-----:R-:W-:-:S03]  /*7fb0*/  IMAD.X R6, R5, 0x1, R125, P3 ;  /* 0x0000000105067824 */ /* 0x001fc600018e067d */
[----:B------:R-:W3:Y:S01]  /*7fc0*/  LDL.LU.64 R4, [R1+0xe0] ;  /* 0x0000e00001047983 */ /* 0x000ee20000300a00 */
[----:B-1----:R-:W-:-:S03]  /*7fd0*/  IMAD.X R9, R17, 0x1, R125, P5 ;  /* 0x0000000111097824 */ /* 0x002fc600028e067d */
[----:B------:R0:W-:Y:S04]  /*7fe0*/  STL [R1+0x90], R6 ;  /* 0x0000900601007387 */ /* 0x0001e80000100800 */
[----:B------:R-:W3:Y:S01]  /*7ff0*/  LDL.LU.64 R16, [R1+0xe8] ;  /* 0x0000e80001107983 */ /* 0x000ee20000300a00 */
[----:B0-----:R-:W-:-:S05]  /*8000*/  IMAD.X R6, R31, 0x1, R125, P4 ;  /* 0x000000011f067824 */ /* 0x001fca00020e067d */
[----:B------:R4:W-:Y:S04]  /*8010*/  STL [R1+0x98], R6 ;  /* 0x0000980601007387 */ /* 0x0009e80000100800 */
[----:B------:R0:W-:Y:S01]  /*8020*/  STL [R1+0xa0], R9 ;  /* 0x0000a00901007387 */ /* 0x0001e20000100800 */
[-C--:B----4-:R-:W-:Y:S02]  /*8030*/  IADD3 R6, P2, PT, R2, R124.reuse, RZ ;  /* 0x0000007c02067210 */ /* 0x090fe40007f5e0ff */
[----:B0-----:R-:W-:-:S03]  /*8040*/  IADD3 R9, P3, PT, R28, R124, RZ ;  /* 0x0000007c1c097210 */ /* 0x001fc60007f7e0ff */
[----:B------:R0:W-:Y:S01]  /*8050*/  STL [R1+0x2a8], R6 ;  /* 0x0002a80601007387 */ /* 0x0001e20000100800 */
[----:B------:R-:W-:-:S03]  /*8060*/  IADD3 R11, P4, PT, R26, R124, RZ ;  /* 0x0000007c1a0b7210 */ /* 0x000fc60007f9e0ff */
[----:B------:R1:W-:Y:S01]  /*8070*/  STL [R1+0x2ac], R9 ;  /* 0x0002ac0901007387 */ /* 0x0003e20000100800 */
[----:B0-----:R-:W-:-:S03]  /*8080*/  IADD3 R6, P5, PT, R24, R124, RZ ;  /* 0x0000007c18067210 */ /* 0x001fc60007fbe0ff */
[----:B------:R-:W-:Y:S01]  /*8090*/  STL [R1+0x2b0], R11 ;  /* 0x0002b00b01007387 */ /* 0x000fe20000100800 */
[----:B-1----:R-:W-:-:S03]  /*80a0*/  IMAD.X R9, R3, 0x1, R125, P2 ;  /* 0x0000000103097824 */ /* 0x002fc600010e067d */
[----:B------:R-:W4:Y:S04]  /*80b0*/  LDL.LU.64 R2, [R1+0xf0] ;  /* 0x0000f00001027983 */ /* 0x000f280000300a00 */
[----:B------:R0:W-:Y:S04]  /*80c0*/  STL [R1+0x2b4], R6 ;  /* 0x0002b40601007387 */ /* 0x0001e80000100800 */
[----:B------:R1:W-:Y:S04]  /*80d0*/  STL [R1+0xa8], R9 ;  /* 0x0000a80901007387 */ /* 0x0003e80000100800 */
[----:B------:R-:W4:Y:S01]  /*80e0*/  LDL.LU.64 R30, [R1+0xf8] ;  /* 0x0000f800011e7983 */ /* 0x000f220000300a00 */
[----:B0-----:R-:W-:-:S03]  /*80f0*/  IMAD.X R6, R29, 0x1, R125, P3 ;  /* 0x000000011d067824 */ /* 0x001fc600018e067d */
[----:B------:R-:W4:Y:S01]  /*8100*/  LDL.LU.64 R28, [R1+0x100] ;  /* 0x00010000011c7983 */ /* 0x000f220000300a00 */
[----:B-1----:R-:W-:-:S03]  /*8110*/  IMAD.X R9, R27, 0x1, R125, P4 ;  /* 0x000000011b097824 */ /* 0x002fc600020e067d */
[----:B------:R0:W-:Y:S04]  /*8120*/  STL [R1+0x28c], R6 ;  /* 0x00028c0601007387 */ /* 0x0001e80000100800 */
[----:B------:R-:W4:Y:S01]  /*8130*/  LDL.LU.64 R26, [R1+0x108] ;  /* 0x00010800011a7983 */ /* 0x000f220000300a00 */
[----:B0-----:R-:W-:-:S03]  /*8140*/  IMAD.X R6, R25, 0x1, R125, P5 ;  /* 0x0000000119067824 */ /* 0x001fc600028e067d */
[----:B------:R-:W-:Y:S04]  /*8150*/  STL [R1+0x290], R9 ;  /* 0x0002900901007387 */ /* 0x000fe80000100800 */
[----:B------:R-:W4:Y:S04]  /*8160*/  LDL.LU.64 R24, [R1+0x110] ;  /* 0x0001100001187983 */ /* 0x000f280000300a00 */
[----:B------:R0:W-:Y:S02]  /*8170*/  STL [R1+0x294], R6 ;  /* 0x0002940601007387 */ /* 0x0001e40000100800 */
[----:B0-----:R-:W-:-:S05]  /*8180*/  IADD3 R6, P2, PT, R20, R124, RZ ;  /* 0x0000007c14067210 */ /* 0x001fca0007f5e0ff */
[----:B------:R0:W-:Y:S01]  /*8190*/  STL [R1+0x228], R6 ;  /* 0x0002280601007387 */ /* 0x0001e20000100800 */
[----:B--2---:R-:W-:-:S05]  /*81a0*/  IADD3 R9, P3, PT, R18, R124, RZ ;  /* 0x0000007c12097210 */ /* 0x004fca0007f7e0ff */
[----:B------:R1:W-:Y:S01]  /*81b0*/  STL [R1+0x22c], R9 ;  /* 0x00022c0901007387 */ /* 0x0003e20000100800 */
[-C--:B---3--:R-:W-:Y:S02]  /*81c0*/  IADD3 R11, P4, PT, R12, R124.reuse, RZ ;  /* 0x0000007c0c0b7210 */ /* 0x088fe40007f9e0ff */
[----:B0-----:R-:W-:Y:S01]  /*81d0*/  IADD3 R6, P5, PT, R4, R124, RZ ;  /* 0x0000007c04067210 */ /* 0x001fe20007fbe0ff */
[--C-:B-1----:R-:W-:Y:S02]  /*81e0*/  IMAD.X R9, R21, 0x1, R125.reuse, P2 ;  /* 0x0000000115097824 */ /* 0x102fe400010e067d */
[----:B------:R-:W-:Y:S04]  /*81f0*/  STL [R1+0x234], R11 ;  /* 0x0002340b01007387 */ /* 0x000fe80000100800 */
[----:B------:R-:W2:Y:S04]  /*8200*/  LDL.LU.64 R20, [R1+0x118] ;  /* 0x0001180001147983 */ /* 0x000ea80000300a00 */
[----:B------:R0:W-:Y:S04]  /*8210*/  STL [R1+0x278], R6 ;  /* 0x0002780601007387 */ /* 0x0001e80000100800 */
[----:B------:R1:W-:Y:S01]  /*8220*/  STL [R1+0xc8], R9 ;  /* 0x0000c80901007387 */ /* 0x0003e20000100800 */
[----:B0-----:R-:W-:-:S03]  /*8230*/  IMAD.X R6, R19, 0x1, R125, P3 ;  /* 0x0000000113067824 */ /* 0x001fc600018e067d */
[----:B------:R-:W3:Y:S01]  /*8240*/  LDL.LU.64 R18, [R1+0x120] ;  /* 0x0001200001127983 */ /* 0x000ee20000300a00 */
[----:B-1----:R-:W-:-:S03]  /*8250*/  IMAD.X R9, R13, 0x1, R125, P4 ;  /* 0x000000010d097824 */ /* 0x002fc600020e067d */
[----:B------:R0:W-:Y:S04]  /*8260*/  STL [R1+0xd0], R6 ;  /* 0x0000d00601007387 */ /* 0x0001e80000100800 */
[----:B------:R-:W3:Y:S01]  /*8270*/  LDL.LU.64 R12, [R1+0x128] ;  /* 0x00012800010c7983 */ /* 0x000ee20000300a00 */
[----:B0-----:R-:W-:-:S03]  /*8280*/  IMAD.X R6, R5, 0x1, R125, P5 ;  /* 0x0000000105067824 */ /* 0x001fc600028e067d */
[----:B------:R4:W-:Y:S04]  /*8290*/  STL [R1+0xd8], R9 ;  /* 0x0000d80901007387 */ /* 0x0009e80000100800 */
[----:B------:R-:W3:Y:S04]  /*82a0*/  LDL.LU.64 R4, [R1+0x130] ;  /* 0x0001300001047983 */ /* 0x000ee80000300a00 */
[----:B------:R0:W-:Y:S01]  /*82b0*/  STL [R1+0xe0], R6 ;  /* 0x0000e00601007387 */ /* 0x0001e20000100800 */
[-C--:B----4-:R-:W-:Y:S02]  /*82c0*/  IADD3 R9, P3, PT, R2, R124.reuse, RZ ;  /* 0x0000007c02097210 */ /* 0x090fe40007f7e0ff */
[----:B0-----:R-:W-:-:S05]  /*82d0*/  IADD3 R6, P2, PT, R16, R124, RZ ;  /* 0x0000007c10067210 */ /* 0x001fca0007f5e0ff */
        /* <DEDUP_REMOVED lines=8> */
[----:B------:R1:W-:Y:S01]  /*8360*/  STL [R1+0xe8], R9 ;  /* 0x0000e80901007387 */ /* 0x0003e20000100800 */
[----:B0-----:R-:W-:-:S03]  /*8370*/  IMAD.X R6, R3, 0x1, R125, P3 ;  /* 0x0000000103067824 */ /* 0x001fc600018e067d */
[----:B------:R-:W4:Y:S01]  /*8380*/  LDL.LU.64 R2, [R1+0x140] ;  /* 0x0001400001027983 */ /* 0x000f220000300a00 */
[----:B-1----:R-:W-:-:S03]  /*8390*/  IMAD.X R9, R31, 0x1, R125, P4 ;  /* 0x000000011f097824 */ /* 0x002fc600020e067d */
[----:B------:R0:W-:Y:S01]  /*83a0*/  STL [R1+0xf4], R6 ;  /* 0x0000f40601007387 */ /* 0x0001e20000100800 */
[----:B------:R-:W-:-:S03]  /*83b0*/  IADD3 R11, P2, PT, R26, R124, RZ ;  /* 0x0000007c1a0b7210 */ /* 0x000fc60007f5e0ff */
[----:B------:R1:W-:Y:S01]  /*83c0*/  STL [R1+0xf8], R9 ;  /* 0x0000f80901007387 */ /* 0x0003e20000100800 */
[----:B0-----:R-:W-:Y:S01]  /*83d0*/  IMAD.X R6, R29, 0x1, R125, P5 ;  /* 0x000000011d067824 */ /* 0x001fe200028e067d */
[----:B-1----:R-:W-:-:S04]  /*83e0*/  IADD3 R9, P3, PT, R24, R124, RZ ;  /* 0x0000007c18097210 */ /* 0x002fc80007f7e0ff */
[----:B------:R-:W-:Y:S04]  /*83f0*/  STL [R1+0x100], R6 ;  /* 0x0001000601007387 */ /* 0x000fe80000100800 */
[----:B------:R-:W-:Y:S04]  /*8400*/  STL [R1+0x84], R11 ;  /* 0x0000840b01007387 */ /* 0x000fe80000100800 */
[----:B------:R0:W-:Y:S02]  /*8410*/  STL [R1+0xb0], R9 ;  /* 0x0000b00901007387 */ /* 0x0001e40000100800 */
[----:B0-----:R-:W-:Y:S01]  /*8420*/  IMAD.X R9, R27, 0x1, R125, P2 ;  /* 0x000000011b097824 */ /* 0x001fe200010e067d */
[----:B--2---:R-:W-:-:S05]  /*8430*/  IADD3 R6, P4, PT, R20, R124, RZ ;  /* 0x0000007c14067210 */ /* 0x004fca0007f9e0ff */
[----:B------:R0:W-:Y:S01]  /*8440*/  STL [R1+0xb4], R6 ;  /* 0x0000b40601007387 */ /* 0x0001e20000100800 */
[----:B---3--:R-:W-:Y:S01]  /*8450*/  IADD3 R11, P5, PT, R18, R124, RZ ;  /* 0x0000007c120b7210 */ /* 0x008fe20007fbe0ff */
[----:B0-----:R-:W-:-:S04]  /*8460*/  IMAD.X R6, R25, 0x1, R125, P3 ;  /* 0x0000000119067824 */ /* 0x001fc800018e067d */
[----:B------:R-:W-:Y:S04]  /*8470*/  STL [R1+0xb8], R11 ;  /* 0x0000b80b01007387 */ /* 0x000fe80000100800 */
[----:B------:R-:W2:Y:S04]  /*8480*/  LDL.LU.64 R34, [R1+0x148] ;  /* 0x0001480001227983 */ /* 0x000ea80000300a00 */
[----:B------:R0:W-:Y:S04]  /*8490*/  STL [R1+0x3c], R9 ;  /* 0x00003c0901007387 */ /* 0x0001e80000100800 */
[----:B------:R1:W-:Y:S04]  /*84a0*/  STL [R1+0x40], R6 ;  /* 0x0000400601007387 */ /* 0x0003e80000100800 */
[----:B------:R-:W3:Y:S01]  /*84b0*/  LDL.LU.64 R32, [R1+0x150] ;  /* 0x0001500001207983 */ /* 0x000ee20000300a00 */
[----:B0-----:R-:W-:-:S02]  /*84c0*/  IMAD.X R9, R21, 0x1, R125, P4 ;  /* 0x0000000115097824 */ /* 0x001fc400020e067d */
[----:B-1----:R-:W-:-:S03]  /*84d0*/  IMAD.X R6, R19, 0x1, R125, P5 ;  /* 0x0000000113067824 */ /* 0x002fc600028e067d */
[----:B------:R0:W-:Y:S04]  /*84e0*/  STL [R1+0x44], R9 ;  /* 0x0000440901007387 */ /* 0x0001e80000100800 */
[----:B------:R-:W3:Y:S04]  /*84f0*/  LDL.LU.64 R30, [R1+0x158] ;  /* 0x00015800011e7983 */ /* 0x000ee80000300a00 */
[----:B------:R-:W3:Y:S04]  /*8500*/  LDL.LU.64 R24, [R1+0x160] ;  /* 0x0001600001187983 */ /* 0x000ee80000300a00 */
[----:B------:R1:W-:Y:S01]  /*8510*/  STL [R1+0x70], R6 ;  /* 0x0000700601007387 */ /* 0x0003e20000100800 */
[----:B0-----:R-:W-:-:S02]  /*8520*/  IADD3 R9, P3, PT, R4, R124, RZ ;  /* 0x0000007c04097210 */ /* 0x001fc40007f7e0ff */
[-C--:B-1----:R-:W-:Y:S02]  /*8530*/  IADD3 R6, P2, PT, R12, R124.reuse, RZ ;  /* 0x0000007c0c067210 */ /* 0x082fe40007f5e0ff */
[----:B----4-:R-:W-:-:S03]  /*8540*/  IADD3 R11, P4, PT, R16, R124, RZ ;  /* 0x0000007c100b7210 */ /* 0x010fc60007f9e0ff */
[----:B------:R0:W-:Y:S04]  /*8550*/  STL [R1+0xbc], R6 ;  /* 0x0000bc0601007387 */ /* 0x0001e80000100800 */
[----:B------:R1:W-:Y:S04]  /*8560*/  STL [R1+0xc0], R9 ;  /* 0x0000c00901007387 */ /* 0x0003e80000100800 */
[----:B------:R-:W-:Y:S01]  /*8570*/  STL [R1+0xc4], R11 ;  /* 0x0000c40b01007387 */ /* 0x000fe20000100800 */
[----:B0-----:R-:W-:Y:S01]  /*8580*/  IADD3 R6, P5, PT, R2, R124, RZ ;  /* 0x0000007c02067210 */ /* 0x001fe20007fbe0ff */
[----:B-1----:R-:W-:-:S02]  /*8590*/  IMAD.X R9, R13, 0x1, R125, P2 ;  /* 0x000000010d097824 */ /* 0x002fc400010e067d */
[----:B------:R-:W4:Y:S04]  /*85a0*/  LDL.LU.64 R12, [R1+0x168] ;  /* 0x00016800010c7983 */ /* 0x000f280000300a00 */
[----:B------:R0:W-:Y:S04]  /*85b0*/  STL [R1+0xf0], R6 ;  /* 0x0000f00601007387 */ /* 0x0001e80000100800 */
[----:B------:R1:W-:Y:S01]  /*85c0*/  STL [R1+0x74], R9 ;  /* 0x0000740901007387 */ /* 0x0003e20000100800 */
[----:B0-----:R-:W-:-:S03]  /*85d0*/  IMAD.X R6, R5, 0x1, R125, P3 ;  /* 0x0000000105067824 */ /* 0x001fc600018e067d */
[----:B------:R-:W4:Y:S01]  /*85e0*/  LDL.LU.64 R4, [R1+0x170] ;  /* 0x0001700001047983 */ /* 0x000f220000300a00 */
[----:B-1----:R-:W-:-:S03]  /*85f0*/  IMAD.X R9, R17, 0x1, R125, P4 ;  /* 0x0000000111097824 */ /* 0x002fc600020e067d */
[----:B------:R0:W-:Y:S02]  /*8600*/  STL [R1+0x78], R6 ;  /* 0x0000780601007387 */ /* 0x0001e40000100800 */
[----:B0-----:R-:W-:Y:S02]  /*8610*/  IMAD.X R6, R3, 0x1, R125, P5 ;  /* 0x0000000103067824 */ /* 0x001fe400028e067d */
[----:B------:R-:W4:Y:S04]  /*8620*/  LDL.LU.64 R2, [R1+0x178] ;  /* 0x0001780001027983 */ /* 0x000f280000300a00 */
[----:B------:R-:W-:Y:S04]  /*8630*/  STL [R1+0x7c], R9 ;  /* 0x00007c0901007387 */ /* 0x000fe80000100800 */
[----:B------:R-:W4:Y:S04]  /*8640*/  LDL.LU.64 R28, [R1+0x180] ;  /* 0x00018000011c7983 */ /* 0x000f280000300a00 */
[----:B------:R0:W-:Y:S04]  /*8650*/  STL [R1+0x80], R6 ;  /* 0x0000800601007387 */ /* 0x0001e80000100800 */
[----:B------:R-:W4:Y:S04]  /*8660*/  LDL.LU.64 R26, [R1+0x188] ;  /* 0x00018800011a7983 */ /* 0x000f280000300a00 */
[----:B------:R-:W4:Y:S04]  /*8670*/  LDL.LU.64 R20, [R1+0x190] ;  /* 0x0001900001147983 */ /* 0x000f280000300a00 */
[----:B------:R-:W4:Y:S04]  /*8680*/  LDL.LU.64 R18, [R1+0x198] ;  /* 0x0001980001127983 */ /* 0x000f280000300a00 */
[----:B------:R-:W4:Y:S01]  /*8690*/  LDL.LU.64 R16, [R1+0x1a0] ;  /* 0x0001a00001107983 */ /* 0x000f220000300a00 */
[----:B--2---:R-:W-:-:S05]  /*86a0*/  IADD3 R93, P2, PT, R34, R124, RZ ;  /* 0x0000007c225d7210 */ /* 0x004fca0007f5e0ff */
[----:B------:R-:W-:Y:S01]  /*86b0*/  IMAD.X R81, R35, 0x1, R125, P2 ;  /* 0x0000000123517824 */ /* 0x000fe200010e067d */
[----:B---3--:R-:W-:-:S05]  /*86c0*/  IADD3 R94, P3, PT, R32, R124, RZ ;  /* 0x0000007c205e7210 */ /* 0x008fca0007f7e0ff */
[----:B------:R-:W-:Y:S01]  /*86d0*/  IMAD.X R86, R33, 0x1, R125, P3 ;  /* 0x0000000121567824 */ /* 0x000fe200018e067d */
[-C--:B0-----:R-:W-:Y:S02]  /*86e0*/  IADD3 R6, P5, PT, R24, R124.reuse, RZ ;  /* 0x0000007c18067210 */ /* 0x081fe40007fbe0ff */
[----:B------:R-:W-:-:S03]  /*86f0*/  IADD3 R95, P4, PT, R30, R124, RZ ;  /* 0x0000007c1e5f7210 */ /* 0x000fc60007f9e0ff */
[----:B------:R4:W-:Y:S01]  /*8700*/  STL [R1], R6 ;  /* 0x0000000601007387 */ /* 0x0009e20000100800 */
[--C-:B------:R-:W-:Y:S02]  /*8710*/  IMAD.X R88, R25, 0x1, R125.reuse, P5 ;  /* 0x0000000119587824 */ /* 0x100fe400028e067d */
[----:B------:R-:W-:Y:S01]  /*8720*/  IMAD.X R87, R31, 0x1, R125, P4 ;  /* 0x000000011f577824 */ /* 0x000fe200020e067d */
[----:B----4-:R-:W-:-:S05]  /*8730*/  IADD3 R6, P2, PT, R12, R124, RZ ;  /* 0x0000007c0c067210 */ /* 0x010fca0007f5e0ff */
[----:B------:R0:W-:Y:S01]  /*8740*/  STL [R1+0x4], R6 ;  /* 0x0000040601007387 */ /* 0x0001e20000100800 */
[----:B------:R-:W-:Y:S01]  /*8750*/  IMAD.X R89, R13, 0x1, R125, P2 ;  /* 0x000000010d597824 */ /* 0x000fe200010e067d */
[----:B------:R-:W-:-:S05]  /*8760*/  IADD3 R11, P3, PT, R4, R124, RZ ;  /* 0x0000007c040b7210 */ /* 0x000fca0007f7e0ff */
[----:B------:R1:W-:Y:S01]  /*8770*/  STL [R1+0x30], R11 ;  /* 0x0000300b01007387 */ /* 0x0003e20000100800 */
[----:B------:R-:W-:Y:S01]  /*8780*/  IMAD.X R90, R5, 0x1, R125, P3 ;  /* 0x00000001055a7824 */ /* 0x000fe200018e067d */
[-C--:B------:R-:W-:Y:S02]  /*8790*/  IADD3 R9, P4, PT, R2, R124.reuse, RZ ;  /* 0x0000007c02097210 */ /* 0x080fe40007f9e0ff */
[----:B0-----:R-:W-:-:S03]  /*87a0*/  IADD3 R6, P5, PT, R28, R124, RZ ;  /* 0x0000007c1c067210 */ /* 0x001fc60007fbe0ff */
[----:B------:R0:W-:Y:S04]  /*87b0*/  STL [R1+0x34], R9 ;  /* 0x0000340901007387 */ /* 0x0001e80000100800 */
[----:B------:R2:W-:Y:S04]  /*87c0*/  STL [R1+0x38], R6 ;  /* 0x0000380601007387 */ /* 0x0005e80000100800 */
[----:B------:R-:W3:Y:S04]  /*87d0*/  LDL.LU.64 R24, [R1+0x1a8] ;  /* 0x0001a80001187983 */ /* 0x000ee80000300a00 */
[----:B------:R-:W4:Y:S04]  /*87e0*/  LDL.LU.64 R12, [R1+0x1b0] ;  /* 0x0001b000010c7983 */ /* 0x000f280000300a00 */
[----:B------:R-:W2:Y:S01]  /*87f0*/  LDL.LU.64 R4, [R1+0x1b8] ;  /* 0x0001b80001047983 */ /* 0x000ea20000300a00 */
[----:B------:R-:W-:-:S03]  /*8800*/  IMAD.X R91, R3, 0x1, R125, P4 ;  /* 0x00000001035b7824 */ /* 0x000fc600020e067d */
[----:B------:R-:W2:Y:S01]  /*8810*/  LDL.LU.64 R2, [R1+0x1c0] ;  /* 0x0001c00001027983 */ /* 0x000ea20000300a00 */
[--C-:B------:R-:W-:Y:S01]  /*8820*/  IMAD.X R92, R29, 0x1, R125.reuse, P5 ;  /* 0x000000011d5c7824 */ /* 0x100fe200028e067d */
[-C--:B------:R-:W-:Y:S02]  /*8830*/  IADD3 R57, P2, PT, R26, R124.reuse, RZ ;  /* 0x0000007c1a397210 */ /* 0x080fe40007f5e0ff */
[-C--:B------:R-:W-:Y:S02]  /*8840*/  IADD3 R72, P5, PT, R16, R124.reuse, RZ ;  /* 0x0000007c10487210 */ /* 0x080fe40007fbe0ff */
[-C--:B------:R-:W-:Y:S02]  /*8850*/  IADD3 R70, P3, PT, R20, R124.reuse, RZ ;  /* 0x0000007c14467210 */ /* 0x080fe40007f7e0ff */
[----:B------:R-:W-:Y:S01]  /*8860*/  IADD3 R71, P4, PT, R18, R124, RZ ;  /* 0x0000007c12477210 */ /* 0x000fe20007f9e0ff */
[--C-:B------:R-:W-:Y:S02]  /*8870*/  IMAD.X R35, R27, 0x1, R125.reuse, P2 ;  /* 0x000000011b237824 */ /* 0x100fe400010e067d */
[----:B------:R-:W-:-:S02]  /*8880*/  IMAD.X R50, R17, 0x1, R125, P5 ;  /* 0x0000000111327824 */ /* 0x000fc400028e067d */
[--C-:B------:R-:W-:Y:S01]  /*8890*/  IMAD.X R36, R21, 0x1, R125.reuse, P3 ;  /* 0x0000000115247824 */ /* 0x100fe200018e067d */
[----:B------:R-:W2:Y:S01]  /*88a0*/  LDL.LU.64 R16, [R1+0x1c8] ;  /* 0x0001c80001107983 */ /* 0x000ea20000300a00 */
[----:B------:R-:W-:-:S03]  /*88b0*/  IMAD.X R37, R19, 0x1, R125, P4 ;  /* 0x0000000113257824 */ /* 0x000fc600020e067d */
[----:B------:R-:W2:Y:S04]  /*88c0*/  LDL.LU.64 R18, [R1+0x1d0] ;  /* 0x0001d00001127983 */ /* 0x000ea80000300a00 */
[----:B------:R-:W2:Y:S04]  /*88d0*/  LDL.LU.64 R32, [R1+0x1d8] ;  /* 0x0001d80001207983 */ /* 0x000ea80000300a00 */
[----:B------:R-:W2:Y:S01]  /*88e0*/  LDL.LU.64 R20, [R1+0x1e0] ;  /* 0x0001e00001147983 */ /* 0x000ea20000300a00 */
[-C--:B---3--:R-:W-:Y:S02]  /*88f0*/  IADD3 R73, P2, PT, R24, R124.reuse, RZ ;  /* 0x0000007c18497210 */ /* 0x088fe40007f5e0ff */
[----:B----4-:R-:W-:-:S03]  /*8900*/  IADD3 R76, P3, PT, R12, R124, RZ ;  /* 0x0000007c0c4c7210 */ /* 0x010fc60007f7e0ff */
[--C-:B------:R-:W-:Y:S02]  /*8910*/  IMAD.X R51, R25, 0x1, R125.reuse, P2 ;  /* 0x0000000119337824 */ /* 0x100fe400010e067d */
[----:B------:R-:W3:Y:S01]  /*8920*/  LDL.LU.64 R24, [R1+0x1e8] ;  /* 0x0001e80001187983 */ /* 0x000ee20000300a00 */
[-C--:B--2---:R-:W-:Y:S01]  /*8930*/  IADD3 R77, P4, PT, R4, R124.reuse, RZ ;  /* 0x0000007c044d7210 */ /* 0x084fe20007f9e0ff */
[--C-:B------:R-:W-:Y:S02]  /*8940*/  IMAD.X R52, R13, 0x1, R125.reuse, P3 ;  /* 0x000000010d347824 */ /* 0x100fe400018e067d */
[----:B------:R-:W2:Y:S01]  /*8950*/  LDL.LU.64 R12, [R1+0x1f0] ;  /* 0x0001f000010c7983 */ /* 0x000ea20000300a00 */
[----:B------:R-:W-:Y:S01]  /*8960*/  IADD3 R80, P5, PT, R2, R124, RZ ;  /* 0x0000007c02507210 */ /* 0x000fe20007fbe0ff */
[--C-:B------:R-:W-:Y:S02]  /*8970*/  IMAD.X R53, R5, 0x1, R125.reuse, P4 ;  /* 0x0000000105357824 */ /* 0x100fe400020e067d */
[----:B------:R-:W4:Y:S02]  /*8980*/  LDL.LU.64 R4, [R1+0x1f8] ;  /* 0x0001f80001047983 */ /* 0x000f240000300a00 */
[----:B------:R-:W-:-:S02]  /*8990*/  IMAD.X R56, R3, 0x1, R125, P5 ;  /* 0x0000000103387824 */ /* 0x000fc400028e067d */
[----:B------:R-:W4:Y:S04]  /*89a0*/  LDL.LU.64 R2, [R1+0x200] ;  /* 0x0002000001027983 */ /* 0x000f280000300a00 */
[----:B------:R-:W4:Y:S04]  /*89b0*/  LDL.LU.64 R68, [R1+0x208] ;  /* 0x0002080001447983 */ /* 0x000f280000300a00 */
[----:B------:R-:W4:Y:S01]  /*89c0*/  LDL.LU.64 R66, [R1+0x210] ;  /* 0x0002100001427983 */ /* 0x000f220000300a00 */
[-C--:B------:R-:W-:Y:S02]  /*89d0*/  IADD3 R27, P2, PT, R16, R124.reuse, RZ ;  /* 0x0000007c101b7210 */ /* 0x080fe40007f5e0ff */
[-C--:B------:R-:W-:Y:S01]  /*89e0*/  IADD3 R28, P3, PT, R18, R124.reuse, RZ ;  /* 0x0000007c121c7210 */ /* 0x080fe20007f7e0ff */
[----:B-1----:R-:W4:Y:S01]  /*89f0*/  LDL.LU R11, [R1+0x224] ;  /* 0x00022400010b7983 */ /* 0x002f220000300800 */
[----:B------:R-:W-:Y:S01]  /*8a00*/  IADD3 R29, P4, PT, R32, R124, RZ ;  /* 0x0000007c201d7210 */ /* 0x000fe20007f9e0ff */
[----:B------:R-:W-:-:S02]  /*8a10*/  IMAD.X R17, R17, 0x1, R125, P2 ;  /* 0x0000000111117824 */ /* 0x000fc400010e067d */
[----:B------:R-:W4:Y:S01]  /*8a20*/  LDL R47, [R1+0x21c] ;  /* 0x00021c00012f7983 */ /* 0x000f220000100800 */
[--C-:B------:R-:W-:Y:S01]  /*8a30*/  IMAD.X R18, R19, 0x1, R125.reuse, P3 ;  /* 0x0000000113127824 */ /* 0x100fe200018e067d */
[-C--:B------:R-:W-:Y:S01]  /*8a40*/  IADD3 R30, P2, PT, R20, R124.reuse, RZ ;  /* 0x0000007c141e7210 */ /* 0x080fe20007f5e0ff */
[--C-:B------:R-:W-:Y:S01]  /*8a50*/  IMAD.X R19, R33, 0x1, R125.reuse, P4 ;  /* 0x0000000121137824 */ /* 0x100fe200020e067d */
[----:B------:R-:W4:Y:S03]  /*8a60*/  LDL R23, [R1+0x218] ;  /* 0x0002180001177983 */ /* 0x000f260000100800 */
[----:B------:R-:W-:Y:S01]  /*8a70*/  IMAD.X R20, R21, 0x1, R125, P2 ;  /* 0x0000000115147824 */ /* 0x000fe200010e067d */
[-C--:B---3--:R-:W-:Y:S02]  /*8a80*/  IADD3 R31, P3, PT, R24, R124.reuse, RZ ;  /* 0x0000007c181f7210 */ /* 0x088fe40007f7e0ff */
[----:B--2---:R-:W-:-:S02]  /*8a90*/  IADD3 R32, P4, PT, R12, R124, RZ ;  /* 0x0000007c0c207210 */ /* 0x004fc40007f9e0ff */
[-C--:B----4-:R-:W-:Y:S01]  /*8aa0*/  IADD3 R33, P5, PT, R4, R124.reuse, RZ ;  /* 0x0000007c04217210 */ /* 0x090fe20007fbe0ff */
[--C-:B------:R-:W-:Y:S02]  /*8ab0*/  IMAD.X R21, R25, 0x1, R125.reuse, P3 ;  /* 0x0000000119157824 */ /* 0x100fe400018e067d */
[--C-:B------:R-:W-:Y:S01]  /*8ac0*/  IMAD.X R24, R13, 0x1, R125.reuse, P4 ;  /* 0x000000010d187824 */ /* 0x100fe200020e067d */
[-C--:B------:R-:W-:Y:S01]  /*8ad0*/  IADD3 R34, P6, PT, R2, R124.reuse, RZ ;  /* 0x0000007c02227210 */ /* 0x080fe20007fde0ff */
[--C-:B------:R-:W-:Y:S01]  /*8ae0*/  IMAD.X R25, R5, 0x1, R125.reuse, P5 ;  /* 0x0000000105197824 */ /* 0x100fe200028e067d */
[----:B------:R-:W-:Y:S01]  /*8af0*/  USHF.L.U32 UR4, UR4, 0x1f, URZ ;  /* 0x0000001f04047899 */ /* 0x000fe200080006ff */
[----:B------:R-:W1:Y:S01]  /*8b00*/  LDC R2, c[0x0][0x3a0] ;  /* 0x0000e800ff027b82 */ /* 0x000e620000000800 */
[-C--:B------:R-:W-:Y:S02]  /*8b10*/  IADD3 R5, P3, PT, R68, R124.reuse, RZ ;  /* 0x0000007c44057210 */ /* 0x080fe40007f7e0ff */
[----:B------:R2:W5:Y:S01]  /*8b20*/  LDL.LU R68, [R1+0x644] ;  /* 0x0006440001447983 */ /* 0x0005620000300800 */
[----:B------:R-:W-:Y:S01]  /*8b30*/  IADD3 R12, P4, PT, R66, R124, RZ ;  /* 0x0000007c420c7210 */ /* 0x000fe20007f9e0ff */
[----:B------:R-:W-:-:S02]  /*8b40*/  IMAD.X R26, R3, 0x1, R125, P6 ;  /* 0x00000001031a7824 */ /* 0x000fc400030e067d */
[----:B------:R2:W5:Y:S01]  /*8b50*/  LDL.LU R66, [R1+0x640] ;  /* 0x0006400001427983 */ /* 0x0005620000300800 */
[----:B------:R-:W-:-:S03]  /*8b60*/  IMAD.X R3, R69, 0x1, R125, P3 ;  /* 0x0000000145037824 */ /* 0x000fc600018e067d */
[----:B------:R-:W3:Y:S01]  /*8b70*/  LDL.LU R79, [R1+0x274] ;  /* 0x00027400014f7983 */ /* 0x000ee20000300800 */
[----:B------:R-:W-:-:S03]  /*8b80*/  IMAD.X R4, R67, 0x1, R125, P4 ;  /* 0x0000000143047824 */ /* 0x000fc600020e067d */
[----:B------:R-:W4:Y:S04]  /*8b90*/  LDL.LU R75, [R1+0x26c] ;  /* 0x00026c00014b7983 */ /* 0x000f280000300800 */
[----:B------:R-:W2:Y:S04]  /*8ba0*/  LDL.LU R69, [R1+0x264] ;  /* 0x0002640001457983 */ /* 0x000ea80000300800 */
[----:B------:R-:W2:Y:S04]  /*8bb0*/  LDL.LU R67, [R1+0x25c] ;  /* 0x00025c0001437983 */ /* 0x000ea80000300800 */
[----:B------:R-:W2:Y:S04]  /*8bc0*/  LDL.LU R65, [R1+0x270] ;  /* 0x0002700001417983 */ /* 0x000ea80000300800 */
[----:B------:R-:W2:Y:S04]  /*8bd0*/  LDL.LU R63, [R1+0x254] ;  /* 0x00025400013f7983 */ /* 0x000ea80000300800 */
[----:B------:R-:W2:Y:S04]  /*8be0*/  LDL.LU R61, [R1+0x268] ;  /* 0x00026800013d7983 */ /* 0x000ea80000300800 */
[----:B------:R-:W2:Y:S04]  /*8bf0*/  LDL.LU R59, [R1+0x24c] ;  /* 0x00024c00013b7983 */ /* 0x000ea80000300800 */
[----:B0-----:R-:W2:Y:S04]  /*8c00*/  LDL.LU R9, [R1+0x260] ;  /* 0x0002600001097983 */ /* 0x001ea80000300800 */
[----:B------:R-:W2:Y:S04]  /*8c10*/  LDL.LU R55, [R1+0x244] ;  /* 0x0002440001377983 */ /* 0x000ea80000300800 */
[----:B------:R-:W2:Y:S04]  /*8c20*/  LDL.LU R49, [R1+0x258] ;  /* 0x0002580001317983 */ /* 0x000ea80000300800 */
[----:B------:R-:W2:Y:S04]  /*8c30*/  LDL.LU R45, [R1+0x23c] ;  /* 0x00023c00012d7983 */ /* 0x000ea80000300800 */
[----:B------:R-:W2:Y:S04]  /*8c40*/  LDL.LU R43, [R1+0x250] ;  /* 0x00025000012b7983 */ /* 0x000ea80000300800 */
[----:B------:R-:W2:Y:S04]  /*8c50*/  LDL.LU R41, [R1+0x248] ;  /* 0x0002480001297983 */ /* 0x000ea80000300800 */
[----:B------:R-:W2:Y:S04]  /*8c60*/  LDL.LU R39, [R1+0x240] ;  /* 0x0002400001277983 */ /* 0x000ea80000300800 */
[----:B------:R-:W2:Y:S01]  /*8c70*/  LDL.LU R15, [R1+0x238] ;  /* 0x00023800010f7983 */ /* 0x000ea20000300800 */
[----:B------:R-:W-:-:S02]  /*8c80*/  IADD3 R13, P5, PT, R120, R124, RZ ;  /* 0x0000007c780d7210 */ /* 0x000fc40007fbe0ff */
[----:B------:R-:W-:Y:S01]  /*8c90*/  IADD3 R16, P6, PT, R122, R124, RZ ;  /* 0x0000007c7a107210 */ /* 0x000fe20007fde0ff */
[----:B------:R-:W-:Y:S02]  /*8ca0*/  IMAD.U32 R6, RZ, RZ, UR4 ;  /* 0x00000004ff067e24 */ /* 0x000fe4000f8e00ff */
[--C-:B------:R-:W-:Y:S02]  /*8cb0*/  IMAD.X R120, R121, 0x1, R125.reuse, P5 ;  /* 0x0000000179787824 */ /* 0x100fe400028e067d */
[----:B------:R-:W-:Y:S01]  /*8cc0*/  VIADD R11, R11, 0x1 ;  /* 0x000000010b0b7836 */ /* 0x000fe20000000000 */
[----:B------:R-:W0:Y:S01]  /*8cd0*/  SYNCS.PHASECHK.TRANS64.TRYWAIT P2, [UR8], R6 ;  /* 0x00000006ff0075a7 */ /* 0x000e220008041108 */
[----:B------:R-:W-:-:S03]  /*8ce0*/  IMAD.X R122, R123, 0x1, R125, P6 ;  /* 0x000000017b7a7824 */ /* 0x000fc600030e067d */
[----:B------:R-:W-:Y:S01]  /*8cf0*/  STL [R1+0x224], R11 ;  /* 0x0002240b01007387 */ /* 0x000fe20000100800 */
[----:B-1----:R-:W-:Y:S01]  /*8d00*/  IMAD R2, R11, -0x40, R2 ;  /* 0xffffffc00b027824 */ /* 0x002fe200078e0202 */
[-C--:B---3--:R-:W-:Y:S02]  /*8d10*/  IADD3 R79, P5, PT, R79, R47.reuse, RZ ;  /* 0x0000002f4f4f7210 */ /* 0x088fe40007fbe0ff */
[-C--:B----4-:R-:W-:Y:S02]  /*8d20*/  IADD3 R75, P6, PT, R75, R47.reuse, RZ ;  /* 0x0000002f4b4b7210 */ /* 0x090fe40007fde0ff */
[-C--:B--2---:R-:W-:Y:S01]  /*8d30*/  IADD3 R69, P3, PT, R69, R47.reuse, RZ ;  /* 0x0000002f45457210 */ /* 0x084fe20007f7e0ff */
[----:B------:R-:W-:Y:S01]  /*8d40*/  STL [R1+0x274], R79 ;  /* 0x0002744f01007387 */ /* 0x000fe20000100800 */
[----:B------:R-:W-:-:S03]  /*8d50*/  IADD3 R67, P4, PT, R67, R47, RZ ;  /* 0x0000002f43437210 */ /* 0x000fc60007f9e0ff */
[----:B------:R-:W-:Y:S01]  /*8d60*/  STL [R1+0x26c], R75 ;  /* 0x00026c4b01007387 */ /* 0x000fe20000100800 */
[----:B------:R-:W-:-:S03]  /*8d70*/  IMAD.X R65, R65, 0x1, R23, P5 ;  /* 0x0000000141417824 */ /* 0x000fc600028e0617 */
[----:B------:R-:W-:Y:S01]  /*8d80*/  STL [R1+0x264], R69 ;  /* 0x0002644501007387 */ /* 0x000fe20000100800 */
[----:B------:R-:W-:-:S03]  /*8d90*/  IADD3 R63, P5, PT, R63, R47, RZ ;  /* 0x0000002f3f3f7210 */ /* 0x000fc60007fbe0ff */
[----:B------:R-:W-:Y:S04]  /*8da0*/  STL [R1+0x25c], R67 ;  /* 0x00025c4301007387 */ /* 0x000fe80000100800 */
[----:B------:R-:W-:Y:S01]  /*8db0*/  STL [R1+0x270], R65 ;  /* 0x0002704101007387 */ /* 0x000fe20000100800 */
[--C-:B------:R-:W-:Y:S02]  /*8dc0*/  IMAD.X R61, R61, 0x1, R23.reuse, P6 ;  /* 0x000000013d3d7824 */ /* 0x100fe400030e0617 */
[----:B------:R-:W-:Y:S01]  /*8dd0*/  IMAD.X R9, R9, 0x1, R23, P3 ;  /* 0x0000000109097824 */ /* 0x000fe200018e0617 */
[----:B------:R-:W-:Y:S01]  /*8de0*/  STL [R1+0x254], R63 ;  /* 0x0002543f01007387 */ /* 0x000fe20000100800 */
[----:B------:R-:W-:-:S03]  /*8df0*/  IADD3 R59, P6, PT, R59, R47, RZ ;  /* 0x0000002f3b3b7210 */ /* 0x000fc60007fde0ff */
[----:B------:R1:W-:Y:S01]  /*8e00*/  STL [R1+0x260], R9 ;  /* 0x0002600901007387 */ /* 0x0003e20000100800 */
[-C--:B------:R-:W-:Y:S01]  /*8e10*/  IADD3 R55, P3, PT, R55, R47.reuse, RZ ;  /* 0x0000002f37377210 */ /* 0x080fe20007f7e0ff */
[--C-:B------:R-:W-:Y:S02]  /*8e20*/  IMAD.X R49, R49, 0x1, R23.reuse, P4 ;  /* 0x0000000131317824 */ /* 0x100fe400020e0617 */
[----:B------:R2:W-:Y:S01]  /*8e30*/  STL [R1+0x268], R61 ;  /* 0x0002683d01007387 */ /* 0x0005e20000100800 */
[----:B------:R-:W-:Y:S01]  /*8e40*/  IADD3 R45, P4, PT, R45, R47, RZ ;  /* 0x0000002f2d2d7210 */ /* 0x000fe20007f9e0ff */
[----:B-1----:R-:W1:Y:S01]  /*8e50*/  S2R R9, SR_TID.X ;  /* 0x0000000000097919 */ /* 0x002e620000002100 */
[--C-:B------:R-:W-:Y:S01]  /*8e60*/  IMAD.X R43, R43, 0x1, R23.reuse, P5 ;  /* 0x000000012b2b7824 */ /* 0x100fe200028e0617 */
[----:B------:R2:W-:Y:S01]  /*8e70*/  STL [R1+0x24c], R59 ;  /* 0x00024c3b01007387 */ /* 0x0005e20000100800 */
[----:B------:R-:W-:-:S03]  /*8e80*/  IMAD.X R41, R41, 0x1, R23, P6 ;  /* 0x0000000129297824 */ /* 0x000fc600030e0617 */
[----:B------:R2:W-:Y:S01]  /*8e90*/  STL [R1+0x244], R55 ;  /* 0x0002443701007387 */ /* 0x0005e20000100800 */
[----:B------:R-:W-:-:S03]  /*8ea0*/  IMAD.X R39, R39, 0x1, R23, P3 ;  /* 0x0000000127277824 */ /* 0x000fc600018e0617 */
[----:B------:R2:W-:Y:S01]  /*8eb0*/  STL [R1+0x258], R49 ;  /* 0x0002583101007387 */ /* 0x0005e20000100800 */
[----:B------:R-:W-:-:S03]  /*8ec0*/  IMAD.X R15, R15, 0x1, R23, P4 ;  /* 0x000000010f0f7824 */ /* 0x000fc600020e0617 */
[----:B------:R2:W-:Y:S04]  /*8ed0*/  STL [R1+0x23c], R45 ;  /* 0x00023c2d01007387 */ /* 0x0005e80000100800 */
[----:B------:R2:W-:Y:S04]  /*8ee0*/  STL [R1+0x250], R43 ;  /* 0x0002502b01007387 */ /* 0x0005e80000100800 */
[----:B------:R2:W-:Y:S04]  /*8ef0*/  STL [R1+0x248], R41 ;  /* 0x0002482901007387 */ /* 0x0005e80000100800 */
[----:B------:R2:W-:Y:S04]  /*8f00*/  STL [R1+0x238], R15 ;  /* 0x0002380f01007387 */ /* 0x0005e80000100800 */
[----:B------:R2:W-:Y:S01]  /*8f10*/  STL [R1+0x240], R39 ;  /* 0x0002402701007387 */ /* 0x0005e20000100800 */
[----:B-1----:R-:W-:Y:S01]  /*8f20*/  LOP3.LUT R9, R9, 0x3f, RZ, 0xc0, !PT ;  /* 0x0000003f09097812 */ /* 0x002fe200078ec0ff */
[----:B0-----:R-:W-:Y:S06]  /*8f30*/  @!P2 BRA `(.L_x_8) ;  /* 0x000000880058a947 */ /* 0x001fec0003800000 */
.L_x_16:
[----:B------:R0:W-:Y:S01]  /*8f40*/  STL [R1+0x984], R10 ;  /* 0x0009840a01007387 */ /* 0x0001e20000100800 */
[----:B------:R-:W-:-:S03]  /*8f50*/  ISETP.GE.AND P2, PT, R9, R2, PT ;  /* 0x000000020900720c */ /* 0x000fc60003f46270 */
[----:B------:R1:W-:Y:S04]  /*8f60*/  STL [R1+0x980], R42 ;  /* 0x0009802a01007387 */ /* 0x0003e80000100800 */
[----:B------:R3:W-:Y:S01]  /*8f70*/  STL [R1+0x97c], R44 ;  /* 0x00097c2c01007387 */ /* 0x0007e20000100800 */
[----:B0-----:R-:W-:-:S03]  /*8f80*/  PRMT R10, RZ, 0x7610, R10 ;  /* 0x00007610ff0a7816 */ /* 0x001fc6000000000a */
[----:B------:R0:W-:Y:S04]  /*8f90*/  STL [R1+0x978], R58 ;  /* 0x0009783a01007387 */ /* 0x0001e80000100800 */
[----:B------:R4:W-:Y:S04]  /*8fa0*/  STL [R1+0x974], R60 ;  /* 0x0009743c01007387 */ /* 0x0009e80000100800 */
[----:B------:R2:W-:Y:S04]  /*8fb0*/  STL [R1+0x970], R74 ;  /* 0x0009704a01007387 */ /* 0x0005e80000100800 */
[----:B------:R0:W-:Y:S04]  /*8fc0*/  STL [R1+0x96c], R104 ;  /* 0x00096c6801007387 */ /* 0x0001e80000100800 */
[----:B------:R-:W-:Y:S04]  /*8fd0*/  STL [R1+0x968], R106 ;  /* 0x0009686a01007387 */ /* 0x000fe80000100800 */
        /* <DEDUP_REMOVED lines=56> */
[----:B------:R-:W-:Y:S01]  /*9360*/  STL [R1+0x878], R90 ;  /* 0x0008785a01007387 */ /* 0x000fe20000100800 */
[----:B-1----:R-:W-:-:S03]  /*9370*/  PRMT R42, RZ, 0x7610, R42 ;  /* 0x00007610ff2a7816 */ /* 0x002fc6000000002a */
[----:B------:R-:W-:Y:S04]  /*9380*/  STL [R1+0x874], R91 ;  /* 0x0008745b01007387 */ /* 0x000fe80000100800 */
[----:B------:R-:W-:Y:S01]  /*9390*/  STL [R1+0x870], R92 ;  /* 0x0008705c01007387 */ /* 0x000fe20000100800 */
[----:B---3--:R-:W-:-:S03]  /*93a0*/  PRMT R44, RZ, 0x7610, R44 ;  /* 0x00007610ff2c7816 */ /* 0x008fc6000000002c */
[----:B-----5:R-:W-:Y:S04]  /*93b0*/  STL [R1+0x768], R0 ;  /* 0x0007680001007387 */ /* 0x020fe80000100800 */
[----:B------:R-:W-:Y:S01]  /*93c0*/  STL [R1+0x644], R125 ;  /* 0x0006447d01007387 */ /* 0x000fe20000100800 */
[----:B0-----:R-:W-:-:S03]  /*93d0*/  PRMT R58, RZ, 0x7610, R58 ;  /* 0x00007610ff3a7816 */ /* 0x001fc6000000003a */
[----:B------:R-:W-:Y:S04]  /*93e0*/  STL [R1+0x640], R124 ;  /* 0x0006407c01007387 */ /* 0x000fe80000100800 */
[----:B------:R-:W-:Y:S01]  /*93f0*/  STL [R1+0x76c], R124 ;  /* 0x00076c7c01007387 */ /* 0x000fe20000100800 */
[----:B----4-:R-:W-:-:S03]  /*9400*/  PRMT R60, RZ, 0x7610, R60 ;  /* 0x00007610ff3c7816 */ /* 0x010fc6000000003c */
[----:B------:R0:W-:Y:S01]  /*9410*/  STL.S16 [R1+0x230], R10 ;  /* 0x0002300a01007387 */ /* 0x0001e20000100600 */
[----:B--2---:R-:W-:Y:S02]  /*9420*/  PRMT R74, RZ, 0x7610, R74 ;  /* 0x00007610ff4a7816 */ /* 0x004fe4000000004a */
[----:B------:R-:W-:Y:S01]  /*9430*/  PRMT R104, RZ, 0x7610, R104 ;  /* 0x00007610ff687816 */ /* 0x000fe20000000068 */
[----:B0-----:R-:W2:Y:S01]  /*9440*/  LDL.LU R10, [R1+0x984] ;  /* 0x00098400010a7983 */ /* 0x001ea20000300800 */
[----:B------:R-:W-:Y:S02]  /*9450*/  PRMT R106, RZ, 0x7610, R106 ;  /* 0x00007610ff6a7816 */ /* 0x000fe4000000006a */
[----:B------:R-:W-:Y:S01]  /*9460*/  PRMT R116, RZ, 0x7610, R116 ;  /* 0x00007610ff747816 */ /* 0x000fe20000000074 */
[----:B------:R0:W-:Y:S01]  /*9470*/  STL.S16 [R1+0x488], R42 ;  /* 0x0004882a01007387 */ /* 0x0001e20000100600 */
[----:B------:R-:W-:Y:S02]  /*9480*/  PRMT R90, RZ, 0x7610, R90 ;  /* 0x00007610ff5a7816 */ /* 0x000fe4000000005a */
[----:B------:R-:W-:-:S02]  /*9490*/  PRMT R118, RZ, 0x7610, R118 ;  /* 0x00007610ff767816 */ /* 0x000fc40000000076 */
[----:B------:R-:W-:Y:S02]  /*94a0*/  PRMT R14, RZ, 0x7610, R14 ;  /* 0x00007610ff0e7816 */ /* 0x000fe4000000000e */
[----:B------:R-:W-:Y:S02]  /*94b0*/  PRMT R46, RZ, 0x7610, R46 ;  /* 0x00007610ff2e7816 */ /* 0x000fe4000000002e */
[----:B------:R-:W-:Y:S01]  /*94c0*/  PRMT R48, RZ, 0x7610, R48 ;  /* 0x00007610ff307816 */ /* 0x000fe20000000030 */
[----:B0-----:R-:W3:Y:S01]  /*94d0*/  LDL.LU R42, [R1+0x980] ;  /* 0x00098000012a7983 */ /* 0x001ee20000300800 */
[----:B------:R-:W-:Y:S02]  /*94e0*/  PRMT R62, RZ, 0x7610, R62 ;  /* 0x00007610ff3e7816 */ /* 0x000fe4000000003e */
[----:B------:R-:W-:Y:S01]  /*94f0*/  PRMT R64, RZ, 0x7610, R64 ;  /* 0x00007610ff407816 */ /* 0x000fe20000000040 */
[----:B------:R0:W-:Y:S01]  /*9500*/  STL.S16 [R1+0x484], R44 ;  /* 0x0004842c01007387 */ /* 0x0001e20000100600 */
[----:B------:R-:W-:-:S02]  /*9510*/  PRMT R91, RZ, 0x7610, R91 ;  /* 0x00007610ff5b7816 */ /* 0x000fc4000000005b */
[----:B------:R-:W-:Y:S02]  /*9520*/  PRMT R78, RZ, 0x7610, R78 ;  /* 0x00007610ff4e7816 */ /* 0x000fe4000000004e */
[----:B------:R-:W-:Y:S02]  /*9530*/  PRMT R93, RZ, 0x7610, R93 ;  /* 0x00007610ff5d7816 */ /* 0x000fe4000000005d */
[----:B------:R-:W-:Y:S02]  /*9540*/  PRMT R81, RZ, 0x7610, R81 ;  /* 0x00007610ff517816 */ /* 0x000fe40000000051 */
[----:B------:R-:W-:Y:S01]  /*9550*/  PRMT R94, RZ, 0x7610, R94 ;  /* 0x00007610ff5e7816 */ /* 0x000fe2000000005e */
[----:B0-----:R-:W4:Y:S01]  /*9560*/  LDL.LU R44, [R1+0x97c] ;  /* 0x00097c00012c7983 */ /* 0x001f220000300800 */
        /* <DEDUP_REMOVED lines=8> */
[----:B0-----:R-:W2:Y:S01]  /*95f0*/  LDL.LU R58, [R1+0x978] ;  /* 0x00097800013a7983 */ /* 0x001ea20000300800 */
        /* <DEDUP_REMOVED lines=38> */
[----:B------:R-:W-:Y:S01]  /*9860*/  STL.64 [R1+0x880], R90 ;  /* 0x0008805a01007387 */ /* 0x000fe20000100a00 */
[----:B------:R-:W-:-:S02]  /*9870*/  PRMT R34, RZ, 0x7610, R34 ;  /* 0x00007610ff227816 */ /* 0x000fc40000000022 */
[----:B------:R-:W-:Y:S01]  /*9880*/  PRMT R123, RZ, 0x7610, R123 ;  /* 0x00007610ff7b7816 */ /* 0x000fe2000000007b */
[----:B------:R0:W-:Y:S01]  /*9890*/  STL.S16 [R1+0x448], R116 ;  /* 0x0004487401007387 */ /* 0x0001e20000100600 */
[----:B------:R-:W-:Y:S02]  /*98a0*/  PRMT R121, RZ, 0x7610, R121 ;  /* 0x00007610ff797816 */ /* 0x000fe40000000079 */
[----:B------:R-:W-:Y:S02]  /*98b0*/  PRMT R119, RZ, 0x7610, R119 ;  /* 0x00007610ff777816 */ /* 0x000fe40000000077 */
[----:B------:R-:W-:Y:S02]  /*98c0*/  PRMT R117, RZ, 0x7610, R117 ;  /* 0x00007610ff757816 */ /* 0x000fe40000000075 */
[----:B------:R-:W-:Y:S02]  /*98d0*/  PRMT R115, RZ, 0x7610, R115 ;  /* 0x00007610ff737816 */ /* 0x000fe40000000073 */
[----:B------:R-:W-:Y:S01]  /*98e0*/  PRMT R113, RZ, 0x7610, R113 ;  /* 0x00007610ff717816 */ /* 0x000fe20000000071 */
[----:B0-----:R-:W2:Y:S01]  /*98f0*/  LDL.LU R116, [R1+0x964] ;  /* 0x0009640001747983 */ /* 0x001ea20000300800 */
        /* <DEDUP_REMOVED lines=39> */
[----:B------:R-:W-:Y:S02]  /*9b70*/  ISETP.GT.AND P6, PT, R2, RZ, PT ;  /* 0x000000ff0200720c */ /* 0x000fe40003fc4270 */
[----:B------:R-:W-:Y:S01]  /*9b80*/  PRMT R26, RZ, 0x7610, R26 ;  /* 0x00007610ff1a7816 */ /* 0x000fe2000000001a */
[----:B0-----:R-:W2:Y:S04]  /*9b90*/  LDL.LU R62, [R1+0x950] ;  /* 0x00095000013e7983 */ /* 0x001ea80000300800 */
[----:B------:R0:W-:Y:S04]  /*9ba0*/  STL.S16 [R1+0x430], R64 ;  /* 0x0004304001007387 */ /* 0x0001e80000100600 */
        /* <DEDUP_REMOVED lines=79> */
[----:B------:R0:W-:Y:S01]  /*a0a0*/  STL.S16 [R1+0x38c], R33 ;  /* 0x00038c2101007387 */ /* 0x0001e20000100600 */
[----:B------:R-:W-:-:S03]  /*a0b0*/  PRMT R125, RZ, 0x7610, R125 ;  /* 0x00007610ff7d7816 */ /* 0x000fc6000000007d */
[----:B0-----:R-:W2:Y:S04]  /*a0c0*/  LDL.LU R33, [R1+0x8ac] ;  /* 0x0008ac0001217983 */ /* 0x001ea80000300800 */
[----:B------:R0:W-:Y:S01]  /*a0d0*/  STL.S16 [R1+0x388], R25 ;  /* 0x0003881901007387 */ /* 0x0001e20000100600 */
[----:B------:R-:W-:-:S03]  /*a0e0*/  PRMT R124, RZ, 0x7610, R124 ;  /* 0x00007610ff7c7816 */ /* 0x000fc6000000007c */
[----:B0-----:R-:W2:Y:S04]  /*a0f0*/  LDL.LU R25, [R1+0x8a8] ;  /* 0x0008a80001197983 */ /* 0x001ea80000300800 */
[----:B------:R0:W-:Y:S04]  /*a100*/  STL.S16 [R1+0x384], R34 ;  /* 0x0003842201007387 */ /* 0x0001e80000100600 */
[----:B0-----:R-:W2:Y:S04]  /*a110*/  LDL.LU R34, [R1+0x8a4] ;  /* 0x0008a40001227983 */ /* 0x001ea80000300800 */
[----:B------:R-:W-:Y:S04]  /*a120*/  STL.S16 [R1+0x380], R123 ;  /* 0x0003807b01007387 */ /* 0x000fe80000100600 */
[----:B------:R-:W-:Y:S04]  /*a130*/  STL.S16 [R1+0x37c], R121 ;  /* 0x00037c7901007387 */ /* 0x000fe80000100600 */
[----:B------:R-:W-:Y:S04]  /*a140*/  STL.S16 [R1+0x378], R119 ;  /* 0x0003787701007387 */ /* 0x000fe80000100600 */
[----:B------:R-:W-:Y:S04]  /*a150*/  STL.S16 [R1+0x374], R117 ;  /* 0x0003747501007387 */ /* 0x000fe80000100600 */
[----:B------:R-:W-:Y:S04]  /*a160*/  STL.S16 [R1+0x370], R115 ;  /* 0x0003707301007387 */ /* 0x000fe80000100600 */
[----:B------:R-:W-:Y:S04]  /*a170*/  STL.S16 [R1+0x36c], R113 ;  /* 0x00036c7101007387 */ /* 0x000fe80000100600 */
[----:B------:R-:W-:Y:S01]  /*a180*/  STL.S16 [R1+0x368], R111 ;  /* 0x0003686f01007387 */ /* 0x000fe20000100600 */
[----:B------:R-:W-:-:S03]  /*a190*/  PRMT R91, RZ, 0x7610, R91 ;  /* 0x00007610ff5b7816 */ /* 0x000fc6000000005b */
[----:B------:R-:W-:Y:S04]  /*a1a0*/  STL.S16 [R1+0x364], R109 ;  /* 0x0003646d01007387 */ /* 0x000fe80000100600 */
[----:B------:R-:W-:Y:S04]  /*a1b0*/  STL.64 [R1+0x798], R124 ;  /* 0x0007987c01007387 */ /* 0x000fe80000100a00 */
[----:B------:R-:W-:Y:S01]  /*a1c0*/  STL.S16 [R1+0x360], R107 ;  /* 0x0003606b01007387 */ /* 0x000fe20000100600 */
[----:B------:R-:W-:-:S03]  /*a1d0*/  PRMT R90, RZ, 0x7610, R90 ;  /* 0x00007610ff5a7816 */ /* 0x000fc6000000005a */
[----:B------:R-:W-:Y:S04]  /*a1e0*/  STL.S16 [R1+0x358], R105 ;  /* 0x0003586901007387 */ /* 0x000fe80000100600 */
[----:B------:R-:W-:Y:S04]  /*a1f0*/  STL.S16 [R1+0x354], R103 ;  /* 0x0003546701007387 */ /* 0x000fe80000100600 */
[----:B------:R-:W-:Y:S04]  /*a200*/  STL.S16 [R1+0x350], R101 ;  /* 0x0003506501007387 */ /* 0x000fe80000100600 */
[----:B------:R-:W-:Y:S04]  /*a210*/  STL.S16 [R1+0x34c], R99 ;  /* 0x00034c6301007387 */ /* 0x000fe80000100600 */
[----:B------:R-:W-:Y:S04]  /*a220*/  STL.S16 [R1+0x348], R97 ;  /* 0x0003486101007387 */ /* 0x000fe80000100600 */
[----:B------:R-:W-:Y:S04]  /*a230*/  STL.S16 [R1+0x344], R91 ;  /* 0x0003445b01007387 */ /* 0x000fe80000100600 */
[----:B------:R0:W-:Y:S04]  /*a240*/  STL.S16 [R1+0x340], R23 ;  /* 0x0003401701007387 */ /* 0x0001e80000100600 */
[----:B0-----:R-:W2:Y:S04]  /*a250*/  LDL.LU R23, [R1+0x5a0] ;  /* 0x0005a00001177983 */ /* 0x001ea80000300800 */
[----:B------:R-:W-:Y:S04]  /*a260*/  STL.S16 [R1+0x33c], R90 ;  /* 0x00033c5a01007387 */ /* 0x000fe80000100600 */
[----:B------:R0:W-:Y:S04]  /*a270*/  STL.S16 [R1+0x338], R39 ;  /* 0x0003382701007387 */ /* 0x0001e80000100600 */
[----:B0-----:R-:W3:Y:S04]  /*a280*/  LDL.LU R39, [R1+0x5a4] ;  /* 0x0005a40001277983 */ /* 0x001ee80000300800 */
[----:B------:R0:W-:Y:S04]  /*a290*/  STL.S16 [R1+0x330], R41 ;  /* 0x0003302901007387 */ /* 0x0001e80000100600 */
[----:B0-----:R-:W4:Y:S04]  /*a2a0*/  LDL.LU R41, [R1+0x5a8] ;  /* 0x0005a80001297983 */ /* 0x001f280000300800 */
[----:B------:R-:W-:Y:S04]  /*a2b0*/  STL.S16 [R1+0x32c], R85 ;  /* 0x00032c5501007387 */ /* 0x000fe80000100600 */
        /* <DEDUP_REMOVED lines=9> */
[----:B------:R-:W-:Y:S04]  /*a350*/  STL.S16 [R1+0x310], R69 ;  /* 0x0003104501007387 */ /* 0x000fe80000100600 */
[----:B------:R0:W-:Y:S04]  /*a360*/  STL.S16 [R1+0x30c], R11 ;  /* 0x00030c0b01007387 */ /* 0x0001e80000100600 */
[----:B0-----:R-:W4:Y:S04]  /*a370*/  LDL.LU R11, [R1+0x5b8] ;  /* 0x0005b800010b7983 */ /* 0x001f280000300800 */
[----:B------:R0:W-:Y:S04]  /*a380*/  STL.S16 [R1+0x308], R67 ;  /* 0x0003084301007387 */ /* 0x0001e80000100600 */
[----:B------:R-:W-:Y:S04]  /*a390*/  STL.S16 [R1+0x304], R65 ;  /* 0x0003044101007387 */ /* 0x000fe80000100600 */
[----:B------:R1:W-:Y:S01]  /*a3a0*/  STL.S16 [R1+0x300], R43 ;  /* 0x0003002b01007387 */ /* 0x0003e20000100600 */
[----:B0-----:R-:W-:-:S03]  /*a3b0*/  IMAD.MOV.U32 R67, RZ, RZ, R66 ;  /* 0x000000ffff437224 */ /* 0x001fc600078e0042 */
[----:B-1----:R-:W4:Y:S04]  /*a3c0*/  LDL.LU R43, [R1+0x5bc] ;  /* 0x0005bc00012b7983 */ /* 0x002f280000300800 */
[----:B------:R-:W-:Y:S04]  /*a3d0*/  STL.S16 [R1+0x2fc], R63 ;  /* 0x0002fc3f01007387 */ /* 0x000fe80000100600 */
[----:B------:R0:W-:Y:S01]  /*a3e0*/  STL.S16 [R1+0x2f8], R6 ;  /* 0x0002f80601007387 */ /* 0x0001e20000100600 */
[----:B------:R-:W-:-:S03]  /*a3f0*/  IMAD.MOV.U32 R69, RZ, RZ, R68 ;  /* 0x000000ffff457224 */ /* 0x000fc600078e0044 */
[----:B0-----:R-:W4:Y:S04]  /*a400*/  LDL.LU R6, [R1+0x5c0] ;  /* 0x0005c00001067983 */ /* 0x001f280000300800 */
[----:B------:R-:W-:Y:S04]  /*a410*/  STL.S16 [R1+0x2f4], R61 ;  /* 0x0002f43d01007387 */ /* 0x000fe80000100600 */
[----:B------:R0:W-:Y:S01]  /*a420*/  STL.S16 [R1+0x2f0], R9 ;  /* 0x0002f00901007387 */ /* 0x0001e20000100600 */
[----:B------:R-:W-:Y:S02]  /*a430*/  IMAD.MOV.U32 R83, RZ, RZ, R82 ;  /* 0x000000ffff537224 */ /* 0x000fe400078e0052 */
[----:B------:R-:W-:Y:S01]  /*a440*/  IMAD.MOV.U32 R85, RZ, RZ, R84 ;  /* 0x000000ffff557224 */ /* 0x000fe200078e0054 */
[----:B0-----:R-:W4:Y:S04]  /*a450*/  LDL.LU R9, [R1+0x5c4] ;  /* 0x0005c40001097983 */ /* 0x001f280000300800 */
[----:B------:R-:W-:Y:S04]  /*a460*/  STL.S16 [R1+0x2ec], R59 ;  /* 0x0002ec3b01007387 */ /* 0x000fe80000100600 */
[----:B------:R0:W-:Y:S01]  /*a470*/  STL.S16 [R1+0x2e8], R55 ;  /* 0x0002e83701007387 */ /* 0x0001e20000100600 */
[----:B------:R-:W-:-:S02]  /*a480*/  IMAD.MOV.U32 R97, RZ, RZ, R96 ;  /* 0x000000ffff617224 */ /* 0x000fc400078e0060 */
[----:B------:R-:W-:Y:S02]  /*a490*/  IMAD.MOV.U32 R99, RZ, RZ, R98 ;  /* 0x000000ffff637224 */ /* 0x000fe400078e0062 */
[----:B------:R-:W-:Y:S02]  /*a4a0*/  IMAD.MOV.U32 R109, RZ, RZ, R108 ;  /* 0x000000ffff6d7224 */ /* 0x000fe400078e006c */
[----:B--2---:R-:W-:Y:S02]  /*a4b0*/  IMAD.MOV.U32 R66, RZ, RZ, R23 ;  /* 0x000000ffff427224 */ /* 0x004fe400078e0017 */
[----:B------:R-:W2:Y:S04]  /*a4c0*/  LDL.LU R23, [R1+0x5c8] ;  /* 0x0005c80001177983 */ /* 0x000ea80000300800 */
[----:B------:R1:W-:Y:S04]  /*a4d0*/  STL.S16 [R1+0x2e4], R49 ;  /* 0x0002e43101007387 */ /* 0x0003e80000100600 */
[----:B------:R-:W-:Y:S01]  /*a4e0*/  STL.64 [R1+0x770], R66 ;  /* 0x0007704201007387 */ /* 0x000fe20000100a00 */
[----:B---3--:R-:W-:-:S03]  /*a4f0*/  IMAD.MOV.U32 R68, RZ, RZ, R39 ;  /* 0x000000ffff447224 */ /* 0x008fc600078e0027 */
[----:B------:R-:W3:Y:S04]  /*a500*/  LDL.LU R39, [R1+0x580] ;  /* 0x0005800001277983 */ /* 0x000ee80000300800 */
[----:B------:R-:W-:Y:S01]  /*a510*/  STL.64 [R1+0x778], R68 ;  /* 0x0007784401007387 */ /* 0x000fe20000100a00 */
[----:B----4-:R-:W-:-:S03]  /*a520*/  IMAD.MOV.U32 R82, RZ, RZ, R41 ;  /* 0x000000ffff527224 */ /* 0x010fc600078e0029 */
[----:B------:R-:W4:Y:S04]  /*a530*/  LDL.LU R41, [R1+0x584] ;  /* 0x0005840001297983 */ /* 0x000f280000300800 */
[----:B------:R-:W-:Y:S04]  /*a540*/  STL.64 [R1+0x780], R82 ;  /* 0x0007805201007387 */ /* 0x000fe80000100a00 */
[----:B0-----:R-:W4:Y:S01]  /*a550*/  LDL.LU R55, [R1+0x588] ;  /* 0x0005880001377983 */ /* 0x001f220000300800 */
[----:B------:R-:W-:-:S05]  /*a560*/  IMAD.MOV.U32 R84, RZ, RZ, R47 ;  /* 0x000000ffff547224 */ /* 0x000fca00078e002f */
[----:B------:R-:W-:Y:S04]  /*a570*/  STL.64 [R1+0x788], R84 ;  /* 0x0007885401007387 */ /* 0x000fe80000100a00 */
[----:B------:R-:W4:Y:S01]  /*a580*/  LDL.LU R63, [R1+0x54c] ;  /* 0x00054c00013f7983 */ /* 0x000f220000300800 */
[----:B------:R-:W-:-:S05]  /*a590*/  IMAD.MOV.U32 R96, RZ, RZ, R45 ;  /* 0x000000ffff607224 */ /* 0x000fca00078e002d */
[----:B------:R-:W-:Y:S04]  /*a5a0*/  STL.64 [R1+0x790], R96 ;  /* 0x0007906001007387 */ /* 0x000fe80000100a00 */
[----:B------:R-:W4:Y:S04]  /*a5b0*/  LDL.LU R61, [R1+0x550] ;  /* 0x00055000013d7983 */ /* 0x000f280000300800 */
[----:B------:R-:W4:Y:S01]  /*a5c0*/  LDL.LU R59, [R1+0x554] ;  /* 0x00055400013b7983 */ /* 0x000f220000300800 */
[----:B------:R-:W-:-:S05]  /*a5d0*/  IMAD.MOV.U32 R98, RZ, RZ, R15 ;  /* 0x000000ffff627224 */ /* 0x000fca00078e000f */
[----:B------:R-:W-:Y:S04]  /*a5e0*/  STL.64 [R1+0x7a0], R98 ;  /* 0x0007a06201007387 */ /* 0x000fe80000100a00 */
[----:B------:R-:W4:Y:S01]  /*a5f0*/  LDL.LU R15, [R1+0x558] ;  /* 0x00055800010f7983 */ /* 0x000f220000300800 */
[----:B------:R-:W-:-:S03]  /*a600*/  IMAD.MOV.U32 R108, RZ, RZ, R11 ;  /* 0x000000ffff6c7224 */ /* 0x000fc600078e000b */
[----:B------:R-:W4:Y:S01]  /*a610*/  LDL.LU R11, [R1+0x55c] ;  /* 0x00055c00010b7983 */ /* 0x000f220000300800 */
[----:B------:R-:W-:-:S03]  /*a620*/  IMAD.MOV.U32 R111, RZ, RZ, R110 ;  /* 0x000000ffff6f7224 */ /* 0x000fc600078e006e */
[----:B------:R-:W-:Y:S01]  /*a630*/  STL.64 [R1+0x7a8], R108 ;  /* 0x0007a86c01007387 */ /* 0x000fe20000100a00 */
[----:B------:R-:W-:-:S03]  /*a640*/  IMAD.MOV.U32 R110, RZ, RZ, R43 ;  /* 0x000000ffff6e7224 */ /* 0x000fc600078e002b */
[----:B------:R-:W4:Y:S04]  /*a650*/  LDL.LU R43, [R1+0x520] ;  /* 0x00052000012b7983 */ /* 0x000f280000300800 */
[----:B------:R-:W-:Y:S04]  /*a660*/  STL.64 [R1+0x7b0], R110 ;  /* 0x0007b06e01007387 */ /* 0x000fe80000100a00 */
[----:B------:R0:W-:Y:S04]  /*a670*/  STL.64 [R1+0x7b8], R6 ;  /* 0x0007b80601007387 */ /* 0x0001e80000100a00 */
[----:B------:R-:W4:Y:S04]  /*a680*/  LDL.LU R45, [R1+0x524] ;  /* 0x00052400012d7983 */ /* 0x000f280000300800 */
[----:B-1----:R-:W4:Y:S01]  /*a690*/  LDL.LU R49, [R1+0x528] ;  /* 0x0005280001317983 */ /* 0x002f220000300800 */
[----:B------:R-:W-:-:S04]  /*a6a0*/  LOP3.LUT R9, R9, R8, RZ, 0x3c, !PT ;  /* 0x0000000809097212 */ /* 0x000fc800078e3cff */
[----:B------:R-:W-:-:S04]  /*a6b0*/  LOP3.LUT R8, R9, R8, RZ, 0x3c, !PT ;  /* 0x0000000809087212 */ /* 0x000fc800078e3cff */
[----:B------:R-:W-:-:S05]  /*a6c0*/  LOP3.LUT R9, R9, R8, RZ, 0x3c, !PT ;  /* 0x0000000809097212 */ /* 0x000fca00078e3cff */
[----:B------:R1:W-:Y:S04]  /*a6d0*/  STL.64 [R1+0x7c0], R8 ;  /* 0x0007c00801007387 */ /* 0x0003e80000100a00 */
[----:B------:R-:W4:Y:S04]  /*a6e0*/  LDL.LU R47, [R1+0x52c] ;  /* 0x00052c00012f7983 */ /* 0x000f280000300800 */
[----:B0-----:R-:W4:Y:S01]  /*a6f0*/  LDL.LU R7, [R1+0x530] ;  /* 0x0005300001077983 */ /* 0x001f220000300800 */
[----:B------:R-:W-:Y:S02]  /*a700*/  IMAD.MOV.U32 R101, RZ, RZ, R100 ;  /* 0x000000ffff657224 */ /* 0x000fe400078e0064 */
[----:B------:R-:W-:-:S02]  /*a710*/  IMAD.MOV.U32 R103, RZ, RZ, R102 ;  /* 0x000000ffff677224 */ /* 0x000fc400078e0066 */
[----:B------:R-:W-:Y:S02]  /*a720*/  IMAD.MOV.U32 R113, RZ, RZ, R112 ;  /* 0x000000ffff717224 */ /* 0x000fe400078e0070 */
[----:B------:R-:W-:Y:S01]  /*a730*/  IMAD.MOV.U32 R115, RZ, RZ, R114 ;  /* 0x000000ffff737224 */ /* 0x000fe200078e0072 */
[----:B--2---:R-:W-:-:S04]  /*a740*/  LOP3.LUT R23, R23, R22, RZ, 0x3c, !PT ;  /* 0x0000001617177212 */ /* 0x004fc800078e3cff */
[----:B------:R-:W-:-:S04]  /*a750*/  LOP3.LUT R22, R23, R22, RZ, 0x3c, !PT ;  /* 0x0000001617167212 */ /* 0x000fc800078e3cff */
[----:B------:R-:W-:Y:S02]  /*a760*/  LOP3.LUT R23, R23, R22, RZ, 0x3c, !PT ;  /* 0x0000001617177212 */ /* 0x000fe400078e3cff */
[----:B---3--:R-:W-:-:S04]  /*a770*/  LOP3.LUT R39, R39, R38, RZ, 0x3c, !PT ;  /* 0x0000002627277212 */ /* 0x008fc800078e3cff */
[----:B------:R-:W-:Y:S02]  /*a780*/  LOP3.LUT R38, R39, R38, RZ, 0x3c, !PT ;  /* 0x0000002627267212 */ /* 0x000fe400078e3cff */
[----:B----4-:R-:W-:-:S04]  /*a790*/  LOP3.LUT R41, R41, R40, RZ, 0x3c, !PT ;  /* 0x0000002829297212 */ /* 0x010fc800078e3cff */
[----:B------:R-:W-:Y:S02]  /*a7a0*/  LOP3.LUT R40, R41, R40, RZ, 0x3c, !PT ;  /* 0x0000002829287212 */ /* 0x000fe400078e3cff */
[----:B------:R-:W-:Y:S02]  /*a7b0*/  LOP3.LUT R39, R39, R38, RZ, 0x3c, !PT ;  /* 0x0000002627277212 */ /* 0x000fe400078e3cff */
[----:B------:R-:W-:Y:S02]  /*a7c0*/  LOP3.LUT R55, R55, R54, RZ, 0x3c, !PT ;  /* 0x0000003637377212 */ /* 0x000fe400078e3cff */
[----:B------:R-:W-:Y:S01]  /*a7d0*/  LOP3.LUT R41, R41, R40, RZ, 0x3c, !PT ;  /* 0x0000002829297212 */ /* 0x000fe200078e3cff */
[----:B------:R-:W-:Y:S01]  /*a7e0*/  STL.64 [R1+0x7c8], R22 ;  /* 0x0007c81601007387 */ /* 0x000fe20000100a00 */
[----:B------:R-:W-:-:S03]  /*a7f0*/  LOP3.LUT R54, R55, R54, RZ, 0x3c, !PT ;  /* 0x0000003637367212 */ /* 0x000fc600078e3cff */
[----:B------:R-:W2:Y:S01]  /*a800*/  LDL.LU R6, [R1+0x4f4] ;  /* 0x0004f40001067983 */ /* 0x000ea20000300800 */
[----:B------:R-:W-:-:S03]  /*a810*/  LOP3.LUT R55, R55, R54, RZ, 0x3c, !PT ;  /* 0x0000003637377212 */ /* 0x000fc600078e3cff */
[----:B------:R-:W-:Y:S04]  /*a820*/  STL.64 [R1+0x7d0], R38 ;  /* 0x0007d02601007387 */ /* 0x000fe80000100a00 */
[----:B------:R-:W-:Y:S01]  /*a830*/  STL.64 [R1+0x7d8], R40 ;  /* 0x0007d82801007387 */ /* 0x000fe20000100a00 */
[----:B------:R-:W-:-:S03]  /*a840*/  IMAD.MOV.U32 R100, RZ, RZ, R63 ;  /* 0x000000ffff647224 */ /* 0x000fc600078e003f */
[----:B-1----:R-:W3:Y:S04]  /*a850*/  LDL.LU R9, [R1+0x4f8] ;  /* 0x0004f80001097983 */ /* 0x002ee80000300800 */
[----:B------:R-:W4:Y:S04]  /*a860*/  LDL.LU R8, [R1+0x4fc] ;  /* 0x0004fc0001087983 */ /* 0x000f280000300800 */
[----:B------:R-:W-:Y:S04]  /*a870*/  STL.64 [R1+0x7e0], R54 ;  /* 0x0007e03601007387 */ /* 0x000fe80000100a00 */
[----:B------:R-:W-:Y:S01]  /*a880*/  STL.64 [R1+0x7e8], R100 ;  /* 0x0007e86401007387 */ /* 0x000fe20000100a00 */
[----:B------:R-:W-:-:S02]  /*a890*/  IMAD.MOV.U32 R102, RZ, RZ, R61 ;  /* 0x000000ffff667224 */ /* 0x000fc400078e003d */
[----:B------:R-:W-:-:S03]  /*a8a0*/  IMAD.MOV.U32 R112, RZ, RZ, R59 ;  /* 0x000000ffff707224 */ /* 0x000fc600078e003b */
[----:B------:R-:W-:Y:S04]  /*a8b0*/  STL.64 [R1+0x7f0], R102 ;  /* 0x0007f06601007387 */ /* 0x000fe80000100a00 */
[----:B------:R-:W-:Y:S01]  /*a8c0*/  STL.64 [R1+0x7f8], R112 ;  /* 0x0007f87001007387 */ /* 0x000fe20000100a00 */
[----:B------:R-:W-:Y:S01]  /*a8d0*/  IMAD.MOV.U32 R114, RZ, RZ, R15 ;  /* 0x000000ffff727224 */ /* 0x000fe200078e000f */
[----:B------:R-:W-:-:S04]  /*a8e0*/  LOP3.LUT R11, R11, R10, RZ, 0x3c, !PT ;  /* 0x0000000a0b0b7212 */ /* 0x000fc800078e3cff */
[C---:B------:R-:W-:Y:S01]  /*a8f0*/  LOP3.LUT R10, R11.reuse, R10, RZ, 0x3c, !PT ;  /* 0x0000000a0b0a7212 */ /* 0x040fe200078e3cff */
[----:B------:R-:W-:Y:S03]  /*a900*/  STL.64 [R1+0x800], R114 ;  /* 0x0008007201007387 */ /* 0x000fe60000100a00 */
[----:B------:R-:W-:Y:S01]  /*a910*/  LOP3.LUT R11, R11, R10, RZ, 0x3c, !PT ;  /* 0x0000000a0b0b7212 */ /* 0x000fe200078e3cff */
[----:B------:R-:W4:Y:S04]  /*a920*/  LDL.LU R15, [R1+0x500] ;  /* 0x00050000010f7983 */ /* 0x000f280000300800 */
[----:B------:R0:W-:Y:S04]  /*a930*/  STL.64 [R1+0x808], R10 ;  /* 0x0008080a01007387 */ /* 0x0001e80000100a00 */
[----:B0-----:R-:W4:Y:S04]  /*a940*/  LDL.LU R11, [R1+0x504] ;  /* 0x00050400010b7983 */ /* 0x001f280000300800 */
[----:B------:R-:W4:Y:S01]  /*a950*/  LDL.LU R10, [R1+0x4c8] ;  /* 0x0004c800010a7983 */ /* 0x000f220000300800 */
[----:B------:R-:W-:-:S04]  /*a960*/  LOP3.LUT R43, R43, R42, RZ, 0x3c, !PT ;  /* 0x0000002a2b2b7212 */ /* 0x000fc800078e3cff */
[----:B------:R-:W-:Y:S02]  /*a970*/  LOP3.LUT R42, R43, R42, RZ, 0x3c, !PT ;  /* 0x0000002a2b2a7212 */ /* 0x000fe400078e3cff */
[----:B------:R-:W-:-:S04]  /*a980*/  LOP3.LUT R45, R45, R44, RZ, 0x3c, !PT ;  /* 0x0000002c2d2d7212 */ /* 0x000fc800078e3cff */
[----:B------:R-:W-:Y:S01]  /*a990*/  LOP3.LUT R44, R45, R44, RZ, 0x3c, !PT ;  /* 0x0000002c2d2c7212 */ /* 0x000fe200078e3cff */
[----:B------:R-:W-:Y:S01]  /*a9a0*/  IMAD.MOV.U32 R59, RZ, RZ, R58 ;  /* 0x000000ffff3b7224 */ /* 0x000fe200078e003a */
[----:B------:R-:W-:Y:S01]  /*a9b0*/  LOP3.LUT R43, R43, R42, RZ, 0x3c, !PT ;  /* 0x0000002a2b2b7212 */ /* 0x000fe200078e3cff */
[----:B------:R-:W-:Y:S01]  /*a9c0*/  IMAD.MOV.U32 R58, RZ, RZ, R49 ;  /* 0x000000ffff3a7224 */ /* 0x000fe200078e0031 */
[----:B------:R-:W-:Y:S01]  /*a9d0*/  LOP3.LUT R45, R45, R44, RZ, 0x3c, !PT ;  /* 0x0000002c2d2d7212 */ /* 0x000fe200078e3cff */
[----:B------:R-:W-:Y:S02]  /*a9e0*/  IMAD.MOV.U32 R61, RZ, RZ, R60 ;  /* 0x000000ffff3d7224 */ /* 0x000fe400078e003c */
[----:B------:R-:W-:Y:S01]  /*a9f0*/  IMAD.MOV.U32 R75, RZ, RZ, R74 ;  /* 0x000000ffff4b7224 */ /* 0x000fe200078e004a */
[----:B------:R0:W-:Y:S01]  /*aa00*/  STL.64 [R1+0x810], R42 ;  /* 0x0008102a01007387 */ /* 0x0001e20000100a00 */
[----:B------:R-:W-:-:S03]  /*aa10*/  IMAD.MOV.U32 R105, RZ, RZ, R104 ;  /* 0x000000ffff697224 */ /* 0x000fc600078e0068 */
[----:B------:R-:W-:Y:S01]  /*aa20*/  STL.64 [R1+0x818], R44 ;  /* 0x0008182c01007387 */ /* 0x000fe20000100a00 */
[----:B------:R-:W-:-:S03]  /*aa30*/  IMAD.MOV.U32 R107, RZ, RZ, R106 ;  /* 0x000000ffff6b7224 */ /* 0x000fc600078e006a */
[----:B------:R1:W-:Y:S01]  /*aa40*/  STL.64 [R1+0x820], R58 ;  /* 0x0008203a01007387 */ /* 0x0003e20000100a00 */
[----:B------:R-:W-:Y:S02]  /*aa50*/  IMAD.MOV.U32 R60, RZ, RZ, R47 ;  /* 0x000000ffff3c7224 */ /* 0x000fe400078e002f */
[----:B------:R-:W-:-:S03]  /*aa60*/  IMAD.MOV.U32 R74, RZ, RZ, R7 ;  /* 0x000000ffff4a7224 */ /* 0x000fc600078e0007 */
[----:B------:R-:W-:Y:S04]  /*aa70*/  STL.64 [R1+0x828], R60 ;  /* 0x0008283c01007387 */ /* 0x000fe80000100a00 */
[----:B------:R-:W-:Y:S04]  /*aa80*/  STL.64 [R1+0x830], R74 ;  /* 0x0008304a01007387 */ /* 0x000fe80000100a00 */
[----:B0-----:R-:W4:Y:S04]  /*aa90*/  LDL.LU R42, [R1+0x4cc] ;  /* 0x0004cc00012a7983 */ /* 0x001f280000300800 */
[----:B------:R-:W4:Y:S01]  /*aaa0*/  LDL.LU R7, [R1+0x4d0] ;  /* 0x0004d00001077983 */ /* 0x000f220000300800 */
[----:B------:R-:W-:-:S02]  /*aab0*/  IMAD.MOV.U32 R117, RZ, RZ, R116 ;  /* 0x000000ffff757224 */ /* 0x000fc400078e0074 */
[----:B------:R-:W-:Y:S02]  /*aac0*/  IMAD.MOV.U32 R119, RZ, RZ, R118 ;  /* 0x000000ffff777224 */ /* 0x000fe400078e0076 */
[----:B------:R-:W-:Y:S02]  /*aad0*/  IMAD.MOV.U32 R47, RZ, RZ, R46 ;  /* 0x000000ffff2f7224 */ /* 0x000fe400078e002e */
[----:B--2---:R-:W-:Y:S02]  /*aae0*/  IMAD.MOV.U32 R104, RZ, RZ, R6 ;  /* 0x000000ffff687224 */ /* 0x004fe400078e0006 */
[----:B------:R-:W2:Y:S04]  /*aaf0*/  LDL.LU R6, [R1+0x4d4] ;  /* 0x0004d40001067983 */ /* 0x000ea80000300800 */
[----:B------:R-:W-:Y:S01]  /*ab00*/  STL.64 [R1+0x838], R104 ;  /* 0x0008386801007387 */ /* 0x000fe20000100a00 */
[----:B---3--:R-:W-:-:S05]  /*ab10*/  IMAD.MOV.U32 R106, RZ, RZ, R9 ;  /* 0x000000ffff6a7224 */ /* 0x008fca00078e0009 */
[----:B------:R-:W-:Y:S01]  /*ab20*/  STL.64 [R1+0x840], R106 ;  /* 0x0008406a01007387 */ /* 0x000fe20000100a00 */
[----:B----4-:R-:W-:-:S03]  /*ab30*/  IMAD.MOV.U32 R116, RZ, RZ, R8 ;  /* 0x000000ffff747224 */ /* 0x010fc600078e0008 */
[----:B-1----:R-:W3:Y:S04]  /*ab40*/  LDL.LU R58, [R1+0x4d8] ;  /* 0x0004d800013a7983 */ /* 0x002ee80000300800 */
[----:B------:R-:W4:Y:S04]  /*ab50*/  LDL.LU R9, [R1+0x8] ;  /* 0x0000080001097983 */ /* 0x000f280000300800 */
[----:B------:R-:W3:Y:S04]  /*ab60*/  LDL.LU R8, [R1+0x49c] ;  /* 0x00049c0001087983 */ /* 0x000ee80000300800 */
[----:B------:R-:W3:Y:S04]  /*ab70*/  LDL.LU R55, [R1+0x10] ;  /* 0x0000100001377983 */ /* 0x000ee80000300800 */
[----:B------:R-:W3:Y:S04]  /*ab80*/  LDL.LU R54, [R1+0x4a0] ;  /* 0x0004a00001367983 */ /* 0x000ee80000300800 */
[----:B------:R-:W3:Y:S04]  /*ab90*/  LDL.LU R23, [R1+0x18] ;  /* 0x0000180001177983 */ /* 0x000ee80000300800 */
[----:B------:R-:W3:Y:S04]  /*aba0*/  LDL.LU R22, [R1+0x4a4] ;  /* 0x0004a40001167983 */ /* 0x000ee80000300800 */
[----:B------:R-:W3:Y:S04]  /*abb0*/  LDL.LU R39, [R1+0x20] ;  /* 0x0000200001277983 */ /* 0x000ee80000300800 */
[----:B------:R-:W3:Y:S04]  /*abc0*/  LDL.LU R38, [R1+0x4a8] ;  /* 0x0004a80001267983 */ /* 0x000ee80000300800 */
[----:B------:R-:W-:Y:S01]  /*abd0*/  STL.64 [R1+0x848], R116 ;  /* 0x0008487401007387 */ /* 0x000fe20000100a00 */
[----:B------:R-:W-:-:S02]  /*abe0*/  IMAD.MOV.U32 R118, RZ, RZ, R15 ;  /* 0x000000ffff767224 */ /* 0x000fc400078e000f */
[----:B------:R-:W-:-:S03]  /*abf0*/  IMAD.MOV.U32 R15, RZ, RZ, R14 ;  /* 0x000000ffff0f7224 */ /* 0x000fc600078e000e */
[----:B------:R-:W-:Y:S01]  /*ac00*/  STL.64 [R1+0x850], R118 ;  /* 0x0008507601007387 */ /* 0x000fe20000100a00 */
[----:B------:R-:W-:-:S05]  /*ac10*/  IMAD.MOV.U32 R14, RZ, RZ, R11 ;  /* 0x000000ffff0e7224 */ /* 0x000fca00078e000b */
[----:B------:R0:W-:Y:S04]  /*ac20*/  STL.64 [R1+0x858], R14 ;  /* 0x0008580e01007387 */ /* 0x0001e80000100a00 */
[----:B------:R-:W3:Y:S01]  /*ac30*/  LDL.LU R41, [R1+0x28] ;  /* 0x0000280001297983 */ /* 0x000ee20000300800 */
[----:B------:R-:W-:-:S03]  /*ac40*/  IMAD.MOV.U32 R46, RZ, RZ, R10 ;  /* 0x000000ffff2e7224 */ /* 0x000fc600078e000a */
[----:B------:R-:W3:Y:S04]  /*ac50*/  LDL.LU R40, [R1+0x4ac] ;  /* 0x0004ac0001287983 */ /* 0x000ee80000300800 */
[----:B------:R-:W3:Y:S04]  /*ac60*/  LDL.LU R45, [R1+0x48] ;  /* 0x00004800012d7983 */ /* 0x000ee80000300800 */
[----:B------:R-:W3:Y:S04]  /*ac70*/  LDL.LU R44, [R1+0x2c4] ;  /* 0x0002c400012c7983 */ /* 0x000ee80000300800 */
[----:B------:R-:W3:Y:S04]  /*ac80*/  LDL.LU R11, [R1+0x50] ;  /* 0x00005000010b7983 */ /* 0x000ee80000300800 */
[----:B------:R-:W3:Y:S04]  /*ac90*/  LDL.LU R10, [R1+0x2c8] ;  /* 0x0002c800010a7983 */ /* 0x000ee80000300800 */
[----:B0-----:R-:W3:Y:S04]  /*aca0*/  LDL.LU R15, [R1+0x58] ;  /* 0x00005800010f7983 */ /* 0x001ee80000300800 */
[----:B------:R-:W3:Y:S01]  /*acb0*/  LDL.LU R14, [R1+0x2cc] ;  /* 0x0002cc00010e7983 */ /* 0x000ee20000300800 */
[----:B------:R-:W-:-:S03]  /*acc0*/  IMAD.MOV.U32 R49, RZ, RZ, R48 ;  /* 0x000000ffff317224 */ /* 0x000fc600078e0030 */
[----:B------:R0:W-:Y:S01]  /*acd0*/  STL.64 [R1+0x860], R46 ;  /* 0x0008602e01007387 */ /* 0x0001e20000100a00 */
[----:B------:R-:W-:Y:S02]  /*ace0*/  IMAD.MOV.U32 R63, RZ, RZ, R62 ;  /* 0x000000ffff3f7224 */ /* 0x000fe400078e003e */
[----:B------:R-:W-:Y:S02]  /*acf0*/  IMAD.MOV.U32 R65, RZ, RZ, R64 ;  /* 0x000000ffff417224 */ /* 0x000fe400078e0040 */
[----:B------:R-:W-:-:S05]  /*ad00*/  IMAD.MOV.U32 R48, RZ, RZ, R42 ;  /* 0x000000ffff307224 */ /* 0x000fca00078e002a */
[----:B------:R1:W-:Y:S01]  /*ad10*/  STL.64 [R1+0x868], R48 ;  /* 0x0008683001007387 */ /* 0x0003e20000100a00 */
[----:B------:R-:W-:-:S03]  /*ad20*/  IMAD.MOV.U32 R62, RZ, RZ, R7 ;  /* 0x000000ffff3e7224 */ /* 0x000fc600078e0007 */
[----:B------:R-:W3:Y:S04]  /*ad30*/  LDL.LU R43, [R1+0x60] ;  /* 0x00006000012b7983 */ /* 0x000ee80000300800 */
[----:B------:R-:W3:Y:S04]  /*ad40*/  LDL.LU R42, [R1+0x2d0] ;  /* 0x0002d000012a7983 */ /* 0x000ee80000300800 */
[----:B------:R-:W3:Y:S01]  /*ad50*/  LDL.LU R7, [R1+0x68] ;  /* 0x0000680001077983 */ /* 0x000ee20000300800 */
[----:B--2---:R-:W-:-:S03]  /*ad60*/  IMAD.MOV.U32 R64, RZ, RZ, R6 ;  /* 0x000000ffff407224 */ /* 0x004fc600078e0006 */
[----:B------:R-:W2:Y:S01]  /*ad70*/  LDL.LU R6, [R1+0x2d4] ;  /* 0x0002d40001067983 */ /* 0x000ea20000300800 */
[----:B----4-:R-:W-:-:S03]  /*ad80*/  IMAD.MOV.U32 R67, RZ, RZ, R9 ;  /* 0x000000ffff437224 */ /* 0x010fc600078e0009 */
[----:B------:R-:W4:Y:S01]  /*ad90*/  LDL.LU R9, [R1+0x88] ;  /* 0x0000880001097983 */ /* 0x000f220000300800 */
[----:B---3--:R-:W-:-:S03]  /*ada0*/  IMAD.MOV.U32 R66, RZ, RZ, R8 ;  /* 0x000000ffff427224 */ /* 0x008fc600078e0008 */
[----:B------:R-:W4:Y:S01]  /*adb0*/  LDL.LU R8, [R1+0x298] ;  /* 0x0002980001087983 */ /* 0x000f220000300800 */
[----:B------:R-:W-:Y:S02]  /*adc0*/  IMAD.MOV.U32 R69, RZ, RZ, R55 ;  /* 0x000000ffff457224 */ /* 0x000fe400078e0037 */
[----:B------:R-:W-:Y:S02]  /*add0*/  IMAD.MOV.U32 R68, RZ, RZ, R54 ;  /* 0x000000ffff447224 */ /* 0x000fe400078e0036 */
[----:B------:R-:W-:Y:S02]  /*ade0*/  IMAD.MOV.U32 R83, RZ, RZ, R23 ;  /* 0x000000ffff537224 */ /* 0x000fe400078e0017 */
[----:B------:R-:W3:Y:S01]  /*adf0*/  LDL.LU R23, [R1+0x90] ;  /* 0x0000900001177983 */ /* 0x000ee20000300800 */
[----:B------:R-:W-:-:S03]  /*ae00*/  IMAD.MOV.U32 R82, RZ, RZ, R22 ;  /* 0x000000ffff527224 */ /* 0x000fc600078e0016 */
[----:B------:R-:W3:Y:S01]  /*ae10*/  LDL.LU R22, [R1+0x29c] ;  /* 0x00029c0001167983 */ /* 0x000ee20000300800 */
[----:B------:R-:W-:-:S03]  /*ae20*/  IMAD.MOV.U32 R85, RZ, RZ, R39 ;  /* 0x000000ffff557224 */ /* 0x000fc600078e0027 */
[----:B------:R-:W3:Y:S01]  /*ae30*/  LDL.LU R39, [R1+0x98] ;  /* 0x0000980001277983 */ /* 0x000ee20000300800 */
[----:B------:R-:W-:-:S03]  /*ae40*/  IMAD.MOV.U32 R84, RZ, RZ, R38 ;  /* 0x000000ffff547224 */ /* 0x000fc600078e0026 */
[----:B------:R-:W3:Y:S04]  /*ae50*/  LDL.LU R38, [R1+0x2a0] ;  /* 0x0002a00001267983 */ /* 0x000ee80000300800 */
[----:B------:R-:W-:Y:S04]  /*ae60*/  STL.64 [R1+0x8], R66 ;  /* 0x0000084201007387 */ /* 0x000fe80000100a00 */
[----:B------:R-:W-:Y:S04]  /*ae70*/  STL.64 [R1+0x10], R68 ;  /* 0x0000104401007387 */ /* 0x000fe80000100a00 */
[----:B------:R-:W-:Y:S04]  /*ae80*/  STL.64 [R1+0x18], R82 ;  /* 0x0000185201007387 */ /* 0x000fe80000100a00 */
[----:B------:R-:W-:Y:S01]  /*ae90*/  STL.64 [R1+0x20], R84 ;  /* 0x0000205401007387 */ /* 0x000fe20000100a00 */
[----:B------:R-:W-:-:S03]  /*aea0*/  IMAD.MOV.U32 R97, RZ, RZ, R41 ;  /* 0x000000ffff617224 */ /* 0x000fc600078e0029 */
[----:B------:R-:W3:Y:S01]  /*aeb0*/  LDL.LU R41, [R1+0xa0] ;  /* 0x0000a00001297983 */ /* 0x000ee20000300800 */
        /* <DEDUP_REMOVED lines=10> */
[----:B------:R-:W-:Y:S02]  /*af60*/  IMAD.MOV.U32 R124, RZ, RZ, R44 ;  /* 0x000000ffff7c7224 */ /* 0x000fe400078e002c */
[----:B------:R-:W-:Y:S01]  /*af70*/  IMAD.MOV.U32 R125, RZ, RZ, R45 ;  /* 0x000000ffff7d7224 */ /* 0x000fe200078e002d */
[----:B------:R-:W-:Y:S04]  /*af80*/  STL.64 [R1+0x28], R96 ;  /* 0x0000286001007387 */ /* 0x000fe80000100a00 */
[----:B------:R-:W-:Y:S04]  /*af90*/  STL.64 [R1+0x48], R124 ;  /* 0x0000487c01007387 */ /* 0x000fe80000100a00 */
[----:B------:R-:W-:Y:S04]  /*afa0*/  STL.64 [R1+0x50], R98 ;  /* 0x0000506201007387 */ /* 0x000fe80000100a00 */
[----:B------:R-:W-:Y:S04]  /*afb0*/  STL.64 [R1+0x58], R108 ;  /* 0x0000586c01007387 */ /* 0x000fe80000100a00 */
[----:B------:R-:W3:Y:S04]  /*afc0*/  LDL.LU R61, [R1+0xd0] ;  /* 0x0000d000013d7983 */ /* 0x000ee80000300800 */
[----:B------:R-:W3:Y:S04]  /*afd0*/  LDL.LU R60, [R1+0x22c] ;  /* 0x00022c00013c7983 */ /* 0x000ee80000300800 */
[----:B0-----:R-:W3:Y:S04]  /*afe0*/  LDL.LU R47, [R1+0xd8] ;  /* 0x0000d800012f7983 */ /* 0x001ee80000300800 */
[----:B------:R-:W3:Y:S01]  /*aff0*/  LDL.LU R46, [R1+0x234] ;  /* 0x00023400012e7983 */ /* 0x000ee20000300800 */
[----:B------:R-:W-:-:S02]  /*b000*/  IMAD.MOV.U32 R111, RZ, RZ, R43 ;  /* 0x000000ffff6f7224 */ /* 0x000fc400078e002b */
[----:B------:R-:W-:-:S05]  /*b010*/  IMAD.MOV.U32 R110, RZ, RZ, R42 ;  /* 0x000000ffff6e7224 */ /* 0x000fca00078e002a */
[----:B------:R-:W-:Y:S01]  /*b020*/  STL.64 [R1+0x60], R110 ;  /* 0x0000606e01007387 */ /* 0x000fe20000100a00 */
[----:B------:R-:W-:Y:S02]  /*b030*/  IMAD.MOV.U32 R79, RZ, RZ, R78 ;  /* 0x000000ffff4f7224 */ /* 0x000fe400078e004e */
[----:B------:R-:W-:Y:S01]  /*b040*/  IMAD.MOV.U32 R78, RZ, RZ, R58 ;  /* 0x000000ffff4e7224 */ /* 0x000fe200078e003a */
[----:B--2---:R-:W-:Y:S04]  /*b050*/  STL.64 [R1+0x68], R6 ;  /* 0x0000680601007387 */ /* 0x004fe80000100a00 */
[----:B----4-:R-:W-:Y:S04]  /*b060*/  STL.64 [R1+0x88], R8 ;  /* 0x0000880801007387 */ /* 0x010fe80000100a00 */
[----:B---3--:R-:W-:Y:S04]  /*b070*/  STL.64 [R1+0x90], R22 ;  /* 0x0000901601007387 */ /* 0x008fe80000100a00 */
[----:B------:R-:W2:Y:S04]  /*b080*/  LDL.LU R43, [R1+0xe0] ;  /* 0x0000e000012b7983 */ /* 0x000ea80000300800 */
[----:B------:R-:W3:Y:S01]  /*b090*/  LDL.LU R42, [R1+0x278] ;  /* 0x00027800012a7983 */ /* 0x000ee20000300800 */
[----:B------:R-:W-:-:S03]  /*b0a0*/  IMAD.MOV.U32 R55, RZ, RZ, R11 ;  /* 0x000000ffff377224 */ /* 0x000fc600078e000b */
[----:B------:R-:W4:Y:S01]  /*b0b0*/  LDL.LU R11, [R1+0xe8] ;  /* 0x0000e800010b7983 */ /* 0x000f220000300800 */
[----:B------:R-:W-:-:S03]  /*b0c0*/  IMAD.MOV.U32 R54, RZ, RZ, R10 ;  /* 0x000000ffff367224 */ /* 0x000fc600078e000a */
[----:B------:R-:W4:Y:S01]  /*b0d0*/  LDL.LU R10, [R1+0x27c] ;  /* 0x00027c00010a7983 */ /* 0x000f220000300800 */
[----:B------:R-:W-:-:S03]  /*b0e0*/  IMAD.MOV.U32 R101, RZ, RZ, R15 ;  /* 0x000000ffff657224 */ /* 0x000fc600078e000f */
[----:B------:R-:W4:Y:S01]  /*b0f0*/  LDL.LU R15, [R1+0x3c] ;  /* 0x00003c00010f7983 */ /* 0x000f220000300800 */
[----:B------:R-:W-:-:S03]  /*b100*/  IMAD.MOV.U32 R100, RZ, RZ, R14 ;  /* 0x000000ffff647224 */ /* 0x000fc600078e000e */
[----:B------:R-:W4:Y:S04]  /*b110*/  LDL.LU R14, [R1+0x84] ;  /* 0x00008400010e7983 */ /* 0x000f280000300800 */
[----:B------:R-:W4:Y:S04]  /*b120*/  LDL.LU R45, [R1+0x40] ;  /* 0x00004000012d7983 */ /* 0x000f280000300800 */
[----:B------:R-:W4:Y:S04]  /*b130*/  LDL.LU R44, [R1+0xb0] ;  /* 0x0000b000012c7983 */ /* 0x000f280000300800 */
[----:B------:R-:W4:Y:S04]  /*b140*/  LDL.LU R59, [R1+0x44] ;  /* 0x00004400013b7983 */ /* 0x000f280000300800 */
[----:B------:R-:W4:Y:S04]  /*b150*/  LDL.LU R58, [R1+0xb4] ;  /* 0x0000b400013a7983 */ /* 0x000f280000300800 */
[----:B-1----:R-:W4:Y:S04]  /*b160*/  LDL.LU R49, [R1+0x70] ;  /* 0x0000700001317983 */ /* 0x002f280000300800 */
[----:B------:R-:W4:Y:S04]  /*b170*/  LDL.LU R48, [R1+0xb8] ;  /* 0x0000b80001307983 */ /* 0x000f280000300800 */
[----:B------:R-:W-:Y:S01]  /*b180*/  STL.64 [R1+0x98], R38 ;  /* 0x0000982601007387 */ /* 0x000fe20000100a00 */
[----:B------:R-:W-:-:S03]  /*b190*/  IMAD.MOV.U32 R113, RZ, RZ, R47 ;  /* 0x000000ffff717224 */ /* 0x000fc600078e002f */
[----:B------:R-:W-:Y:S01]  /*b1a0*/  STL.64 [R1+0xa0], R40 ;  /* 0x0000a02801007387 */ /* 0x000fe20000100a00 */
[----:B------:R-:W-:-:S03]  /*b1b0*/  IMAD.MOV.U32 R112, RZ, RZ, R46 ;  /* 0x000000ffff707224 */ /* 0x000fc600078e002e */
[----:B------:R-:W-:Y:S04]  /*b1c0*/  STL.64 [R1+0xa8], R54 ;  /* 0x0000a83601007387 */ /* 0x000fe80000100a00 */
[----:B------:R-:W-:Y:S04]  /*b1d0*/  STL.64 [R1+0xc8], R100 ;  /* 0x0000c86401007387 */ /* 0x000fe80000100a00 */
[----:B------:R-:W4:Y:S04]  /*b1e0*/  LDL.LU R47, [R1+0x74] ;  /* 0x00007400012f7983 */ /* 0x000f280000300800 */
[----:B------:R-:W4:Y:S01]  /*b1f0*/  LDL.LU R46, [R1+0xbc] ;  /* 0x0000bc00012e7983 */ /* 0x000f220000300800 */
[----:B------:R-:W-:-:S02]  /*b200*/  IMAD.MOV.U32 R102, RZ, RZ, R60 ;  /* 0x000000ffff667224 */ /* 0x000fc400078e003c */
[----:B------:R-:W-:-:S05]  /*b210*/  IMAD.MOV.U32 R103, RZ, RZ, R61 ;  /* 0x000000ffff677224 */ /* 0x000fca00078e003d */
[----:B------:R-:W-:Y:S04]  /*b220*/  STL.64 [R1+0xd0], R102 ;  /* 0x0000d06601007387 */ /* 0x000fe80000100a00 */
[----:B------:R-:W-:Y:S01]  /*b230*/  STL.64 [R1+0xd8], R112 ;  /* 0x0000d87001007387 */ /* 0x000fe20000100a00 */
[----:B------:R-:W-:Y:S02]  /*b240*/  IMAD.MOV.U32 R121, RZ, RZ, R120 ;  /* 0x000000ffff797224 */ /* 0x000fe400078e0078 */
[----:B------:R-:W-:Y:S02]  /*b250*/  IMAD.MOV.U32 R104, RZ, RZ, R93 ;  /* 0x000000ffff687224 */ /* 0x000fe400078e005d */
[----:B------:R-:W-:Y:S02]  /*b260*/  IMAD.MOV.U32 R105, RZ, RZ, R81 ;  /* 0x000000ffff697224 */ /* 0x000fe400078e0051 */
[----:B------:R-:W-:-:S02]  /*b270*/  IMAD.MOV.U32 R120, RZ, RZ, R13 ;  /* 0x000000ffff787224 */ /* 0x000fc400078e000d */
[----:B------:R-:W-:Y:S02]  /*b280*/  IMAD.MOV.U32 R106, RZ, RZ, R94 ;  /* 0x000000ffff6a7224 */ /* 0x000fe400078e005e */
[----:B------:R-:W-:Y:S01]  /*b290*/  IMAD.MOV.U32 R107, RZ, RZ, R86 ;  /* 0x000000ffff6b7224 */ /* 0x000fe200078e0056 */
[----:B------:R-:W4:Y:S01]  /*b2a0*/  @P6 LDG.E.U16 R26, desc[UR16][R120.64] ;  /* 0x00000010781a6981 */ /* 0x000f22000c1e1500 */
[----:B------:R-:W-:Y:S02]  /*b2b0*/  IMAD.MOV.U32 R116, RZ, RZ, R95 ;  /* 0x000000ffff747224 */ /* 0x000fe400078e005f */
[----:B------:R-:W-:Y:S02]  /*b2c0*/  IMAD.MOV.U32 R117, RZ, RZ, R87 ;  /* 0x000000ffff757224 */ /* 0x000fe400078e0057 */
[----:B--2---:R-:W-:Y:S02]  /*b2d0*/  IMAD.MOV.U32 R115, RZ, RZ, R43 ;  /* 0x000000ffff737224 */ /* 0x004fe400078e002b */
[----:B---3--:R-:W-:-:S05]  /*b2e0*/  IMAD.MOV.U32 R114, RZ, RZ, R42 ;  /* 0x000000ffff727224 */ /* 0x008fca00078e002a */
[----:B------:R-:W-:Y:S04]  /*b2f0*/  STL.64 [R1+0xe0], R114 ;  /* 0x0000e07201007387 */ /* 0x000fe80000100a00 */
[----:B----4-:R-:W-:Y:S01]  /*b300*/  STL.64 [R1+0xe8], R10 ;  /* 0x0000e80a01007387 */ /* 0x010fe20000100a00 */
[----:B------:R-:W-:-:S03]  /*b310*/  IMAD.MOV.U32 R43, RZ, RZ, R15 ;  /* 0x000000ffff2b7224 */ /* 0x000fc600078e000f */
[----:B------:R-:W2:Y:S01]  /*b320*/  LDL.LU R15, [R1] ;  /* 0x00000000010f7983 */ /* 0x000ea20000300800 */
[----:B------:R-:W-:-:S03]  /*b330*/  IMAD.MOV.U32 R42, RZ, RZ, R14 ;  /* 0x000000ffff2a7224 */ /* 0x000fc600078e000e */
[----:B------:R-:W3:Y:S04]  /*b340*/  LDL.LU R14, [R1+0x4] ;  /* 0x00000400010e7983 */ /* 0x000ee80000300800 */
[----:B------:R-:W-:Y:S04]  /*b350*/  STL.64 [R1+0x108], R42 ;  /* 0x0001082a01007387 */ /* 0x000fe80000100a00 */
[----:B------:R-:W-:Y:S04]  /*b360*/  STL.64 [R1+0x110], R44 ;  /* 0x0001102c01007387 */ /* 0x000fe80000100a00 */
[----:B------:R-:W-:Y:S01]  /*b370*/  STL.64 [R1+0x118], R58 ;  /* 0x0001183a01007387 */ /* 0x000fe20000100a00 */
[----:B------:R-:W-:-:S02]  /*b380*/  IMAD.MOV.U32 R61, RZ, RZ, R49 ;  /* 0x000000ffff3d7224 */ /* 0x000fc400078e0031 */
[----:B------:R-:W-:-:S05]  /*b390*/  IMAD.MOV.U32 R60, RZ, RZ, R48 ;  /* 0x000000ffff3c7224 */ /* 0x000fca00078e0030 */
[----:B------:R-:W-:Y:S01]  /*b3a0*/  STL.64 [R1+0x120], R60 ;  /* 0x0001203c01007387 */ /* 0x000fe20000100a00 */
[----:B------:R-:W-:Y:S02]  /*b3b0*/  IMAD.MOV.U32 R75, RZ, RZ, R47 ;  /* 0x000000ffff4b7224 */ /* 0x000fe400078e002f */
[----:B------:R-:W-:-:S05]  /*b3c0*/  IMAD.MOV.U32 R74, RZ, RZ, R46 ;  /* 0x000000ffff4a7224 */ /* 0x000fca00078e002e */
[----:B------:R-:W-:Y:S04]  /*b3d0*/  STL.64 [R1+0x128], R74 ;  /* 0x0001284a01007387 */ /* 0x000fe80000100a00 */
[----:B------:R-:W-:Y:S04]  /*b3e0*/  STL.64 [R1+0x148], R104 ;  /* 0x0001486801007387 */ /* 0x000fe80000100a00 */
[----:B------:R-:W-:Y:S04]  /*b3f0*/  STL.64 [R1+0x150], R106 ;  /* 0x0001506a01007387 */ /* 0x000fe80000100a00 */
[----:B------:R-:W-:Y:S04]  /*b400*/  STL.64 [R1+0x158], R116 ;  /* 0x0001587401007387 */ /* 0x000fe80000100a00 */
[----:B------:R-:W4:Y:S01]  /*b410*/  LDL R81, [R1+0x230] ;  /* 0x0002300001517983 */ /* 0x000f220000100800 */
[----:B------:R-:W-:-:S02]  /*b420*/  IMAD.MOV.U32 R119, RZ, RZ, R88 ;  /* 0x000000ffff777224 */ /* 0x000fc400078e0058 */
[----:B------:R-:W-:Y:S01]  /*b430*/  IMAD.MOV.U32 R46, RZ, RZ, R57 ;  /* 0x000000ffff2e7224 */ /* 0x000fe200078e0039 */
[----:B------:R-:W4:Y:S01]  /*b440*/  LDL R93, [R1+0x484] ;  /* 0x00048400015d7983 */ /* 0x000f220000100800 */
[----:B------:R-:W-:Y:S02]  /*b450*/  IMAD.MOV.U32 R47, RZ, RZ, R35 ;  /* 0x000000ffff2f7224 */ /* 0x000fe400078e0023 */
[----:B------:R-:W-:Y:S01]  /*b460*/  IMAD.MOV.U32 R48, RZ, RZ, R70 ;  /* 0x000000ffff307224 */ /* 0x000fe200078e0046 */
[----:B------:R-:W4:Y:S01]  /*b470*/  LDL R35, [R1+0x488] ;  /* 0x0004880001237983 */ /* 0x000f220000100800 */
[----:B------:R-:W-:Y:S02]  /*b480*/  IMAD.MOV.U32 R49, RZ, RZ, R36 ;  /* 0x000000ffff317224 */ /* 0x000fe400078e0024 */
[----:B------:R-:W-:Y:S02]  /*b490*/  IMAD.MOV.U32 R36, RZ, RZ, R71 ;  /* 0x000000ffff247224 */ /* 0x000fe400078e0047 */
[----:B------:R-:W-:-:S02]  /*b4a0*/  IMAD.MOV.U32 R70, RZ, RZ, R72 ;  /* 0x000000ffff467224 */ /* 0x000fc400078e0048 */
[----:B------:R-:W-:Y:S02]  /*b4b0*/  IMAD.MOV.U32 R71, RZ, RZ, R50 ;  /* 0x000000ffff477224 */ /* 0x000fe400078e0032 */
[----:B------:R-:W-:Y:S02]  /*b4c0*/  IMAD.MOV.U32 R50, RZ, RZ, R73 ;  /* 0x000000ffff327224 */ /* 0x000fe400078e0049 */
[----:B------:R-:W-:Y:S02]  /*b4d0*/  IMAD.MOV.U32 R72, RZ, RZ, R27 ;  /* 0x000000ffff487224 */ /* 0x000fe400078e001b */
        /* <DEDUP_REMOVED lines=12> */
[----:B--2---:R-:W-:Y:S02]  /*b5a0*/  IMAD.MOV.U32 R118, RZ, RZ, R15 ;  /* 0x000000ffff767224 */ /* 0x004fe400078e000f */
[----:B------:R-:W-:-:S03]  /*b5b0*/  IMAD.MOV.U32 R15, RZ, RZ, R89 ;  /* 0x000000ffff0f7224 */ /* 0x000fc600078e0059 */
[----:B------:R-:W-:Y:S04]  /*b5c0*/  STL.64 [R1+0x160], R118 ;  /* 0x0001607601007387 */ /* 0x000fe80000100a00 */
[----:B---3--:R-:W-:Y:S04]  /*b5d0*/  STL.64 [R1+0x168], R14 ;  /* 0x0001680e01007387 */ /* 0x008fe80000100a00 */
[----:B------:R-:W-:Y:S04]  /*b5e0*/  STL.64 [R1+0x188], R46 ;  /* 0x0001882e01007387 */ /* 0x000fe80000100a00 */
[----:B------:R-:W-:Y:S01]  /*b5f0*/  STL.64 [R1+0x190], R48 ;  /* 0x0001903001007387 */ /* 0x000fe20000100a00 */
[----:B------:R-:W-:-:S03]  /*b600*/  IMAD.MOV.U32 R89, RZ, RZ, R21 ;  /* 0x000000ffff597224 */ /* 0x000fc600078e0015 */
[----:B------:R-:W-:Y:S01]  /*b610*/  STL.64 [R1+0x198], R36 ;  /* 0x0001982401007387 */ /* 0x000fe20000100a00 */
[----:B------:R-:W-:-:S03]  /*b620*/  IMAD.MOV.U32 R21, RZ, RZ, R3 ;  /* 0x000000ffff157224 */ /* 0x000fc600078e0003 */
[----:B------:R-:W-:Y:S04]  /*b630*/  STL.64 [R1+0x1a0], R70 ;  /* 0x0001a04601007387 */ /* 0x000fe80000100a00 */
[----:B------:R-:W-:Y:S04]  /*b640*/  STL.64 [R1+0x1a8], R50 ;  /* 0x0001a83201007387 */ /* 0x000fe80000100a00 */
[----:B------:R-:W2:Y:S04]  /*b650*/  LDL R87, [R1+0x464] ;  /* 0x0004640001577983 */ /* 0x000ea80000100800 */
[----:B------:R-:W3:Y:S04]  /*b660*/  LDL R95, [R1+0x468] ;  /* 0x00046800015f7983 */ /* 0x000ee80000100800 */
[----:B------:R-:W-:Y:S04]  /*b670*/  STL.64 [R1+0x1c8], R72 ;  /* 0x0001c84801007387 */ /* 0x000fe80000100a00 */
[----:B------:R-:W-:Y:S04]  /*b680*/  STL.64 [R1+0x1d0], R90 ;  /* 0x0001d05a01007387 */ /* 0x000fe80000100a00 */
[----:B------:R-:W-:Y:S04]  /*b690*/  STL.64 [R1+0x1d8], R18 ;  /* 0x0001d81201007387 */ /* 0x000fe80000100a00 */
[----:B------:R-:W-:Y:S04]  /*b6a0*/  STL.64 [R1+0x1e0], R28 ;  /* 0x0001e01c01007387 */ /* 0x000fe80000100a00 */
[----:B------:R-:W-:Y:S04]  /*b6b0*/  STL.64 [R1+0x1e8], R88 ;  /* 0x0001e85801007387 */ /* 0x000fe80000100a00 */
[----:B------:R-:W-:Y:S04]  /*b6c0*/  STL.64 [R1+0x208], R20 ;  /* 0x0002081401007387 */ /* 0x000fe80000100a00 */
[----:B------:R-:W-:Y:S04]  /*b6d0*/  STL.64 [R1+0x210], R30 ;  /* 0x0002101e01007387 */ /* 0x000fe80000100a00 */
[----:B------:R-:W-:Y:S04]  /*b6e0*/  STL [R1+0x64c], R122 ;  /* 0x00064c7a01007387 */ /* 0x000fe80000100800 */
[----:B------:R-:W-:Y:S04]  /*b6f0*/  STL [R1+0x648], R123 ;  /* 0x0006487b01007387 */ /* 0x000fe80000100800 */
[----:B------:R-:W-:Y:S04]  /*b700*/  STL.64 [R1+0x760], R122 ;  /* 0x0007607a01007387 */ /* 0x000fe80000100a00 */
[----:B------:R0:W-:Y:S04]  /*b710*/  STL [R1+0x2e0], R26 ;  /* 0x0002e01a01007387 */ /* 0x0001e80000100800 */
[----:B----4-:R-:W4:Y:S04]  /*b720*/  @P6 LDG.E.U16 R81, desc[UR16][R122.64] ;  /* 0x000000107a516981 */ /* 0x010f28000c1e1500 */
[----:B0-----:R-:W2:Y:S01]  /*b730*/  LDL.LU R26, [R1+0x8a0] ;  /* 0x0008a000011a7983 */ /* 0x001ea20000300800 */
[----:B------:R-:W-:-:S02]  /*b740*/  ISETP.GT.AND P5, PT, R2, 0x1, PT ;  /* 0x000000010200780c */ /* 0x000fc40003fa4270 */
[C---:B------:R-:W-:Y:S02]  /*b750*/  ISETP.GT.AND P3, PT, R2.reuse, 0x2, PT ;  /* 0x000000020200780c */ /* 0x040fe40003f64270 */
[----:B------:R-:W-:Y:S01]  /*b760*/  ISETP.GT.AND P4, PT, R2, 0x3, PT ;  /* 0x000000030200780c */ /* 0x000fe20003f84270 */
[----:B------:R-:W-:Y:S01]  /*b770*/  IMAD.MOV.U32 R16, RZ, RZ, R34 ;  /* 0x000000ffff107224 */ /* 0x000fe200078e0022 */
[----:B------:R-:W-:Y:S01]  /*b780*/  PRMT R76, RZ, 0x7610, R76 ;  /* 0x00007610ff4c7816 */ /* 0x000fe2000000004c */
[----:B------:R-:W3:Y:S01]  /*b790*/  LDL R94, [R1+0x460] ;  /* 0x00046000015e7983 */ /* 0x000ee20000100800 */
[----:B------:R-:W-:-:S03]  /*b7a0*/  PRMT R52, RZ, 0x7610, R52 ;  /* 0x00007610ff347816 */ /* 0x000fc60000000034 */
[----:B------:R-:W3:Y:S01]  /*b7b0*/  LDL R86, [R1+0x45c] ;  /* 0x00045c0001567983 */ /* 0x000ee20000100800 */
[----:B------:R-:W-:-:S03]  /*b7c0*/  IMAD.MOV.U32 R12, RZ, RZ, R33 ;  /* 0x000000ffff0c7224 */ /* 0x000fc600078e0021 */
[----:B------:R-:W3:Y:S01]  /*b7d0*/  @P5 LDG.E.U16 R93, desc[UR16][R20.64] ;  /* 0x00000010145d5981 */ /* 0x000ee2000c1e1500 */
[----:B------:R-:W-:Y:S01]  /*b7e0*/  IMAD.MOV.U32 R13, RZ, RZ, R25 ;  /* 0x000000ffff0d7224 */ /* 0x000fe200078e0019 */
[----:B------:R-:W-:Y:S02]  /*b7f0*/  PRMT R77, RZ, 0x7610, R77 ;  /* 0x00007610ff4d7816 */ /* 0x000fe4000000004d */
[----:B------:R-:W3:Y:S01]  /*b800*/  @P5 LDG.E.U16 R35, desc[UR16][R30.64] ;  /* 0x000000101e235981 */ /* 0x000ee2000c1e1500 */
[----:B------:R-:W-:Y:S01]  /*b810*/  IMAD.MOV.U32 R4, RZ, RZ, R32 ;  /* 0x000000ffff047224 */ /* 0x000fe200078e0020 */
[----:B------:R-:W-:Y:S01]  /*b820*/  PRMT R53, RZ, 0x7610, R53 ;  /* 0x00007610ff357816 */ /* 0x000fe20000000035 */
[----:B------:R-:W-:Y:S01]  /*b830*/  IMAD.MOV.U32 R5, RZ, RZ, R24 ;  /* 0x000000ffff057224 */ /* 0x000fe200078e0018 */
[----:B------:R-:W3:Y:S01]  /*b840*/  @P3 LDG.E.U16 R52, desc[UR16][R12.64] ;  /* 0x000000100c343981 */ /* 0x000ee2000c1e1500 */
[----:B------:R-:W-:Y:S02]  /*b850*/  PRMT R80, RZ, 0x7610, R80 ;  /* 0x00007610ff507816 */ /* 0x000fe40000000050 */
[----:B------:R-:W-:Y:S01]  /*b860*/  PRMT R56, RZ, 0x7610, R56 ;  /* 0x00007610ff387816 */ /* 0x000fe20000000038 */
[----:B------:R-:W3:Y:S04]  /*b870*/  @P4 LDG.E.U16 R77, desc[UR16][R4.64] ;  /* 0x00000010044d4981 */ /* 0x000ee8000c1e1500 */
[----:B------:R-:W3:Y:S04]  /*b880*/  @P4 LDG.E.U16 R53, desc[UR16][R88.64] ;  /* 0x0000001058354981 */ /* 0x000ee8000c1e1500 */
[----:B----4-:R0:W-:Y:S01]  /*b890*/  @P6 STL [R1+0x230], R81 ;  /* 0x0002305101006387 */ /* 0x0101e20000100800 */
[----:B------:R-:W-:Y:S01]  /*b8a0*/  ISETP.GT.AND P6, PT, R2, 0x4, PT ;  /* 0x000000040200780c */ /* 0x000fe20003fc4270 */
[----:B--2---:R-:W-:-:S02]  /*b8b0*/  IMAD.MOV.U32 R17, RZ, RZ, R26 ;  /* 0x000000ffff117224 */ /* 0x004fc400078e001a */
[----:B0-----:R-:W2:Y:S04]  /*b8c0*/  LDL R81, [R1+0x458] ;  /* 0x0004580001517983 */ /* 0x001ea80000100800 */
[----:B------:R-:W4:Y:S06]  /*b8d0*/  @P3 LDG.E.U16 R76, desc[UR16][R16.64] ;  /* 0x00000010104c3981 */ /* 0x000f2c000c1e1500 */
[----:B------:R-:W2:Y:S04]  /*b8e0*/  @P6 LDG.E.U16 R80, desc[UR16][R28.64] ;  /* 0x000000101c506981 */ /* 0x000ea8000c1e1500 */
[----:B------:R-:W2:Y:S04]  /*b8f0*/  @P6 LDG.E.U16 R56, desc[UR16][R18.64] ;  /* 0x0000001012386981 */ /* 0x000ea8000c1e1500 */
[----:B------:R-:W-:Y:S04]  /*b900*/  STL [R1+0x654], R120 ;  /* 0x0006547801007387 */ /* 0x000fe80000100800 */
[----:B------:R-:W-:Y:S04]  /*b910*/  STL [R1+0x650], R121 ;  /* 0x0006507901007387 */ /* 0x000fe80000100800 */
[----:B---3--:R-:W-:Y:S04]  /*b920*/  @P5 STL [R1+0x484], R93 ;  /* 0x0004845d01005387 */ /* 0x008fe80000100800 */
[----:B------:R-:W-:Y:S04]  /*b930*/  @P5 STL [R1+0x488], R35 ;  /* 0x0004882301005387 */ /* 0x000fe80000100800 */
[----:B------:R-:W-:Y:S01]  /*b940*/  STL.64 [R1+0x200], R16 ;  /* 0x0002001001007387 */ /* 0x000fe20000100a00 */
[----:B------:R-:W-:-:S13]  /*b950*/  ISETP.GT.AND P5, PT, R2, 0x5, PT ;  /* 0x000000050200780c */ /* 0x000fda0003fa4270 */
[----:B------:R-:W3:Y:S01]  /*b960*/  @P5 LDG.E.U16 R95, desc[UR16][R90.64] ;  /* 0x000000105a5f5981 */ /* 0x000ee2000c1e1500 */
[C---:B------:R-:W-:Y:S02]  /*b970*/  ISETP.GT.AND P3, PT, R2.reuse, 0x6, PT ;  /* 0x000000060200780c */ /* 0x040fe40003f64270 */
[C---:B------:R-:W-:Y:S01]  /*b980*/  ISETP.GT.AND P4, PT, R2.reuse, 0x7, PT ;  /* 0x000000070200780c */ /* 0x040fe20003f84270 */
[----:B------:R-:W2:Y:S04]  /*b990*/  @P5 LDG.E.U16 R87, desc[UR16][R72.64] ;  /* 0x0000001048575981 */ /* 0x000ea8000c1e1500 */
[----:B----4-:R0:W-:Y:S04]  /*b9a0*/  STL [R1+0x480], R76 ;  /* 0x0004804c01007387 */ /* 0x0101e80000100800 */
[----:B0-----:R-:W4:Y:S04]  /*b9b0*/  LDL.LU R76, [R1+0x89c] ;  /* 0x00089c00014c7983 */ /* 0x001f280000300800 */
[----:B------:R-:W-:Y:S04]  /*b9c0*/  STL.64 [R1+0x1f0], R4 ;  /* 0x0001f00401007387 */ /* 0x000fe80000100a00 */
[----:B------:R-:W-:Y:S04]  /*b9d0*/  STL.64 [R1+0x1f8], R12 ;  /* 0x0001f80c01007387 */ /* 0x000fe80000100a00 */
[----:B------:R0:W-:Y:S04]  /*b9e0*/  STL [R1+0x47c], R52 ;  /* 0x00047c3401007387 */ /* 0x0001e80000100800 */
[----:B0-----:R-:W3:Y:S04]  /*b9f0*/  LDL.LU R52, [R1+0x898] ;  /* 0x0008980001347983 */ /* 0x001ee80000300800 */
[----:B------:R0:W-:Y:S04]  /*ba00*/  STL [R1+0x478], R77 ;  /* 0x0004784d01007387 */ /* 0x0001e80000100800 */
[----:B0-----:R-:W3:Y:S04]  /*ba10*/  LDL.LU R77, [R1+0x894] ;  /* 0x00089400014d7983 */ /* 0x001ee80000300800 */
[----:B------:R0:W-:Y:S04]  /*ba20*/  STL [R1+0x474], R53 ;  /* 0x0004743501007387 */ /* 0x0001e80000100800 */
[----:B0-----:R-:W3:Y:S04]  /*ba30*/  LDL.LU R53, [R1+0x890] ;  /* 0x0008900001357983 */ /* 0x001ee80000300800 */
[----:B------:R-:W3:Y:S04]  /*ba40*/  LDL R88, [R1+0x448] ;  /* 0x0004480001587983 */ /* 0x000ee80000100800 */
[----:B------:R-:W3:Y:S04]  /*ba50*/  LDL R93, [R1+0x444] ;  /* 0x00044400015d7983 */ /* 0x000ee80000100800 */
[----:B--2---:R0:W-:Y:S04]  /*ba60*/  STL [R1+0x470], R80 ;  /* 0x0004705001007387 */ /* 0x0041e80000100800 */
[----:B0-----:R-:W2:Y:S04]  /*ba70*/  LDL.LU R80, [R1+0x88c] ;  /* 0x00088c0001507983 */ /* 0x001ea80000300800 */
[----:B------:R0:W-:Y:S04]  /*ba80*/  STL [R1+0x46c], R56 ;  /* 0x00046c3801007387 */ /* 0x0001e80000100800 */
[----:B0-----:R-:W2:Y:S04]  /*ba90*/  LDL.LU R56, [R1+0x888] ;  /* 0x0008880001387983 */ /* 0x001ea80000300800 */
[----:B------:R-:W2:Y:S01]  /*baa0*/  LDL.LU.64 R90, [R1+0x880] ;  /* 0x00088000015a7983 */ /* 0x000ea20000300a00 */
[----:B------:R-:W-:-:S02]  /*bab0*/  ISETP.GT.AND P6, PT, R2, 0x8, PT ;  /* 0x000000080200780c */ /* 0x000fc40003fc4270 */
[----:B------:R-:W-:-:S11]  /*bac0*/  PRMT R92, RZ, 0x7610, R92 ;  /* 0x00007610ff5c7816 */ /* 0x000fd6000000005c */
[----:B------:R-:W2:Y:S01]  /*bad0*/  @P6 LDG.E.U16 R92, desc[UR16][R36.64] ;  /* 0x00000010245c6981 */ /* 0x000ea2000c1e1500 */
[----:B----4-:R-:W-:Y:S02]  /*bae0*/  IMAD.MOV.U32 R4, RZ, RZ, R76 ;  /* 0x000000ffff047224 */ /* 0x010fe400078e004c */
[----:B---3--:R-:W-:-:S05]  /*baf0*/  IMAD.MOV.U32 R5, RZ, RZ, R52 ;  /* 0x000000ffff057224 */ /* 0x008fca00078e0034 */
[----:B------:R-:W3:Y:S01]  /*bb00*/  @P4 LDG.E.U16 R81, desc[UR16][R4.64] ;  /* 0x0000001004514981 */ /* 0x000ee2000c1e1500 */
[----:B------:R-:W-:Y:S02]  /*bb10*/  IMAD.MOV.U32 R12, RZ, RZ, R77 ;  /* 0x000000ffff0c7224 */ /* 0x000fe400078e004d */
[----:B------:R-:W-:-:S05]  /*bb20*/  IMAD.MOV.U32 R13, RZ, RZ, R53 ;  /* 0x000000ffff0d7224 */ /* 0x000fca00078e0035 */
[----:B------:R-:W4:Y:S01]  /*bb30*/  @P3 LDG.E.U16 R86, desc[UR16][R12.64] ;  /* 0x000000100c563981 */ /* 0x000f22000c1e1500 */
[----:B--2---:R-:W-:Y:S02]  /*bb40*/  IMAD.MOV.U32 R16, RZ, RZ, R80 ;  /* 0x000000ffff107224 */ /* 0x004fe400078e0050 */
[----:B------:R-:W-:Y:S01]  /*bb50*/  IMAD.MOV.U32 R17, RZ, RZ, R56 ;  /* 0x000000ffff117224 */ /* 0x000fe200078e0038 */
[----:B------:R-:W2:Y:S04]  /*bb60*/  @P4 LDG.E.U16 R90, desc[UR16][R50.64] ;  /* 0x00000010325a4981 */ /* 0x000ea8000c1e1500 */
[----:B------:R-:W2:Y:S04]  /*bb70*/  @P3 LDG.E.U16 R94, desc[UR16][R16.64] ;  /* 0x00000010105e3981 */ /* 0x000ea8000c1e1500 */
[----:B------:R-:W3:Y:S04]  /*bb80*/  @P6 LDG.E.U16 R91, desc[UR16][R70.64] ;  /* 0x00000010465b6981 */ /* 0x000ee8000c1e1500 */
[----:B------:R0:W-:Y:S04]  /*bb90*/  @P5 STL [R1+0x468], R95 ;  /* 0x0004685f01005387 */ /* 0x0001e80000100800 */
[----:B------:R-:W3:Y:S04]  /*bba0*/  LDL R57, [R1+0x43c] ;  /* 0x00043c0001397983 */ /* 0x000ee80000100800 */
[----:B------:R-:W3:Y:S04]  /*bbb0*/  LDL R35, [R1+0x438] ;  /* 0x0004380001237983 */ /* 0x000ee80000100800 */
[----:B0-----:R-:W3:Y:S04]  /*bbc0*/  LDL R95, [R1+0x440] ;  /* 0x00044000015f7983 */ /* 0x001ee80000100800 */
[----:B------:R0:W-:Y:S04]  /*bbd0*/  @P5 STL [R1+0x464], R87 ;  /* 0x0004645701005387 */ /* 0x0001e80000100800 */
[----:B------:R-:W-:Y:S04]  /*bbe0*/  STL.64 [R1+0x1c0], R16 ;  /* 0x0001c01001007387 */ /* 0x000fe80000100a00 */
[----:B------:R1:W-:Y:S04]  /*bbf0*/  STL.64 [R1+0x1b0], R4 ;  /* 0x0001b00401007387 */ /* 0x0003e80000100a00 */
[----:B------:R1:W-:Y:S04]  /*bc00*/  STL.64 [R1+0x1b8], R12 ;  /* 0x0001b80c01007387 */ /* 0x0003e80000100a00 */
[----:B0-----:R-:W3:Y:S04]  /*bc10*/  LDL R87, [R1+0x434] ;  /* 0x0004340001577983 */ /* 0x001ee80000100800 */
[----:B----4-:R-:W-:Y:S04]  /*bc20*/  @P3 STL [R1+0x45c], R86 ;  /* 0x00045c5601003387 */ /* 0x010fe80000100800 */
[----:B--2---:R-:W-:Y:S04]  /*bc30*/  @P3 STL [R1+0x460], R94 ;  /* 0x0004605e01003387 */ /* 0x004fe80000100800 */
[----:B-1----:R-:W2:Y:S04]  /*bc40*/  LDL.LU R4, [R1+0x30] ;  /* 0x0000300001047983 */ /* 0x002ea80000300800 */
[----:B------:R-:W4:Y:S04]  /*bc50*/  LDL.LU R12, [R1+0x34] ;  /* 0x00003400010c7983 */ /* 0x000f280000300800 */
[----:B------:R0:W-:Y:S04]  /*bc60*/  STL [R1+0x454], R90 ;  /* 0x0004545a01007387 */ /* 0x0001e80000100800 */
[----:B0-----:R-:W2:Y:S04]  /*bc70*/  LDL.LU R90, [R1+0x878] ;  /* 0x00087800015a7983 */ /* 0x001ea80000300800 */
[----:B------:R-:W2:Y:S04]  /*bc80*/  LDL.LU R3, [R1+0x38] ;  /* 0x0000380001037983 */ /* 0x000ea80000300800 */
[----:B------:R-:W4:Y:S04]  /*bc90*/  LDL R94, [R1+0x430] ;  /* 0x00043000015e7983 */ /* 0x000f280000100800 */
[----:B---3--:R-:W-:Y:S04]  /*bca0*/  @P4 STL [R1+0x458], R81 ;  /* 0x0004585101004387 */ /* 0x008fe80000100800 */
[----:B------:R0:W-:Y:S04]  /*bcb0*/  STL [R1+0x450], R91 ;  /* 0x0004505b01007387 */ /* 0x0001e80000100800 */
[----:B0-----:R-:W3:Y:S04]  /*bcc0*/  LDL.LU R91, [R1+0x874] ;  /* 0x00087400015b7983 */ /* 0x001ee80000300800 */
[----:B------:R-:W4:Y:S04]  /*bcd0*/  LDL R86, [R1+0x42c] ;  /* 0x00042c0001567983 */ /* 0x000f280000100800 */
[----:B------:R0:W-:Y:S04]  /*bce0*/  STL [R1+0x44c], R92 ;  /* 0x00044c5c01007387 */ /* 0x0001e80000100800 */
[----:B0-----:R-:W4:Y:S01]  /*bcf0*/  LDL.LU R92, [R1+0x870] ;  /* 0x00087000015c7983 */ /* 0x001f220000300800 */
[----:B------:R-:W-:-:S02]  /*bd00*/  ISETP.GT.AND P5, PT, R2, 0x9, PT ;  /* 0x000000090200780c */ /* 0x000fc40003fa4270 */
[----:B------:R-:W-:Y:S01]  /*bd10*/  ISETP.GT.AND P3, PT, R2, 0xa, PT ;  /* 0x0000000a0200780c */ /* 0x000fe20003f64270 */
[----:B------:R-:W4:Y:S01]  /*bd20*/  LDL R89, [R1+0x428] ;  /* 0x0004280001597983 */ /* 0x000f220000100800 */
[----:B--2---:R-:W-:-:S09]  /*bd30*/  IMAD.MOV.U32 R16, RZ, RZ, R3 ;  /* 0x000000ffff107224 */ /* 0x004fd200078e0003 */
[----:B------:R-:W2:Y:S04]  /*bd40*/  @P5 LDG.E.U16 R93, desc[UR16][R46.64] ;  /* 0x000000102e5d5981 */ /* 0x000ea8000c1e1500 */
[----:B------:R-:W2:Y:S01]  /*bd50*/  @P5 LDG.E.U16 R88, desc[UR16][R48.64] ;  /* 0x0000001030585981 */ /* 0x000ea2000c1e1500 */
[----:B------:R-:W-:Y:S01]  /*bd60*/  ISETP.GT.AND P4, PT, R2, 0xb, PT ;  /* 0x0000000b0200780c */ /* 0x000fe20003f84270 */
[----:B------:R-:W-:Y:S02]  /*bd70*/  IMAD.MOV.U32 R5, RZ, RZ, R90 ;  /* 0x000000ffff057224 */ /* 0x000fe400078e005a */
[----:B------:R-:W2:Y:S04]  /*bd80*/  LDL R81, [R1+0x424] ;  /* 0x0004240001517983 */ /* 0x000ea80000100800 */
[----:B------:R-:W2:Y:S04]  /*bd90*/  LDL.LU.64 R48, [R1+0x868] ;  /* 0x0008680001307983 */ /* 0x000ea80000300a00 */
[----:B------:R-:W2:Y:S01]  /*bda0*/  LDL.LU.64 R46, [R1+0x860] ;  /* 0x00086000012e7983 */ /* 0x000ea20000300a00 */
[----:B---3--:R-:W-:-:S03]  /*bdb0*/  IMAD.MOV.U32 R13, RZ, RZ, R91 ;  /* 0x000000ffff0d7224 */ /* 0x008fc600078e005b */
[----:B------:R-:W3:Y:S04]  /*bdc0*/  @P4 LDG.E.U16 R35, desc[UR16][R4.64] ;  /* 0x0000001004234981 */ /* 0x000ee8000c1e1500 */
[----:B----4-:R-:W4:Y:S04]  /*bdd0*/  @P3 LDG.E.U16 R57, desc[UR16][R12.64] ;  /* 0x000000100c393981 */ /* 0x010f28000c1e1500 */
[----:B------:R-:W3:Y:S01]  /*bde0*/  @P4 LDG.E.U16 R87, desc[UR16][R14.64] ;  /* 0x000000100e574981 */ /* 0x000ee2000c1e1500 */
[----:B------:R-:W-:-:S05]  /*bdf0*/  IMAD.MOV.U32 R17, RZ, RZ, R92 ;  /* 0x000000ffff117224 */ /* 0x000fca00078e005c */
[----:B------:R-:W3:Y:S04]  /*be00*/  @P3 LDG.E.U16 R95, desc[UR16][R16.64] ;  /* 0x00000010105f3981 */ /* 0x000ee8000c1e1500 */
[----:B--2---:R0:W-:Y:S04]  /*be10*/  @P5 STL [R1+0x444], R93 ;  /* 0x0004445d01005387 */ /* 0x0041e80000100800 */
[----:B------:R-:W2:Y:S04]  /*be20*/  LDL R36, [R1+0x41c] ;  /* 0x00041c0001247983 */ /* 0x000ea80000100800 */
[----:B0-----:R-:W2:Y:S04]  /*be30*/  LDL R93, [R1+0x420] ;  /* 0x00042000015d7983 */ /* 0x001ea80000100800 */
[----:B------:R0:W-:Y:S04]  /*be40*/  @P5 STL [R1+0x448], R88 ;  /* 0x0004485801005387 */ /* 0x0001e80000100800 */
[----:B0-----:R-:W2:Y:S04]  /*be50*/  LDL R88, [R1+0x418] ;  /* 0x0004180001587983 */ /* 0x001ea80000100800 */
[----:B------:R-:W-:Y:S04]  /*be60*/  STL.64 [R1+0x170], R4 ;  /* 0x0001700401007387 */ /* 0x000fe80000100a00 */
[----:B------:R-:W-:Y:S04]  /*be70*/  STL.64 [R1+0x180], R16 ;  /* 0x0001801001007387 */ /* 0x000fe80000100a00 */
[----:B------:R-:W-:Y:S04]  /*be80*/  STL.64 [R1+0x178], R12 ;  /* 0x0001780c01007387 */ /* 0x000fe80000100a00 */
[----:B---3--:R0:W-:Y:S04]  /*be90*/  @P3 STL [R1+0x440], R95 ;  /* 0x0004405f01003387 */ /* 0x0081e80000100800 */
[----:B0-----:R-:W3:Y:S04]  /*bea0*/  LDL R95, [R1+0x414] ;  /* 0x00041400015f7983 */ /* 0x001ee80000100800 */
[----:B------:R-:W2:Y:S04]  /*beb0*/  LDL.LU R12, [R1+0xc0] ;  /* 0x0000c000010c7983 */ /* 0x000ea80000300800 */
[----:B----4-:R0:W-:Y:S04]  /*bec0*/  @P3 STL [R1+0x43c], R57 ;  /* 0x00043c3901003387 */ /* 0x0101e80000100800 */
[----:B------:R-:W4:Y:S04]  /*bed0*/  LDL.LU R13, [R1+0x78] ;  /* 0x00007800010d7983 */ /* 0x000f280000300800 */
[----:B------:R-:W2:Y:S04]  /*bee0*/  LDL.LU R5, [R1+0x7c] ;  /* 0x00007c0001057983 */ /* 0x000ea80000300800 */
[----:B------:R-:W2:Y:S04]  /*bef0*/  LDL.LU R4, [R1+0xc4] ;  /* 0x0000c40001047983 */ /* 0x000ea80000300800 */
[----:B------:R-:W3:Y:S04]  /*bf00*/  LDL.LU.64 R14, [R1+0x858] ;  /* 0x00085800010e7983 */ /* 0x000ee80000300a00 */
[----:B------:R-:W3:Y:S04]  /*bf10*/  LDL.LU R16, [R1+0x80] ;  /* 0x0000800001107983 */ /* 0x000ee80000300800 */
[----:B------:R-:W4:Y:S01]  /*bf20*/  LDL.LU R3, [R1+0xf0] ;  /* 0x0000f00001037983 */ /* 0x000f220000300800 */
[----:B------:R-:W-:-:S02]  /*bf30*/  ISETP.GT.AND P6, PT, R2, 0xc, PT ;  /* 0x0000000c0200780c */ /* 0x000fc40003fc4270 */
[C---:B------:R-:W-:Y:S01]  /*bf40*/  ISETP.GT.AND P5, PT, R2.reuse, 0xd, PT ;  /* 0x0000000d0200780c */ /* 0x040fe20003fa4270 */
[----:B0-----:R-:W4:Y:S01]  /*bf50*/  LDL R57, [R1+0x410] ;  /* 0x0004100001397983 */ /* 0x001f220000100800 */
[----:B------:R-:W-:-:S09]  /*bf60*/  ISETP.GT.AND P3, PT, R2, 0xe, PT ;  /* 0x0000000e0200780c */ /* 0x000fd20003f64270 */
[----:B------:R-:W4:Y:S04]  /*bf70*/  @P6 LDG.E.U16 R94, desc[UR16][R118.64] ;  /* 0x00000010765e6981 */ /* 0x000f28000c1e1500 */
[----:B------:R-:W4:Y:S04]  /*bf80*/  @P6 LDG.E.U16 R86, desc[UR16][R116.64] ;  /* 0x0000001074566981 */ /* 0x000f28000c1e1500 */
[----:B------:R-:W4:Y:S04]  /*bf90*/  @P5 LDG.E.U16 R81, desc[UR16][R104.64] ;  /* 0x0000001068515981 */ /* 0x000f28000c1e1500 */
[----:B------:R-:W4:Y:S04]  /*bfa0*/  @P5 LDG.E.U16 R89, desc[UR16][R106.64] ;  /* 0x000000106a595981 */ /* 0x000f28000c1e1500 */
[----:B--2---:R-:W2:Y:S01]  /*bfb0*/  @P3 LDG.E.U16 R36, desc[UR16][R4.64] ;  /* 0x0000001004243981 */ /* 0x004ea2000c1e1500 */
[----:B---3--:R-:W-:-:S02]  /*bfc0*/  IMAD.MOV.U32 R17, RZ, RZ, R16 ;  /* 0x000000ffff117224 */ /* 0x008fc400078e0010 */
[----:B----4-:R-:W-:-:S05]  /*bfd0*/  IMAD.MOV.U32 R16, RZ, RZ, R3 ;  /* 0x000000ffff107224 */ /* 0x010fca00078e0003 */
[----:B------:R-:W3:Y:S04]  /*bfe0*/  @P3 LDG.E.U16 R93, desc[UR16][R16.64] ;  /* 0x00000010105d3981 */ /* 0x000ee8000c1e1500 */
[----:B------:R0:W-:Y:S04]  /*bff0*/  @P4 STL [R1+0x434], R87 ;  /* 0x0004345701004387 */ /* 0x0001e80000100800 */
[----:B0-----:R-:W4:Y:S04]  /*c000*/  LDL R87, [R1+0x40c] ;  /* 0x00040c0001577983 */ /* 0x001f280000100800 */
[----:B------:R-:W-:Y:S04]  /*c010*/  @P4 STL [R1+0x438], R35 ;  /* 0x0004382301004387 */ /* 0x000fe80000100800 */
[----:B------:R-:W4:Y:S04]  /*c020*/  LDL.LU.64 R118, [R1+0x850] ;  /* 0x0008500001767983 */ /* 0x000f280000300a00 */
[----:B------:R0:W-:Y:S01]  /*c030*/  @P6 STL [R1+0x430], R94 ;  /* 0x0004305e01006387 */ /* 0x0001e20000100800 */
[----:B------:R-:W-:-:S03]  /*c040*/  ISETP.GT.AND P4, PT, R2, 0xf, PT ;  /* 0x0000000f0200780c */ /* 0x000fc60003f84270 */
[----:B0-----:R-:W4:Y:S04]  /*c050*/  LDL R94, [R1+0x408] ;  /* 0x00040800015e7983 */ /* 0x001f280000100800 */
[----:B------:R-:W4:Y:S04]  /*c060*/  LDL.LU.64 R116, [R1+0x848] ;  /* 0x0008480001747983 */ /* 0x000f280000300a00 */
[----:B------:R0:W-:Y:S04]  /*c070*/  @P6 STL [R1+0x42c], R86 ;  /* 0x00042c5601006387 */ /* 0x0001e80000100800 */
[----:B------:R-:W4:Y:S04]  /*c080*/  @P4 LDG.E.U16 R88, desc[UR16][R12.64] ;  /* 0x000000100c584981 */ /* 0x000f28000c1e1500 */
[----:B------:R-:W4:Y:S04]  /*c090*/  @P4 LDG.E.U16 R95, desc[UR16][R74.64] ;  /* 0x000000104a5f4981 */ /* 0x000f28000c1e1500 */
[----:B0-----:R-:W4:Y:S04]  /*c0a0*/  LDL R86, [R1+0x404] ;  /* 0x0004040001567983 */ /* 0x001f280000100800 */
[----:B------:R-:W4:Y:S04]  /*c0b0*/  LDL.LU.64 R106, [R1+0x840] ;  /* 0x00084000016a7983 */ /* 0x000f280000300a00 */
[----:B------:R-:W4:Y:S04]  /*c0c0*/  LDL.LU.64 R104, [R1+0x838] ;  /* 0x0008380001687983 */ /* 0x000f280000300a00 */
[----:B------:R-:W4:Y:S04]  /*c0d0*/  LDL R35, [R1+0x400] ;  /* 0x0004000001237983 */ /* 0x000f280000100800 */
[----:B------:R0:W-:Y:S04]  /*c0e0*/  @P5 STL [R1+0x424], R81 ;  /* 0x0004245101005387 */ /* 0x0001e80000100800 */
[----:B0-----:R-:W4:Y:S04]  /*c0f0*/  LDL R81, [R1+0x3fc] ;  /* 0x0003fc0001517983 */ /* 0x001f280000100800 */
[----:B------:R0:W-:Y:S04]  /*c100*/  @P5 STL [R1+0x428], R89 ;  /* 0x0004285901005387 */ /* 0x0001e80000100800 */
[----:B0-----:R-:W4:Y:S04]  /*c110*/  LDL R89, [R1+0x3f8] ;  /* 0x0003f80001597983 */ /* 0x001f280000100800 */
[----:B------:R-:W-:Y:S04]  /*c120*/  STL.64 [R1+0x130], R12 ;  /* 0x0001300c01007387 */ /* 0x000fe80000100a00 */
[----:B------:R-:W-:Y:S04]  /*c130*/  STL.64 [R1+0x140], R16 ;  /* 0x0001401001007387 */ /* 0x000fe80000100a00 */
[----:B------:R-:W-:Y:S04]  /*c140*/  STL.64 [R1+0x138], R4 ;  /* 0x0001380401007387 */ /* 0x000fe80000100a00 */
[----:B---3--:R0:W-:Y:S04]  /*c150*/  @P3 STL [R1+0x420], R93 ;  /* 0x0004205d01003387 */ /* 0x0081e80000100800 */
[----:B0-----:R-:W3:Y:S04]  /*c160*/  LDL R93, [R1+0x3f4] ;  /* 0x0003f400015d7983 */ /* 0x001ee80000100800 */
[----:B------:R-:W3:Y:S04]  /*c170*/  LDL.LU R4, [R1+0x280] ;  /* 0x0002800001047983 */ /* 0x000ee80000300800 */
[----:B--2---:R-:W-:Y:S04]  /*c180*/  @P3 STL [R1+0x41c], R36 ;  /* 0x00041c2401003387 */ /* 0x004fe80000100800 */
[----:B------:R-:W3:Y:S04]  /*c190*/  LDL.LU R5, [R1+0xf4] ;  /* 0x0000f40001057983 */ /* 0x000ee80000300800 */
[----:B------:R-:W2:Y:S04]  /*c1a0*/  LDL.LU R13, [R1+0xf8] ;  /* 0x0000f800010d7983 */ /* 0x000ea80000300800 */
[----:B------:R-:W2:Y:S04]  /*c1b0*/  LDL.LU R12, [R1+0x284] ;  /* 0x00028400010c7983 */ /* 0x000ea80000300800 */
[----:B------:R-:W3:Y:S04]  /*c1c0*/  LDL.LU.64 R74, [R1+0x830] ;  /* 0x00083000014a7983 */ /* 0x000ee80000300a00 */
[----:B------:R-:W3:Y:S04]  /*c1d0*/  LDL.LU R16, [R1+0x100] ;  /* 0x0001000001107983 */ /* 0x000ee80000300800 */
[----:B------:R-:W3:Y:S01]  /*c1e0*/  LDL.LU R3, [R1+0x288] ;  /* 0x0002880001037983 */ /* 0x000ee20000300800 */
[----:B------:R-:W-:-:S02]  /*c1f0*/  ISETP.GT.AND P6, PT, R2, 0x10, PT ;  /* 0x000000100200780c */ /* 0x000fc40003fc4270 */
[C---:B------:R-:W-:Y:S02]  /*c200*/  ISETP.GT.AND P5, PT, R2.reuse, 0x11, PT ;  /* 0x000000110200780c */ /* 0x040fe40003fa4270 */
[----:B------:R-:W-:-:S09]  /*c210*/  ISETP.GT.AND P3, PT, R2, 0x12, PT ;  /* 0x000000120200780c */ /* 0x000fd20003f64270 */
[----:B----4-:R-:W4:Y:S04]  /*c220*/  @P6 LDG.E.U16 R87, desc[UR16][R58.64] ;  /* 0x000000103a576981 */ /* 0x010f28000c1e1500 */
[----:B------:R-:W4:Y:S04]  /*c230*/  @P6 LDG.E.U16 R57, desc[UR16][R60.64] ;  /* 0x000000103c396981 */ /* 0x000f28000c1e1500 */
[----:B------:R-:W4:Y:S04]  /*c240*/  @P5 LDG.E.U16 R94, desc[UR16][R44.64] ;  /* 0x000000102c5e5981 */ /* 0x000f28000c1e1500 */
[----:B------:R-:W4:Y:S04]  /*c250*/  @P5 LDG.E.U16 R86, desc[UR16][R42.64] ;  /* 0x000000102a565981 */ /* 0x000f28000c1e1500 */
[----:B--2---:R-:W2:Y:S01]  /*c260*/  @P3 LDG.E.U16 R81, desc[UR16][R12.64] ;  /* 0x000000100c513981 */ /* 0x004ea2000c1e1500 */
[----:B---3--:R-:W-:-:S02]  /*c270*/  IMAD.MOV.U32 R17, RZ, RZ, R16 ;  /* 0x000000ffff117224 */ /* 0x008fc400078e0010 */
[----:B------:R-:W-:-:S05]  /*c280*/  IMAD.MOV.U32 R16, RZ, RZ, R3 ;  /* 0x000000ffff107224 */ /* 0x000fca00078e0003 */
[----:B------:R-:W3:Y:S04]  /*c290*/  @P3 LDG.E.U16 R35, desc[UR16][R16.64] ;  /* 0x0000001010233981 */ /* 0x000ee8000c1e1500 */
[----:B------:R0:W-:Y:S04]  /*c2a0*/  @P4 STL [R1+0x418], R88 ;  /* 0x0004185801004387 */ /* 0x0001e80000100800 */
[----:B0-----:R-:W3:Y:S04]  /*c2b0*/  LDL R88, [R1+0x3f0] ;  /* 0x0003f00001587983 */ /* 0x001ee80000100800 */
[----:B------:R0:W-:Y:S01]  /*c2c0*/  @P4 STL [R1+0x414], R95 ;  /* 0x0004145f01004387 */ /* 0x0001e20000100800 */
[----:B------:R-:W-:-:S03]  /*c2d0*/  ISETP.GT.AND P4, PT, R2, 0x13, PT ;  /* 0x000000130200780c */ /* 0x000fc60003f84270 */
[----:B0-----:R-:W3:Y:S04]  /*c2e0*/  LDL R95, [R1+0x3ec] ;  /* 0x0003ec00015f7983 */ /* 0x001ee80000100800 */
[----:B------:R-:W3:Y:S04]  /*c2f0*/  LDL.LU.64 R60, [R1+0x828] ;  /* 0x00082800013c7983 */ /* 0x000ee80000300a00 */
[----:B------:R-:W3:Y:S04]  /*c300*/  LDL.LU.64 R58, [R1+0x820] ;  /* 0x00082000013a7983 */ /* 0x000ee80000300a00 */
[----:B----4-:R0:W-:Y:S04]  /*c310*/  @P6 STL [R1+0x40c], R87 ;  /* 0x00040c5701006387 */ /* 0x0101e80000100800 */
[----:B------:R-:W-:Y:S04]  /*c320*/  @P6 STL [R1+0x410], R57 ;  /* 0x0004103901006387 */ /* 0x000fe80000100800 */
[----:B------:R-:W4:Y:S04]  /*c330*/  LDL.LU.64 R44, [R1+0x818] ;  /* 0x00081800012c7983 */ /* 0x000f280000300a00 */
[----:B0-----:R-:W4:Y:S04]  /*c340*/  LDL R87, [R1+0x3e8] ;  /* 0x0003e80001577983 */ /* 0x001f280000100800 */
[----:B------:R0:W-:Y:S04]  /*c350*/  @P5 STL [R1+0x408], R94 ;  /* 0x0004085e01005387 */ /* 0x0001e80000100800 */
[----:B------:R-:W4:Y:S04]  /*c360*/  @P4 LDG.E.U16 R89, desc[UR16][R4.64] ;  /* 0x0000001004594981 */ /* 0x000f28000c1e1500 */
[----:B------:R-:W4:Y:S04]  /*c370*/  @P4 LDG.E.U16 R93, desc[UR16][R10.64] ;  /* 0x000000100a5d4981 */ /* 0x000f28000c1e1500 */
[----:B0-----:R-:W4:Y:S04]  /*c380*/  LDL R94, [R1+0x3e4] ;  /* 0x0003e400015e7983 */ /* 0x001f280000100800 */
[----:B------:R-:W4:Y:S04]  /*c390*/  LDL.LU.64 R42, [R1+0x810] ;  /* 0x00081000012a7983 */ /* 0x000f280000300a00 */
[----:B------:R-:W4:Y:S04]  /*c3a0*/  LDL R36, [R1+0x3e0] ;  /* 0x0003e00001247983 */ /* 0x000f280000100800 */
[----:B------:R0:W-:Y:S04]  /*c3b0*/  @P5 STL [R1+0x404], R86 ;  /* 0x0004045601005387 */ /* 0x0001e80000100800 */
[----:B------:R-:W4:Y:S04]  /*c3c0*/  LDL R57, [R1+0x3d8] ;  /* 0x0003d80001397983 */ /* 0x000f280000100800 */
[----:B0-----:R-:W4:Y:S04]  /*c3d0*/  LDL R86, [R1+0x3dc] ;  /* 0x0003dc0001567983 */ /* 0x001f280000100800 */
[----:B------:R-:W-:Y:S04]  /*c3e0*/  STL.64 [R1+0xf0], R4 ;  /* 0x0000f00401007387 */ /* 0x000fe80000100a00 */
[----:B------:R-:W-:Y:S04]  /*c3f0*/  STL.64 [R1+0x100], R16 ;  /* 0x0001001001007387 */ /* 0x000fe80000100a00 */
[----:B------:R0:W-:Y:S04]  /*c400*/  STL.64 [R1+0xf8], R12 ;  /* 0x0000f80c01007387 */ /* 0x0001e80000100a00 */
[----:B0-----:R-:W4:Y:S04]  /*c410*/  LDL.LU R12, [R1+0x2ac] ;  /* 0x0002ac00010c7983 */ /* 0x001f280000300800 */
[----:B--2---:R0:W-:Y:S04]  /*c420*/  @P3 STL [R1+0x3fc], R81 ;  /* 0x0003fc5101003387 */ /* 0x0041e80000100800 */
[----:B0-----:R-:W2:Y:S04]  /*c430*/  LDL R81, [R1+0x3d4] ;  /* 0x0003d40001517983 */ /* 0x001ea80000100800 */
[----:B---3--:R0:W-:Y:S04]  /*c440*/  @P3 STL [R1+0x400], R35 ;  /* 0x0004002301003387 */ /* 0x0081e80000100800 */
[----:B------:R-:W3:Y:S04]  /*c450*/  LDL.LU R13, [R1+0x28c] ;  /* 0x00028c00010d7983 */ /* 0x000ee80000300800 */
[----:B------:R-:W2:Y:S04]  /*c460*/  LDL.LU R5, [R1+0x290] ;  /* 0x0002900001057983 */ /* 0x000ea80000300800 */
[----:B------:R-:W2:Y:S04]  /*c470*/  LDL.LU R4, [R1+0x2b0] ;  /* 0x0002b00001047983 */ /* 0x000ea80000300800 */
[----:B------:R-:W3:Y:S04]  /*c480*/  LDL.LU.64 R10, [R1+0x808] ;  /* 0x00080800010a7983 */ /* 0x000ee80000300a00 */
[----:B------:R-:W3:Y:S04]  /*c490*/  LDL.LU R16, [R1+0x294] ;  /* 0x0002940001107983 */ /* 0x000ee80000300800 */
[----:B------:R-:W3:Y:S01]  /*c4a0*/  LDL.LU R3, [R1+0x2b4] ;  /* 0x0002b40001037983 */ /* 0x000ee20000300800 */
[----:B------:R-:W-:-:S02]  /*c4b0*/  ISETP.GT.AND P6, PT, R2, 0x14, PT ;  /* 0x000000140200780c */ /* 0x000fc40003fc4270 */
[C---:B------:R-:W-:Y:S01]  /*c4c0*/  ISETP.GT.AND P5, PT, R2.reuse, 0x15, PT ;  /* 0x000000150200780c */ /* 0x040fe20003fa4270 */
[----:B0-----:R-:W3:Y:S01]  /*c4d0*/  LDL R35, [R1+0x3d0] ;  /* 0x0003d00001237983 */ /* 0x001ee20000100800 */
[----:B------:R-:W-:-:S09]  /*c4e0*/  ISETP.GT.AND P3, PT, R2, 0x16, PT ;  /* 0x000000160200780c */ /* 0x000fd20003f64270 */
[----:B------:R-:W3:Y:S04]  /*c4f0*/  @P6 LDG.E.U16 R88, desc[UR16][R114.64] ;  /* 0x0000001072586981 */ /* 0x000ee8000c1e1500 */
[----:B------:R-:W3:Y:S04]  /*c500*/  @P6 LDG.E.U16 R95, desc[UR16][R112.64] ;  /* 0x00000010705f6981 */ /* 0x000ee8000c1e1500 */
[----:B----4-:R-:W4:Y:S04]  /*c510*/  @P5 LDG.E.U16 R87, desc[UR16][R102.64] ;  /* 0x0000001066575981 */ /* 0x010f28000c1e1500 */
[----:B------:R-:W4:Y:S04]  /*c520*/  @P5 LDG.E.U16 R94, desc[UR16][R100.64] ;  /* 0x00000010645e5981 */ /* 0x000f28000c1e1500 */
[----:B--2---:R-:W2:Y:S01]  /*c530*/  @P3 LDG.E.U16 R86, desc[UR16][R4.64] ;  /* 0x0000001004563981 */ /* 0x004ea2000c1e1500 */
[----:B---3--:R-:W-:-:S02]  /*c540*/  IMAD.MOV.U32 R17, RZ, RZ, R16 ;  /* 0x000000ffff117224 */ /* 0x008fc400078e0010 */
[----:B------:R-:W-:-:S05]  /*c550*/  IMAD.MOV.U32 R16, RZ, RZ, R3 ;  /* 0x000000ffff107224 */ /* 0x000fca00078e0003 */
[----:B------:R-:W3:Y:S04]  /*c560*/  @P3 LDG.E.U16 R36, desc[UR16][R16.64] ;  /* 0x0000001010243981 */ /* 0x000ee8000c1e1500 */
[----:B------:R0:W-:Y:S04]  /*c570*/  @P4 STL [R1+0x3f4], R93 ;  /* 0x0003f45d01004387 */ /* 0x0001e80000100800 */
[----:B0-----:R-:W3:Y:S04]  /*c580*/  LDL R93, [R1+0x3cc] ;  /* 0x0003cc00015d7983 */ /* 0x001ee80000100800 */
[----:B------:R0:W-:Y:S04]  /*c590*/  @P4 STL [R1+0x3f8], R89 ;  /* 0x0003f85901004387 */ /* 0x0001e80000100800 */
[----:B------:R-:W3:Y:S04]  /*c5a0*/  LDL.LU.64 R114, [R1+0x800] ;  /* 0x0008000001727983 */ /* 0x000ee80000300a00 */
[----:B------:R-:W3:Y:S04]  /*c5b0*/  LDL.LU.64 R112, [R1+0x7f8] ;  /* 0x0007f80001707983 */ /* 0x000ee80000300a00 */
[----:B0-----:R-:W3:Y:S04]  /*c5c0*/  LDL R89, [R1+0x3c8] ;  /* 0x0003c80001597983 */ /* 0x001ee80000100800 */
[----:B------:R0:W-:Y:S01]  /*c5d0*/  @P6 STL [R1+0x3f0], R88 ;  /* 0x0003f05801006387 */ /* 0x0001e20000100800 */
[----:B------:R-:W-:-:S03]  /*c5e0*/  ISETP.GT.AND P4, PT, R2, 0x17, PT ;  /* 0x000000170200780c */ /* 0x000fc60003f84270 */
[----:B0-----:R-:W3:Y:S04]  /*c5f0*/  LDL R88, [R1+0x3c4] ;  /* 0x0003c40001587983 */ /* 0x001ee80000100800 */
[----:B------:R0:W-:Y:S06]  /*c600*/  @P6 STL [R1+0x3ec], R95 ;  /* 0x0003ec5f01006387 */ /* 0x0001ec0000100800 */
[----:B------:R-:W3:Y:S04]  /*c610*/  @P4 LDG.E.U16 R57, desc[UR16][R12.64] ;  /* 0x000000100c394981 */ /* 0x000ee8000c1e1500 */
[----:B------:R-:W3:Y:S04]  /*c620*/  @P4 LDG.E.U16 R81, desc[UR16][R54.64] ;  /* 0x0000001036514981 */ /* 0x000ee8000c1e1500 */
[----:B0-----:R-:W3:Y:S04]  /*c630*/  LDL R95, [R1+0x3c0] ;  /* 0x0003c000015f7983 */ /* 0x001ee80000100800 */
[----:B------:R-:W3:Y:S04]  /*c640*/  LDL.LU.64 R102, [R1+0x7f0] ;  /* 0x0007f00001667983 */ /* 0x000ee80000300a00 */
[----:B------:R-:W3:Y:S04]  /*c650*/  LDL.LU.64 R100, [R1+0x7e8] ;  /* 0x0007e80001647983 */ /* 0x000ee80000300a00 */
[----:B----4-:R0:W-:Y:S04]  /*c660*/  @P5 STL [R1+0x3e8], R87 ;  /* 0x0003e85701005387 */ /* 0x0101e80000100800 */
[----:B0-----:R-:W4:Y:S04]  /*c670*/  LDL R87, [R1+0x3bc] ;  /* 0x0003bc0001577983 */ /* 0x001f280000100800 */
[----:B------:R0:W-:Y:S04]  /*c680*/  @P5 STL [R1+0x3e4], R94 ;  /* 0x0003e45e01005387 */ /* 0x0001e80000100800 */
[----:B0-----:R-:W4:Y:S04]  /*c690*/  LDL R94, [R1+0x3b8] ;  /* 0x0003b800015e7983 */ /* 0x001f280000100800 */
[----:B------:R-:W-:Y:S04]  /*c6a0*/  STL.64 [R1+0xb0], R12 ;  /* 0x0000b00c01007387 */ /* 0x000fe80000100a00 */
[----:B------:R-:W-:Y:S04]  /*c6b0*/  STL.64 [R1+0xc0], R16 ;  /* 0x0000c01001007387 */ /* 0x000fe80000100a00 */
[----:B------:R0:W-:Y:S04]  /*c6c0*/  STL.64 [R1+0xb8], R4 ;  /* 0x0000b80401007387 */ /* 0x0001e80000100a00 */
[----:B0-----:R-:W4:Y:S04]  /*c6d0*/  LDL.LU R4, [R1+0x2d8] ;  /* 0x0002d80001047983 */ /* 0x001f280000300800 */
[----:B--2---:R0:W-:Y:S04]  /*c6e0*/  @P3 STL [R1+0x3dc], R86 ;  /* 0x0003dc5601003387 */ /* 0x0041e80000100800 */
[----:B0-----:R-:W2:Y:S04]  /*c6f0*/  LDL R86, [R1+0x3b4] ;  /* 0x0003b40001567983 */ /* 0x001ea80000100800 */
[----:B---3--:R-:W-:Y:S04]  /*c700*/  @P3 STL [R1+0x3e0], R36 ;  /* 0x0003e02401003387 */ /* 0x008fe80000100800 */
[----:B------:R-:W3:Y:S04]  /*c710*/  LDL.LU R5, [R1+0x2b8] ;  /* 0x0002b80001057983 */ /* 0x000ee80000300800 */
[----:B------:R-:W4:Y:S04]  /*c720*/  LDL.LU R13, [R1+0x2bc] ;  /* 0x0002bc00010d7983 */ /* 0x000f280000300800 */
[----:B------:R-:W4:Y:S04]  /*c730*/  LDL.LU R12, [R1+0x2dc] ;  /* 0x0002dc00010c7983 */ /* 0x000f280000300800 */
[----:B------:R-:W2:Y:S04]  /*c740*/  LDL.LU R16, [R1+0x2c0] ;  /* 0x0002c00001107983 */ /* 0x000ea80000300800 */
[----:B------:R-:W3:Y:S01]  /*c750*/  LDL.LU R3, [R1+0x48c] ;  /* 0x00048c0001037983 */ /* 0x000ee20000300800 */
[----:B------:R-:W-:-:S02]  /*c760*/  ISETP.GT.AND P6, PT, R2, 0x18, PT ;  /* 0x000000180200780c */ /* 0x000fc40003fc4270 */
[C---:B------:R-:W-:Y:S01]  /*c770*/  ISETP.GT.AND P5, PT, R2.reuse, 0x19, PT ;  /* 0x000000190200780c */ /* 0x040fe20003fa4270 */
[----:B------:R-:W3:Y:S01]  /*c780*/  LDL.LU.64 R54, [R1+0x7e0] ;  /* 0x0007e00001367983 */ /* 0x000ee20000300a00 */
[----:B------:R-:W-:-:S09]  /*c790*/  ISETP.GT.AND P3, PT, R2, 0x1a, PT ;  /* 0x0000001a0200780c */ /* 0x000fd20003f64270 */
[----:B------:R-:W3:Y:S04]  /*c7a0*/  @P6 LDG.E.U16 R93, desc[UR16][R38.64] ;  /* 0x00000010265d6981 */ /* 0x000ee8000c1e1500 */
[----:B------:R-:W3:Y:S04]  /*c7b0*/  @P6 LDG.E.U16 R35, desc[UR16][R40.64] ;  /* 0x0000001028236981 */ /* 0x000ee8000c1e1500 */
[----:B------:R-:W3:Y:S04]  /*c7c0*/  @P5 LDG.E.U16 R89, desc[UR16][R22.64] ;  /* 0x0000001016595981 */ /* 0x000ee8000c1e1500 */
[----:B------:R-:W3:Y:S04]  /*c7d0*/  @P5 LDG.E.U16 R88, desc[UR16][R8.64] ;  /* 0x0000001008585981 */ /* 0x000ee8000c1e1500 */
[----:B------:R0:W-:Y:S04]  /*c7e0*/  @P4 STL [R1+0x3d4], R81 ;  /* 0x0003d45101004387 */ /* 0x0001e80000100800 */
[----:B0-----:R-:W3:Y:S04]  /*c7f0*/  LDL R81, [R1+0x3b0] ;  /* 0x0003b00001517983 */ /* 0x001ee80000100800 */
[----:B------:R0:W-:Y:S04]  /*c800*/  @P4 STL [R1+0x3d8], R57 ;  /* 0x0003d83901004387 */ /* 0x0001e80000100800 */
[----:B------:R-:W3:Y:S04]  /*c810*/  LDL.LU.64 R40, [R1+0x7d8] ;  /* 0x0007d80001287983 */ /* 0x000ee80000300a00 */
[----:B------:R-:W3:Y:S04]  /*c820*/  LDL.LU.64 R38, [R1+0x7d0] ;  /* 0x0007d00001267983 */ /* 0x000ee80000300a00 */
[----:B------:R-:W3:Y:S04]  /*c830*/  LDL R70, [R1+0x3ac] ;  /* 0x0003ac0001467983 */ /* 0x000ee80000100800 */
[----:B----4-:R-:W4:Y:S01]  /*c840*/  @P3 LDG.E.U16 R87, desc[UR16][R12.64] ;  /* 0x000000100c573981 */ /* 0x010f22000c1e1500 */
[----:B--2---:R-:W-:Y:S01]  /*c850*/  IMAD.MOV.U32 R17, RZ, RZ, R16 ;  /* 0x000000ffff117224 */ /* 0x004fe200078e0010 */
[----:B------:R-:W-:-:S02]  /*c860*/  ISETP.GT.AND P4, PT, R2, 0x1b, PT ;  /* 0x0000001b0200780c */ /* 0x000fc40003f84270 */
[----:B------:R-:W2:Y:S01]  /*c870*/  LDL R36, [R1+0x3a8] ;  /* 0x0003a80001247983 */ /* 0x000ea20000100800 */
[----:B---3--:R-:W-:-:S03]  /*c880*/  IMAD.MOV.U32 R16, RZ, RZ, R3 ;  /* 0x000000ffff107224 */ /* 0x008fc600078e0003 */
[----:B0-----:R-:W3:Y:S04]  /*c890*/  LDL R57, [R1+0x3a4] ;  /* 0x0003a40001397983 */ /* 0x001ee80000100800 */
[----:B------:R-:W2:Y:S04]  /*c8a0*/  @P3 LDG.E.U16 R95, desc[UR16][R16.64] ;  /* 0x00000010105f3981 */ /* 0x000ea8000c1e1500 */
[----:B------:R-:W3:Y:S04]  /*c8b0*/  @P4 LDG.E.U16 R86, desc[UR16][R6.64] ;  /* 0x0000001006564981 */ /* 0x000ee8000c1e1500 */
[----:B------:R0:W-:Y:S04]  /*c8c0*/  @P6 STL [R1+0x3cc], R93 ;  /* 0x0003cc5d01006387 */ /* 0x0001e80000100800 */
[----:B------:R-:W3:Y:S04]  /*c8d0*/  @P4 LDG.E.U16 R94, desc[UR16][R4.64] ;  /* 0x00000010045e4981 */ /* 0x000ee8000c1e1500 */
[----:B0-----:R-:W3:Y:S04]  /*c8e0*/  LDL R93, [R1+0x3a0] ;  /* 0x0003a000015d7983 */ /* 0x001ee80000100800 */
[----:B------:R-:W-:Y:S01]  /*c8f0*/  @P6 STL [R1+0x3d0], R35 ;  /* 0x0003d02301006387 */ /* 0x000fe20000100800 */
[----:B------:R-:W-:-:S03]  /*c900*/  ISETP.GT.AND P6, PT, R2, 0x1c, PT ;  /* 0x0000001c0200780c */ /* 0x000fc60003fc4270 */
[----:B------:R-:W3:Y:S04]  /*c910*/  LDL.LU.64 R22, [R1+0x7c8] ;  /* 0x0007c80001167983 */ /* 0x000ee80000300a00 */
[----:B------:R-:W3:Y:S04]  /*c920*/  LDL.LU.64 R8, [R1+0x7c0] ;  /* 0x0007c00001087983 */ /* 0x000ee80000300a00 */
[----:B------:R0:W-:Y:S04]  /*c930*/  @P5 STL [R1+0x3c4], R88 ;  /* 0x0003c45801005387 */ /* 0x0001e80000100800 */
[----:B------:R-:W3:Y:S04]  /*c940*/  @P6 LDG.E.U16 R81, desc[UR16][R110.64] ;  /* 0x000000106e516981 */ /* 0x000ee8000c1e1500 */
[----:B0-----:R-:W3:Y:S04]  /*c950*/  LDL R88, [R1+0x39c] ;  /* 0x00039c0001587983 */ /* 0x001ee80000100800 */
[----:B------:R-:W-:Y:S04]  /*c960*/  @P5 STL [R1+0x3c8], R89 ;  /* 0x0003c85901005387 */ /* 0x000fe80000100800 */
[----:B------:R-:W-:Y:S04]  /*c970*/  STL.64 [R1+0x80], R16 ;  /* 0x0000801001007387 */ /* 0x000fe80000100a00 */
[----:B------:R-:W-:Y:S04]  /*c980*/  STL.64 [R1+0x70], R4 ;  /* 0x0000700401007387 */ /* 0x000fe80000100a00 */
[----:B------:R-:W-:Y:S04]  /*c990*/  STL.64 [R1+0x78], R12 ;  /* 0x0000780c01007387 */ /* 0x000fe80000100a00 */
[----:B------:R-:W3:Y:S04]  /*c9a0*/  @P6 LDG.E.U16 R70, desc[UR16][R108.64] ;  /* 0x000000106c466981 */ /* 0x000ee8000c1e1500 */
[----:B--2---:R0:W-:Y:S04]  /*c9b0*/  @P3 STL [R1+0x3c0], R95 ;  /* 0x0003c05f01003387 */ /* 0x0041e80000100800 */
[----:B0-----:R-:W2:Y:S04]  /*c9c0*/  LDL R95, [R1+0x398] ;  /* 0x00039800015f7983 */ /* 0x001ea80000100800 */
[----:B------:R-:W2:Y:S04]  /*c9d0*/  LDL.LU R16, [R1+0x490] ;  /* 0x0004900001107983 */ /* 0x000ea80000300800 */
[----:B------:R-:W2:Y:S04]  /*c9e0*/  LDL.LU R13, [R1+0x4b0] ;  /* 0x0004b000010d7983 */ /* 0x000ea80000300800 */
[----:B----4-:R0:W-:Y:S04]  /*c9f0*/  @P3 STL [R1+0x3bc], R87 ;  /* 0x0003bc5701003387 */ /* 0x0101e80000100800 */
[----:B------:R-:W4:Y:S04]  /*ca00*/  LDL.LU R5, [R1+0x494] ;  /* 0x0004940001057983 */ /* 0x000f280000300800 */
[----:B------:R-:W4:Y:S04]  /*ca10*/  LDL.LU R4, [R1+0x4b4] ;  /* 0x0004b40001047983 */ /* 0x000f280000300800 */
[----:B------:R-:W4:Y:S04]  /*ca20*/  LDL.LU R12, [R1+0x498] ;  /* 0x00049800010c7983 */ /* 0x000f280000300800 */
[----:B------:R-:W4:Y:S01]  /*ca30*/  LDL.LU R3, [R1+0x4b8] ;  /* 0x0004b80001037983 */ /* 0x000f220000300800 */
[----:B------:R-:W-:-:S03]  /*ca40*/  ISETP.GT.AND P5, PT, R2, 0x1d, PT ;  /* 0x0000001d0200780c */ /* 0x000fc60003fa4270 */
[----:B------:R-:W4:Y:S04]  /*ca50*/  LDL.LU.64 R6, [R1+0x7b8] ;  /* 0x0007b80001067983 */ /* 0x000f280000300a00 */
[----:B0-----:R-:W4:Y:S04]  /*ca60*/  LDL R87, [R1+0x390] ;  /* 0x0003900001577983 */ /* 0x001f280000100800 */
[----:B---3--:R0:W-:Y:S01]  /*ca70*/  @P4 STL [R1+0x3b4], R86 ;  /* 0x0003b45601004387 */ /* 0x0081e20000100800 */
[----:B------:R-:W-:-:S03]  /*ca80*/  ISETP.GT.AND P3, PT, R2, 0x1e, PT ;  /* 0x0000001e0200780c */ /* 0x000fc60003f64270 */
[----:B------:R-:W3:Y:S04]  /*ca90*/  @P5 LDG.E.U16 R57, desc[UR16][R124.64] ;  /* 0x000000107c395981 */ /* 0x000ee8000c1e1500 */
[----:B------:R-:W3:Y:S04]  /*caa0*/  @P5 LDG.E.U16 R36, desc[UR16][R98.64] ;  /* 0x0000001062245981 */ /* 0x000ee8000c1e1500 */
[----:B0-----:R-:W3:Y:S04]  /*cab0*/  LDL R86, [R1+0x38c] ;  /* 0x00038c0001567983 */ /* 0x001ee80000100800 */
[----:B------:R0:W-:Y:S04]  /*cac0*/  @P4 STL [R1+0x3b8], R94 ;  /* 0x0003b85e01004387 */ /* 0x0001e80000100800 */
[----:B------:R-:W3:Y:S04]  /*cad0*/  LDL.LU.64 R110, [R1+0x7b0] ;  /* 0x0007b000016e7983 */ /* 0x000ee80000300a00 */
[----:B0-----:R-:W3:Y:S04]  /*cae0*/  LDL R94, [R1+0x388] ;  /* 0x00038800015e7983 */ /* 0x001ee80000100800 */
[----:B------:R0:W-:Y:S04]  /*caf0*/  @P6 STL [R1+0x3b0], R81 ;  /* 0x0003b05101006387 */ /* 0x0001e80000100800 */
[----:B------:R-:W3:Y:S04]  /*cb00*/  LDL R35, [R1+0x380] ;  /* 0x0003800001237983 */ /* 0x000ee80000100800 */
[----:B------:R-:W3:Y:S04]  /*cb10*/  LDL R89, [R1+0x37c] ;  /* 0x00037c0001597983 */ /* 0x000ee80000100800 */
[----:B0-----:R-:W3:Y:S04]  /*cb20*/  LDL R81, [R1+0x384] ;  /* 0x0003840001517983 */ /* 0x001ee80000100800 */
[----:B------:R-:W3:Y:S04]  /*cb30*/  LDL.LU.64 R108, [R1+0x7a8] ;  /* 0x0007a800016c7983 */ /* 0x000ee80000300a00 */
[----:B------:R-:W-:Y:S04]  /*cb40*/  @P6 STL [R1+0x3ac], R70 ;  /* 0x0003ac4601006387 */ /* 0x000fe80000100800 */
[----:B------:R-:W3:Y:S04]  /*cb50*/  LDL.LU.64 R98, [R1+0x7a0] ;  /* 0x0007a00001627983 */ /* 0x000ee80000300a00 */
[----:B------:R-:W3:Y:S01]  /*cb60*/  LDL.LU.64 R124, [R1+0x798] ;  /* 0x00079800017c7983 */ /* 0x000ee20000300a00 */
[----:B--2---:R-:W-:-:S02]  /*cb70*/  IMAD.MOV.U32 R18, RZ, RZ, R13 ;  /* 0x000000ffff127224 */ /* 0x004fc400078e000d */
[----:B------:R-:W-:Y:S01]  /*cb80*/  IMAD.MOV.U32 R19, RZ, RZ, R16 ;  /* 0x000000ffff137224 */ /* 0x000fe200078e0010 */
[----:B----4-:R-:W2:Y:S01]  /*cb90*/  @P3 LDG.E.U16 R88, desc[UR16][R4.64] ;  /* 0x0000001004583981 */ /* 0x010ea2000c1e1500 */
[----:B------:R-:W-:Y:S02]  /*cba0*/  IMAD.MOV.U32 R13, RZ, RZ, R12 ;  /* 0x000000ffff0d7224 */ /* 0x000fe400078e000c */
[----:B------:R-:W-:-:S05]  /*cbb0*/  IMAD.MOV.U32 R12, RZ, RZ, R3 ;  /* 0x000000ffff0c7224 */ /* 0x000fca00078e0003 */
[----:B------:R-:W4:Y:S01]  /*cbc0*/  @P3 LDG.E.U16 R93, desc[UR16][R12.64] ;  /* 0x000000100c5d3981 */ /* 0x000f22000c1e1500 */
[C---:B------:R-:W-:Y:S02]  /*cbd0*/  ISETP.GT.AND P4, PT, R2.reuse, 0x1f, PT ;  /* 0x0000001f0200780c */ /* 0x040fe40003f84270 */
[C---:B------:R-:W-:Y:S01]  /*cbe0*/  ISETP.GT.AND P6, PT, R2.reuse, 0x20, PT ;  /* 0x000000200200780c */ /* 0x040fe20003fc4270 */
[----:B---3--:R-:W-:Y:S04]  /*cbf0*/  @P5 STL [R1+0x3a4], R57 ;  /* 0x0003a43901005387 */ /* 0x008fe80000100800 */
[----:B------:R-:W-:Y:S01]  /*cc00*/  @P5 STL [R1+0x3a8], R36 ;  /* 0x0003a82401005387 */ /* 0x000fe20000100800 */
[----:B------:R-:W-:-:S05]  /*cc10*/  ISETP.GT.AND P5, PT, R2, 0x21, PT ;  /* 0x000000210200780c */ /* 0x000fca0003fa4270 */
[----:B------:R-:W3:Y:S04]  /*cc20*/  @P4 LDG.E.U16 R95, desc[UR16][R18.64] ;  /* 0x00000010125f4981 */ /* 0x000ee8000c1e1500 */
[----:B------:R-:W2:Y:S04]  /*cc30*/  @P6 LDG.E.U16 R87, desc[UR16][R84.64] ;  /* 0x0000001054576981 */ /* 0x000ea8000c1e1500 */
[----:B------:R0:W-:Y:S04]  /*cc40*/  STL.64 [R1+0x40], R12 ;  /* 0x0000400c01007387 */ /* 0x0001e80000100a00 */
[----:B------:R-:W-:Y:S04]  /*cc50*/  STL.64 [R1+0x30], R18 ;  /* 0x0000301201007387 */ /* 0x000fe80000100a00 */
[----:B------:R-:W3:Y:S04]  /*cc60*/  @P6 LDG.E.U16 R86, desc[UR16][R82.64] ;  /* 0x0000001052566981 */ /* 0x000ee8000c1e1500 */
[----:B------:R-:W-:Y:S04]  /*cc70*/  STL.64 [R1+0x38], R4 ;  /* 0x0000380401007387 */ /* 0x000fe80000100a00 */
[----:B0-----:R-:W3:Y:S04]  /*cc80*/  LDL.LU R13, [R1+0x4dc] ;  /* 0x0004dc00010d7983 */ /* 0x001ee80000300800 */
[----:B------:R-:W3:Y:S04]  /*cc90*/  @P5 LDG.E.U16 R94, desc[UR16][R68.64] ;  /* 0x00000010445e5981 */ /* 0x000ee8000c1e1500 */
[----:B------:R-:W3:Y:S04]  /*cca0*/  @P5 LDG.E.U16 R81, desc[UR16][R66.64] ;  /* 0x0000001042515981 */ /* 0x000ee8000c1e1500 */
[----:B------:R-:W3:Y:S04]  /*ccb0*/  @P4 LDG.E.U16 R125, desc[UR16][R96.64] ;  /* 0x00000010607d4981 */ /* 0x000ee8000c1e1500 */
[----:B----4-:R0:W-:Y:S04]  /*ccc0*/  @P3 STL [R1+0x3a0], R93 ;  /* 0x0003a05d01003387 */ /* 0x0101e80000100800 */
[----:B0-----:R-:W4:Y:S04]  /*ccd0*/  LDL R93, [R1+0x378] ;  /* 0x00037800015d7983 */ /* 0x001f280000100800 */
[----:B------:R-:W4:Y:S04]  /*cce0*/  LDL.LU R16, [R1+0x4bc] ;  /* 0x0004bc0001107983 */ /* 0x000f280000300800 */
[----:B------:R-:W4:Y:S04]  /*ccf0*/  LDL.LU R12, [R1+0x4c0] ;  /* 0x0004c000010c7983 */ /* 0x000f280000300800 */
[----:B------:R-:W4:Y:S04]  /*cd00*/  LDL.LU R5, [R1+0x4e0] ;  /* 0x0004e00001057983 */ /* 0x000f280000300800 */
[----:B------:R-:W4:Y:S04]  /*cd10*/  LDL.LU R4, [R1+0x4c4] ;  /* 0x0004c40001047983 */ /* 0x000f280000300800 */
[----:B------:R-:W4:Y:S04]  /*cd20*/  LDL.LU R3, [R1+0x4e4] ;  /* 0x0004e40001037983 */ /* 0x000f280000300800 */
[----:B--2---:R0:W-:Y:S04]  /*cd30*/  @P3 STL [R1+0x39c], R88 ;  /* 0x00039c5801003387 */ /* 0x0041e80000100800 */
[----:B------:R-:W2:Y:S04]  /*cd40*/  LDL.LU.64 R96, [R1+0x790] ;  /* 0x0007900001607983 */ /* 0x000ea80000300a00 */
[----:B0-----:R-:W2:Y:S01]  /*cd50*/  LDL R88, [R1+0x374] ;  /* 0x0003740001587983 */ /* 0x001ea20000100800 */
[----:B------:R-:W-:Y:S01]  /*cd60*/  ISETP.GT.AND P3, PT, R2, 0x22, PT ;  /* 0x000000220200780c */ /* 0x000fe20003f64270 */
[----:B---3--:R-:W-:-:S02]  /*cd70*/  IMAD.MOV.U32 R80, RZ, RZ, R13 ;  /* 0x000000ffff507224 */ /* 0x008fc400078e000d */
[----:B------:R-:W-:Y:S04]  /*cd80*/  STL [R1+0x68c], R125 ;  /* 0x00068c7d01007387 */ /* 0x000fe80000100800 */
[----:B------:R-:W-:Y:S04]  /*cd90*/  @P4 STL [R1+0x398], R95 ;  /* 0x0003985f01004387 */ /* 0x000fe80000100800 */
[----:B------:R-:W3:Y:S04]  /*cda0*/  LDL.LU.64 R84, [R1+0x788] ;  /* 0x0007880001547983 */ /* 0x000ee80000300a00 */
[----:B------:R0:W-:Y:S01]  /*cdb0*/  @P6 STL [R1+0x390], R87 ;  /* 0x0003905701006387 */ /* 0x0001e20000100800 */
[----:B------:R-:W-:-:S03]  /*cdc0*/  ISETP.GT.AND P4, PT, R2, 0x23, PT ;  /* 0x000000230200780c */ /* 0x000fc60003f84270 */
[----:B0-----:R-:W3:Y:S04]  /*cdd0*/  LDL R87, [R1+0x370] ;  /* 0x0003700001577983 */ /* 0x001ee80000100800 */
[----:B------:R-:W3:Y:S04]  /*cde0*/  LDL.LU.64 R82, [R1+0x780] ;  /* 0x0007800001527983 */ /* 0x000ee80000300a00 */
[----:B------:R0:W-:Y:S04]  /*cdf0*/  @P6 STL [R1+0x38c], R86 ;  /* 0x00038c5601006387 */ /* 0x0001e80000100800 */
[----:B0-----:R-:W3:Y:S04]  /*ce00*/  LDL R86, [R1+0x36c] ;  /* 0x00036c0001567983 */ /* 0x001ee80000100800 */
[----:B------:R-:W3:Y:S04]  /*ce10*/  LDL.LU R125, [R1+0x364] ;  /* 0x00036400017d7983 */ /* 0x000ee80000300800 */
[----:B------:R-:W3:Y:S04]  /*ce20*/  LDL.LU.64 R68, [R1+0x778] ;  /* 0x0007780001447983 */ /* 0x000ee80000300a00 */
[----:B------:R-:W3:Y:S04]  /*ce30*/  LDL.LU.64 R66, [R1+0x770] ;  /* 0x0007700001427983 */ /* 0x000ee80000300a00 */
[----:B------:R4:W-:Y:S04]  /*ce40*/  @P5 STL [R1+0x384], R81 ;  /* 0x0003845101005387 */ /* 0x0009e80000100800 */
[----:B------:R0:W-:Y:S01]  /*ce50*/  @P5 STL [R1+0x388], R94 ;  /* 0x0003885e01005387 */ /* 0x0001e20000100800 */
[----:B----4-:R-:W-:-:S02]  /*ce60*/  IMAD.MOV.U32 R81, RZ, RZ, R16 ;  /* 0x000000ffff517224 */ /* 0x010fc400078e0010 */
[----:B------:R-:W-:-:S03]  /*ce70*/  IMAD.MOV.U32 R95, RZ, RZ, R12 ;  /* 0x000000ffff5f7224 */ /* 0x000fc600078e000c */
[----:B------:R-:W4:Y:S01]  /*ce80*/  @P4 LDG.E.U16 R93, desc[UR16][R80.64] ;  /* 0x00000010505d4981 */ /* 0x000f22000c1e1500 */
[----:B0-----:R-:W-:Y:S02]  /*ce90*/  IMAD.MOV.U32 R94, RZ, RZ, R5 ;  /* 0x000000ffff5e7224 */ /* 0x001fe400078e0005 */
[----:B------:R-:W-:-:S03]  /*cea0*/  IMAD.MOV.U32 R5, RZ, RZ, R4 ;  /* 0x000000ffff057224 */ /* 0x000fc600078e0004 */
[----:B------:R-:W3:Y:S01]  /*ceb0*/  @P3 LDG.E.U16 R89, desc[UR16][R94.64] ;  /* 0x000000105e593981 */ /* 0x000ee2000c1e1500 */
[----:B------:R-:W-:-:S05]  /*cec0*/  IMAD.MOV.U32 R4, RZ, RZ, R3 ;  /* 0x000000ffff047224 */ /* 0x000fca00078e0003 */
[----:B------:R-:W4:Y:S04]  /*ced0*/  @P3 LDG.E.U16 R35, desc[UR16][R4.64] ;  /* 0x0000001004233981 */ /* 0x000f28000c1e1500 */
[----:B------:R0:W-:Y:S04]  /*cee0*/  STL.64 [R1], R4 ;  /* 0x0000000401007387 */ /* 0x0001e80000100a00 */
[----:B------:R-:W4:Y:S04]  /*cef0*/  LDL.LU R16, [R1+0x4e8] ;  /* 0x0004e80001107983 */ /* 0x000f280000300800 */
[----:B------:R-:W4:Y:S04]  /*cf00*/  LDL.LU R13, [R1+0x508] ;  /* 0x00050800010d7983 */ /* 0x000f280000300800 */
[----:B------:R-:W4:Y:S04]  /*cf10*/  LDL.LU R12, [R1+0x4ec] ;  /* 0x0004ec00010c7983 */ /* 0x000f280000300800 */
[----:B0-----:R-:W4:Y:S04]  /*cf20*/  LDL.LU R5, [R1+0x50c] ;  /* 0x00050c0001057983 */ /* 0x001f280000300800 */
[----:B------:R-:W4:Y:S04]  /*cf30*/  LDL.LU R4, [R1+0x4f0] ;  /* 0x0004f00001047983 */ /* 0x000f280000300800 */
[----:B------:R-:W4:Y:S04]  /*cf40*/  LDL.LU R3, [R1+0x510] ;  /* 0x0005100001037983 */ /* 0x000f280000300800 */
[----:B------:R-:W-:Y:S04]  /*cf50*/  STL [R1+0x65c], R94 ;  /* 0x00065c5e01007387 */ /* 0x000fe80000100800 */
[----:B------:R-:W-:Y:S04]  /*cf60*/  STL [R1+0x658], R95 ;  /* 0x0006585f01007387 */ /* 0x000fe80000100800 */
[----:B--2---:R-:W2:Y:S04]  /*cf70*/  @P4 LDG.E.U16 R88, desc[UR16][R78.64] ;  /* 0x000000104e584981 */ /* 0x004ea8000c1e1500 */
[----:B---3--:R-:W-:Y:S04]  /*cf80*/  @P3 STL [R1+0x37c], R89 ;  /* 0x00037c5901003387 */ /* 0x008fe80000100800 */
[----:B----4-:R-:W-:Y:S04]  /*cf90*/  @P3 STL [R1+0x380], R35 ;  /* 0x0003802301003387 */ /* 0x010fe80000100800 */
[----:B------:R0:W-:Y:S04]  /*cfa0*/  @P4 STL [R1+0x378], R93 ;  /* 0x0003785d01004387 */ /* 0x0001e80000100800 */
[----:B0-----:R-:W3:Y:S04]  /*cfb0*/  LDL R93, [R1+0x360] ;  /* 0x00036000015d7983 */ /* 0x001ee80000100800 */
[----:B------:R0:W-:Y:S04]  /*cfc0*/  STL [R1+0x664], R80 ;  /* 0x0006645001007387 */ /* 0x0001e80000100800 */
[----:B0-----:R-:W4:Y:S01]  /*cfd0*/  LDL.LU R80, [R1+0x368] ;  /* 0x0003680001507983 */ /* 0x001f220000300800 */
[----:B------:R-:W-:-:S02]  /*cfe0*/  ISETP.GT.AND P6, PT, R2, 0x24, PT ;  /* 0x000000240200780c */ /* 0x000fc40003fc4270 */
[----:B------:R-:W-:-:S11]  /*cff0*/  ISETP.GT.AND P5, PT, R2, 0x25, PT ;  /* 0x000000250200780c */ /* 0x000fd60003fa4270 */
[----:B------:R-:W2:Y:S04]  /*d000*/  @P6 LDG.E.U16 R86, desc[UR16][R62.64] ;  /* 0x000000103e566981 */ /* 0x000ea8000c1e1500 */
[----:B------:R-:W2:Y:S04]  /*d010*/  @P6 LDG.E.U16 R87, desc[UR16][R64.64] ;  /* 0x0000001040576981 */ /* 0x000ea8000c1e1500 */
[----:B------:R-:W2:Y:S01]  /*d020*/  @P5 LDG.E.U16 R125, desc[UR16][R46.64] ;  /* 0x000000102e7d5981 */ /* 0x000ea2000c1e1500 */
[----:B------:R-:W-:Y:S01]  /*d030*/  ISETP.GT.AND P3, PT, R2, 0x26, PT ;  /* 0x000000260200780c */ /* 0x000fe20003f64270 */
[----:B------:R-:W-:-:S02]  /*d040*/  IMAD.MOV.U32 R30, RZ, RZ, R5 ;  /* 0x000000ffff1e7224 */ /* 0x000fc400078e0005 */
[----:B------:R-:W-:Y:S02]  /*d050*/  IMAD.MOV.U32 R31, RZ, RZ, R12 ;  /* 0x000000ffff1f7224 */ /* 0x000fe400078e000c */
[----:B------:R-:W-:Y:S02]  /*d060*/  IMAD.MOV.U32 R32, RZ, RZ, R3 ;  /* 0x000000ffff207224 */ /* 0x000fe400078e0003 */
[----:B------:R-:W-:-:S06]  /*d070*/  IMAD.MOV.U32 R33, RZ, RZ, R4 ;  /* 0x000000ffff217224 */ /* 0x000fcc00078e0004 */
[----:B------:R-:W2:Y:S04]  /*d080*/  @P3 LDG.E.U16 R124, desc[UR16][R30.64] ;  /* 0x000000101e7c3981 */ /* 0x000ea8000c1e1500 */
[----:B---3--:R-:W3:Y:S04]  /*d090*/  @P3 LDG.E.U16 R93, desc[UR16][R32.64] ;  /* 0x00000010205d3981 */ /* 0x008ee8000c1e1500 */
[----:B----4-:R-:W4:Y:S04]  /*d0a0*/  @P5 LDG.E.U16 R80, desc[UR16][R48.64] ;  /* 0x0000001030505981 */ /* 0x010f28000c1e1500 */
[----:B------:R-:W-:Y:S04]  /*d0b0*/  STL [R1+0x660], R81 ;  /* 0x0006605101007387 */ /* 0x000fe80000100800 */
[----:B------:R-:W-:Y:S04]  /*d0c0*/  STL [R1+0x66c], R78 ;  /* 0x00066c4e01007387 */ /* 0x000fe80000100800 */
[----:B------:R-:W-:Y:S04]  /*d0d0*/  STL [R1+0x668], R79 ;  /* 0x0006684f01007387 */ /* 0x000fe80000100800 */
[----:B--2---:R-:W-:Y:S04]  /*d0e0*/  @P4 STL [R1+0x374], R88 ;  /* 0x0003745801004387 */ /* 0x004fe80000100800 */
[----:B------:R-:W-:Y:S04]  /*d0f0*/  STL [R1+0x674], R64 ;  /* 0x0006744001007387 */ /* 0x000fe80000100800 */
[----:B------:R-:W-:Y:S04]  /*d100*/  STL [R1+0x670], R65 ;  /* 0x0006704101007387 */ /* 0x000fe80000100800 */
[----:B------:R-:W-:Y:S04]  /*d110*/  STL [R1+0x67c], R62 ;  /* 0x00067c3e01007387 */ /* 0x000fe80000100800 */
[----:B------:R-:W-:Y:S04]  /*d120*/  STL [R1+0x678], R63 ;  /* 0x0006783f01007387 */ /* 0x000fe80000100800 */
[----:B------:R-:W-:Y:S04]  /*d130*/  @P6 STL [R1+0x36c], R86 ;  /* 0x00036c5601006387 */ /* 0x000fe80000100800 */
[----:B------:R-:W-:Y:S04]  /*d140*/  @P6 STL [R1+0x370], R87 ;  /* 0x0003705701006387 */ /* 0x000fe80000100800 */
[----:B----4-:R-:W-:Y:S04]  /*d150*/  STL [R1+0x6fc], R80 ;  /* 0x0006fc5001007387 */ /* 0x010fe80000100800 */
[----:B------:R0:W-:Y:S04]  /*d160*/  STL [R1+0x684], R48 ;  /* 0x0006843001007387 */ /* 0x0001e80000100800 */
[----:B0-----:R-:W2:Y:S04]  /*d170*/  LDL.LU R48, [R1+0x354] ;  /* 0x0003540001307983 */ /* 0x001ea80000300800 */
[----:B------:R-:W-:Y:S04]  /*d180*/  STL [R1+0x680], R49 ;  /* 0x0006803101007387 */ /* 0x000fe80000100800 */
[----:B------:R0:W-:Y:S04]  /*d190*/  STL [R1+0x700], R125 ;  /* 0x0007007d01007387 */ /* 0x0001e80000100800 */
[----:B0-----:R-:W4:Y:S04]  /*d1a0*/  LDL.LU R125, [R1+0x34c] ;  /* 0x00034c00017d7983 */ /* 0x001f280000300800 */
[----:B------:R-:W-:Y:S04]  /*d1b0*/  STL [R1+0x690], R46 ;  /* 0x0006902e01007387 */ /* 0x000fe80000100800 */
[----:B------:R0:W-:Y:S04]  /*d1c0*/  STL [R1+0x688], R47 ;  /* 0x0006882f01007387 */ /* 0x0001e80000100800 */
[----:B0-----:R-:W4:Y:S04]  /*d1d0*/  LDL.LU R47, [R1+0x358] ;  /* 0x00035800012f7983 */ /* 0x001f280000300800 */
[----:B------:R-:W4:Y:S04]  /*d1e0*/  LDL R89, [R1+0x350] ;  /* 0x0003500001597983 */ /* 0x000f280000100800 */
[----:B------:R-:W4:Y:S04]  /*d1f0*/  LDL.LU R49, [R1+0x318] ;  /* 0x0003180001317983 */ /* 0x000f280000300800 */
[----:B------:R-:W4:Y:S04]  /*d200*/  LDL.LU R62, [R1+0x314] ;  /* 0x00031400013e7983 */ /* 0x000f280000300800 */
[----:B------:R-:W-:Y:S04]  /*d210*/  STL [R1+0x698], R32 ;  /* 0x0006982001007387 */ /* 0x000fe80000100800 */
[----:B------:R-:W-:Y:S04]  /*d220*/  STL [R1+0x694], R33 ;  /* 0x0006942101007387 */ /* 0x000fe80000100800 */
[----:B------:R0:W-:Y:S04]  /*d230*/  STL [R1+0x35c], R124 ;  /* 0x00035c7c01007387 */ /* 0x0001e80000100800 */
[----:B0-----:R-:W4:Y:S04]  /*d240*/  LDL.LU R124, [R1+0x76c] ;  /* 0x00076c00017c7983 */ /* 0x001f280000300800 */
[----:B------:R-:W4:Y:S04]  /*d250*/  LDL R88, [R1+0x348] ;  /* 0x0003480001587983 */ /* 0x000f280000100800 */
[----:B---3--:R0:W-:Y:S04]  /*d260*/  @P3 STL [R1+0x360], R93 ;  /* 0x0003605d01003387 */ /* 0x0081e80000100800 */
[----:B0-----:R-:W3:Y:S01]  /*d270*/  LDL R93, [R1+0x344] ;  /* 0x00034400015d7983 */ /* 0x001ee20000100800 */
[----:B------:R-:W-:Y:S01]  /*d280*/  ISETP.GT.AND P4, PT, R2, 0x27, PT ;  /* 0x000000270200780c */ /* 0x000fe20003f84270 */
[----:B------:R-:W-:-:S02]  /*d290*/  IMAD.MOV.U32 R17, RZ, RZ, R16 ;  /* 0x000000ffff117224 */ /* 0x000fc400078e0010 */
[----:B------:R-:W-:Y:S01]  /*d2a0*/  IMAD.MOV.U32 R16, RZ, RZ, R13 ;  /* 0x000000ffff107224 */ /* 0x000fe200078e000d */
[C---:B------:R-:W-:Y:S01]  /*d2b0*/  ISETP.GT.AND P6, PT, R2.reuse, 0x28, PT ;  /* 0x000000280200780c */ /* 0x040fe20003fc4270 */
[----:B------:R-:W3:Y:S01]  /*d2c0*/  LDL.LU R18, [R1+0x514] ;  /* 0x0005140001127983 */ /* 0x000ee20000300800 */
[----:B------:R-:W-:-:S03]  /*d2d0*/  ISETP.GT.AND P5, PT, R2, 0x29, PT ;  /* 0x000000290200780c */ /* 0x000fc60003fa4270 */
[----:B------:R-:W3:Y:S04]  /*d2e0*/  LDL.LU R13, [R1+0x534] ;  /* 0x00053400010d7983 */ /* 0x000ee80000300800 */
[----:B------:R-:W3:Y:S04]  /*d2f0*/  LDL.LU R12, [R1+0x518] ;  /* 0x00051800010c7983 */ /* 0x000ee80000300800 */
[----:B------:R-:W3:Y:S04]  /*d300*/  LDL.LU R5, [R1+0x538] ;  /* 0x0005380001057983 */ /* 0x000ee80000300800 */
[----:B------:R-:W3:Y:S04]  /*d310*/  LDL.LU R4, [R1+0x51c] ;  /* 0x00051c0001047983 */ /* 0x000ee80000300800 */
[----:B------:R-:W3:Y:S04]  /*d320*/  LDL.LU R3, [R1+0x53c] ;  /* 0x00053c0001037983 */ /* 0x000ee80000300800 */
[----:B------:R-:W3:Y:S04]  /*d330*/  LDL R87, [R1+0x340] ;  /* 0x0003400001577983 */ /* 0x000ee80000100800 */
[----:B------:R-:W3:Y:S04]  /*d340*/  LDL R86, [R1+0x338] ;  /* 0x0003380001567983 */ /* 0x000ee80000100800 */
[----:B------:R-:W3:Y:S04]  /*d350*/  LDL.LU R33, [R1+0x33c] ;  /* 0x00033c0001217983 */ /* 0x000ee80000300800 */
[----:B--2---:R-:W2:Y:S04]  /*d360*/  @P4 LDG.E.U16 R48, desc[UR16][R14.64] ;  /* 0x000000100e304981 */ /* 0x004ea8000c1e1500 */
[----:B----4-:R-:W4:Y:S04]  /*d370*/  @P6 LDG.E.U16 R125, desc[UR16][R116.64] ;  /* 0x00000010747d6981 */ /* 0x010f28000c1e1500 */
[----:B------:R-:W2:Y:S04]  /*d380*/  @P4 LDG.E.U16 R47, desc[UR16][R16.64] ;  /* 0x00000010102f4981 */ /* 0x000ea8000c1e1500 */
[----:B------:R-:W4:Y:S04]  /*d390*/  @P6 LDG.E.U16 R89, desc[UR16][R118.64] ;  /* 0x0000001076596981 */ /* 0x000f28000c1e1500 */
[----:B---3--:R-:W3:Y:S04]  /*d3a0*/  @P5 LDG.E.U16 R93, desc[UR16][R104.64] ;  /* 0x00000010685d5981 */ /* 0x008ee8000c1e1500 */
[----:B------:R-:W-:Y:S04]  /*d3b0*/  STL [R1+0x6a0], R30 ;  /* 0x0006a01e01007387 */ /* 0x000fe80000100800 */
[----:B------:R-:W-:Y:S01]  /*d3c0*/  STL [R1+0x69c], R31 ;  /* 0x00069c1f01007387 */ /* 0x000fe20000100800 */
[----:B------:R-:W-:-:S02]  /*d3d0*/  ISETP.GT.AND P3, PT, R2, 0x2a, PT ;  /* 0x0000002a0200780c */ /* 0x000fc40003f64270 */
[----:B------:R-:W-:Y:S01]  /*d3e0*/  ISETP.GT.AND P4, PT, R2, 0x2b, PT ;  /* 0x0000002b0200780c */ /* 0x000fe20003f84270 */
[----:B------:R-:W3:Y:S01]  /*d3f0*/  @P5 LDG.E.U16 R88, desc[UR16][R106.64] ;  /* 0x000000106a585981 */ /* 0x000ee2000c1e1500 */
[----:B------:R-:W-:Y:S02]  /*d400*/  IMAD.MOV.U32 R91, RZ, RZ, R12 ;  /* 0x000000ffff5b7224 */ /* 0x000fe400078e000c */
[----:B------:R-:W-:Y:S01]  /*d410*/  IMAD.MOV.U32 R90, RZ, RZ, R5 ;  /* 0x000000ffff5a7224 */ /* 0x000fe200078e0005 */
[----:B------:R-:W-:-:S08]  /*d420*/  PRMT R0, RZ, 0x7610, R0 ;  /* 0x00007610ff007816 */ /* 0x000fd00000000000 */
[----:B------:R-:W3:Y:S01]  /*d430*/  @P4 LDG.E.U16 R0, desc[UR16][R74.64] ;  /* 0x000000104a004981 */ /* 0x000ee2000c1e1500 */
[----:B------:R-:W-:-:S03]  /*d440*/  IMAD.MOV.U32 R92, RZ, RZ, R3 ;  /* 0x000000ffff5c7224 */ /* 0x000fc600078e0003 */
[----:B------:R-:W3:Y:S04]  /*d450*/  @P3 LDG.E.U16 R33, desc[UR16][R90.64] ;  /* 0x000000105a213981 */ /* 0x000ee8000c1e1500 */
[----:B--2---:R-:W-:Y:S04]  /*d460*/  STL [R1+0x6ac], R47 ;  /* 0x0006ac2f01007387 */ /* 0x004fe80000100800 */
[----:B------:R-:W-:Y:S04]  /*d470*/  STL [R1+0x6a8], R16 ;  /* 0x0006a81001007387 */ /* 0x000fe80000100800 */
[----:B------:R-:W-:Y:S04]  /*d480*/  STL [R1+0x6a4], R17 ;  /* 0x0006a41101007387 */ /* 0x000fe80000100800 */
[----:B------:R0:W-:Y:S04]  /*d490*/  STL [R1+0x6b8], R48 ;  /* 0x0006b83001007387 */ /* 0x0001e80000100800 */
[----:B0-----:R-:W2:Y:S04]  /*d4a0*/  LDL.LU R48, [R1+0x320] ;  /* 0x0003200001307983 */ /* 0x001ea80000300800 */
[----:B------:R0:W-:Y:S04]  /*d4b0*/  STL [R1+0x6b4], R14 ;  /* 0x0006b40e01007387 */ /* 0x0001e80000100800 */
[----:B0-----:R-:W2:Y:S04]  /*d4c0*/  LDL.LU R14, [R1+0x31c] ;  /* 0x00031c00010e7983 */ /* 0x001ea80000300800 */
[----:B------:R-:W-:Y:S04]  /*d4d0*/  STL [R1+0x6b0], R15 ;  /* 0x0006b00f01007387 */ /* 0x000fe80000100800 */
[----:B------:R-:W-:Y:S04]  /*d4e0*/  STL [R1+0x6c0], R118 ;  /* 0x0006c07601007387 */ /* 0x000fe80000100800 */
[----:B------:R-:W-:Y:S04]  /*d4f0*/  STL [R1+0x6bc], R119 ;  /* 0x0006bc7701007387 */ /* 0x000fe80000100800 */
[----:B----4-:R-:W-:Y:S04]  /*d500*/  STL.64 [R1+0x758], R124 ;  /* 0x0007587c01007387 */ /* 0x010fe80000100a00 */
[----:B------:R-:W-:Y:S04]  /*d510*/  STL [R1+0x6c8], R116 ;  /* 0x0006c87401007387 */ /* 0x000fe80000100800 */
[----:B------:R-:W-:Y:S04]  /*d520*/  STL [R1+0x6c4], R117 ;  /* 0x0006c47501007387 */ /* 0x000fe80000100800 */
[----:B------:R-:W-:Y:S04]  /*d530*/  @P6 STL [R1+0x350], R89 ;  /* 0x0003505901006387 */ /* 0x000fe80000100800 */
[----:B------:R-:W-:Y:S04]  /*d540*/  STL [R1+0x6d0], R106 ;  /* 0x0006d06a01007387 */ /* 0x000fe80000100800 */
[----:B------:R0:W-:Y:S04]  /*d550*/  STL [R1+0x6cc], R107 ;  /* 0x0006cc6b01007387 */ /* 0x0001e80000100800 */
[----:B0-----:R-:W4:Y:S04]  /*d560*/  LDL.LU R107, [R1+0x32c] ;  /* 0x00032c00016b7983 */ /* 0x001f280000300800 */
[----:B------:R-:W-:Y:S04]  /*d570*/  STL [R1+0x6d8], R104 ;  /* 0x0006d86801007387 */ /* 0x000fe80000100800 */
[----:B------:R0:W-:Y:S04]  /*d580*/  STL [R1+0x6d4], R105 ;  /* 0x0006d46901007387 */ /* 0x0001e80000100800 */
[----:B0-----:R-:W2:Y:S04]  /*d590*/  LDL.LU R105, [R1+0x330] ;  /* 0x0003300001697983 */ /* 0x001ea80000300800 */
[----:B---3--:R0:W-:Y:S02]  /*d5a0*/  @P5 STL [R1+0x344], R93 ;  /* 0x0003445d01005387 */ /* 0x0081e40000100800 */
[----:B0-----:R-:W-:-:S05]  /*d5b0*/  IMAD.MOV.U32 R93, RZ, RZ, R4 ;  /* 0x000000ffff5d7224 */ /* 0x001fca00078e0004 */
[----:B------:R-:W3:Y:S04]  /*d5c0*/  @P3 LDG.E.U16 R87, desc[UR16][R92.64] ;  /* 0x000000105c573981 */ /* 0x000ee8000c1e1500 */
[----:B------:R-:W-:Y:S01]  /*d5d0*/  @P5 STL [R1+0x348], R88 ;  /* 0x0003485801005387 */ /* 0x000fe20000100800 */
[----:B------:R-:W-:-:S03]  /*d5e0*/  IMAD.MOV.U32 R76, RZ, RZ, R13 ;  /* 0x000000ffff4c7224 */ /* 0x000fc600078e000d */
[----:B------:R-:W3:Y:S01]  /*d5f0*/  LDL.LU R106, [R1+0x2f0] ;  /* 0x0002f000016a7983 */ /* 0x000ee20000300800 */
[----:B------:R-:W-:-:S03]  /*d600*/  IMAD.MOV.U32 R77, RZ, RZ, R18 ;  /* 0x000000ffff4d7224 */ /* 0x000fc600078e0012 */
[----:B------:R-:W-:Y:S04]  /*d610*/  STL [R1+0x6e0], R92 ;  /* 0x0006e05c01007387 */ /* 0x000fe80000100800 */
[----:B------:R0:W-:Y:S01]  /*d620*/  STL [R1+0x6dc], R93 ;  /* 0x0006dc5d01007387 */ /* 0x0001e20000100800 */
[C---:B------:R-:W-:Y:S02]  /*d630*/  ISETP.GT.AND P6, PT, R2.reuse, 0x2c, PT ;  /* 0x0000002c0200780c */ /* 0x040fe40003fc4270 */
[C---:B------:R-:W-:Y:S01]  /*d640*/  ISETP.GT.AND P5, PT, R2.reuse, 0x2d, PT ;  /* 0x0000002d0200780c */ /* 0x040fe20003fa4270 */
[----:B------:R-:W3:Y:S04]  /*d650*/  @P4 LDG.E.U16 R86, desc[UR16][R76.64] ;  /* 0x000000104c564981 */ /* 0x000ee8000c1e1500 */
[----:B0-----:R-:W3:Y:S04]  /*d660*/  LDL.LU R93, [R1+0x2f8] ;  /* 0x0002f800015d7983 */ /* 0x001ee80000300800 */
[----:B------:R-:W-:Y:S04]  /*d670*/  STL [R1+0x730], R33 ;  /* 0x0007302101007387 */ /* 0x000fe80000100800 */
[----:B------:R-:W-:Y:S04]  /*d680*/  STL [R1+0x6e8], R90 ;  /* 0x0006e85a01007387 */ /* 0x000fe80000100800 */
[----:B------:R-:W-:Y:S04]  /*d690*/  STL [R1+0x6e4], R91 ;  /* 0x0006e45b01007387 */ /* 0x000fe80000100800 */
[----:B----4-:R-:W4:Y:S04]  /*d6a0*/  @P6 LDG.E.U16 R107, desc[UR16][R58.64] ;  /* 0x000000103a6b6981 */ /* 0x010f28000c1e1500 */
[----:B--2---:R-:W2:Y:S04]  /*d6b0*/  @P6 LDG.E.U16 R105, desc[UR16][R60.64] ;  /* 0x000000103c696981 */ /* 0x004ea8000c1e1500 */
[----:B---3--:R-:W-:Y:S04]  /*d6c0*/  @P3 STL [R1+0x340], R87 ;  /* 0x0003405701003387 */ /* 0x008fe80000100800 */
[----:B------:R-:W-:Y:S04]  /*d6d0*/  STL [R1+0x6f0], R76 ;  /* 0x0006f04c01007387 */ /* 0x000fe80000100800 */
[----:B------:R-:W-:Y:S04]  /*d6e0*/  STL [R1+0x6ec], R77 ;  /* 0x0006ec4d01007387 */ /* 0x000fe80000100800 */
[----:B------:R0:W-:Y:S04]  /*d6f0*/  STL [R1+0x334], R0 ;  /* 0x0003340001007387 */ /* 0x0001e80000100800 */
[----:B0-----:R-:W3:Y:S04]  /*d700*/  LDL.LU R0, [R1+0x768] ;  /* 0x0007680001007983 */ /* 0x001ee80000300800 */
[----:B------:R-:W2:Y:S04]  /*d710*/  LDL.LU R13, [R1+0x540] ;  /* 0x00054000010d7983 */ /* 0x000ea80000300800 */
        /* <DEDUP_REMOVED lines=8> */
[----:B------:R0:W-:Y:S04]  /*d7a0*/  STL [R1+0x6f8], R74 ;  /* 0x0006f84a01007387 */ /* 0x0001e80000100800 */
[----:B0-----:R-:W2:Y:S04]  /*d7b0*/  LDL.LU R74, [R1+0x328] ;  /* 0x00032800014a7983 */ /* 0x001ea80000300800 */
[----:B------:R0:W-:Y:S04]  /*d7c0*/  STL [R1+0x6f4], R75 ;  /* 0x0006f44b01007387 */ /* 0x0001e80000100800 */
[----:B0-----:R-:W3:Y:S04]  /*d7d0*/  LDL.LU R75, [R1+0x324] ;  /* 0x00032400014b7983 */ /* 0x001ee80000300800 */
[----:B--2---:R-:W2:Y:S04]  /*d7e0*/  @P5 LDG.E.U16 R74, desc[UR16][R44.64] ;  /* 0x000000102c4a5981 */ /* 0x004ea8000c1e1500 */
[----:B---3--:R-:W3:Y:S04]  /*d7f0*/  @P5 LDG.E.U16 R75, desc[UR16][R42.64] ;  /* 0x000000102a4b5981 */ /* 0x008ee8000c1e1500 */
[----:B------:R-:W-:Y:S04]  /*d800*/  @P4 STL [R1+0x338], R86 ;  /* 0x0003385601004387 */ /* 0x000fe80000100800 */
[----:B------:R-:W-:Y:S04]  /*d810*/  STL [R1+0x70c], R105 ;  /* 0x00070c6901007387 */ /* 0x000fe80000100800 */
[----:B------:R-:W-:Y:S04]  /*d820*/  STL [R1+0x708], R60 ;  /* 0x0007083c01007387 */ /* 0x000fe80000100800 */
[----:B------:R0:W-:Y:S01]  /*d830*/  STL [R1+0x704], R61 ;  /* 0x0007043d01007387 */ /* 0x0001e20000100800 */
[----:B------:R-:W-:-:S03]  /*d840*/  ISETP.GT.AND P3, PT, R2, 0x2e, PT ;  /* 0x0000002e0200780c */ /* 0x000fc60003f64270 */
[----:B0-----:R-:W3:Y:S04]  /*d850*/  LDL.LU R61, [R1+0x308] ;  /* 0x00030800013d7983 */ /* 0x001ee80000300800 */
[----:B----4-:R0:W-:Y:S04]  /*d860*/  STL [R1+0x718], R107 ;  /* 0x0007186b01007387 */ /* 0x0101e80000100800 */
[----:B0-----:R-:W4:Y:S04]  /*d870*/  LDL.LU R107, [R1+0x2f4] ;  /* 0x0002f400016b7983 */ /* 0x001f280000300800 */
[----:B------:R-:W-:Y:S04]  /*d880*/  STL [R1+0x714], R58 ;  /* 0x0007143a01007387 */ /* 0x000fe80000100800 */
[----:B------:R-:W-:Y:S01]  /*d890*/  STL [R1+0x710], R59 ;  /* 0x0007103b01007387 */ /* 0x000fe20000100800 */
[----:B------:R-:W-:-:S02]  /*d8a0*/  IMAD.MOV.U32 R28, RZ, RZ, R3 ;  /* 0x000000ffff1c7224 */ /* 0x000fc400078e0003 */
[----:B------:R-:W-:Y:S02]  /*d8b0*/  IMAD.MOV.U32 R29, RZ, RZ, R4 ;  /* 0x000000ffff1d7224 */ /* 0x000fe400078e0004 */
[----:B------:R-:W-:Y:S02]  /*d8c0*/  IMAD.MOV.U32 R26, RZ, RZ, R5 ;  /* 0x000000ffff1a7224 */ /* 0x000fe400078e0005 */
[----:B------:R-:W-:Y:S01]  /*d8d0*/  IMAD.MOV.U32 R27, RZ, RZ, R18 ;  /* 0x000000ffff1b7224 */ /* 0x000fe200078e0012 */
[----:B------:R-:W4:Y:S04]  /*d8e0*/  @P3 LDG.E.U16 R48, desc[UR16][R28.64] ;  /* 0x000000101c303981 */ /* 0x000f28000c1e1500 */
[----:B------:R-:W4:Y:S04]  /*d8f0*/  @P3 LDG.E.U16 R14, desc[UR16][R26.64] ;  /* 0x000000101a0e3981 */ /* 0x000f28000c1e1500 */
[----:B--2---:R0:W-:Y:S04]  /*d900*/  STL [R1+0x724], R74 ;  /* 0x0007244a01007387 */ /* 0x0041e80000100800 */
[----:B0-----:R-:W2:Y:S04]  /*d910*/  LDL.LU R74, [R1+0x30c] ;  /* 0x00030c00014a7983 */ /* 0x001ea80000300800 */
[----:B------:R-:W-:Y:S04]  /*d920*/  STL [R1+0x720], R44 ;  /* 0x0007202c01007387 */ /* 0x000fe80000100800 */
[----:B------:R-:W-:Y:S04]  /*d930*/  STL [R1+0x71c], R45 ;  /* 0x00071c2d01007387 */ /* 0x000fe80000100800 */
[----:B---3--:R0:W-:Y:S04]  /*d940*/  STL [R1+0x734], R75 ;  /* 0x0007344b01007387 */ /* 0x0081e80000100800 */
[----:B0-----:R-:W3:Y:S04]  /*d950*/  LDL.LU R75, [R1+0x304] ;  /* 0x00030400014b7983 */ /* 0x001ee80000300800 */
[----:B------:R-:W-:Y:S04]  /*d960*/  STL [R1+0x72c], R42 ;  /* 0x00072c2a01007387 */ /* 0x000fe80000100800 */
[----:B------:R-:W-:Y:S04]  /*d970*/  STL [R1+0x728], R43 ;  /* 0x0007282b01007387 */ /* 0x000fe80000100800 */
[----:B------:R-:W2:Y:S04]  /*d980*/  LDL.LU R117, [R1+0x2ec] ;  /* 0x0002ec0001757983 */ /* 0x000ea80000300800 */
[----:B------:R-:W2:Y:S04]  /*d990*/  LDL.LU R36, [R1+0x574] ;  /* 0x0005740001247983 */ /* 0x000ea80000300800 */
[----:B------:R-:W2:Y:S04]  /*d9a0*/  LDL.LU R35, [R1+0x58c] ;  /* 0x00058c0001237983 */ /* 0x000ea80000300800 */
[----:B------:R-:W2:Y:S04]  /*d9b0*/  LDL.LU R34, [R1+0x578] ;  /* 0x0005780001227983 */ /* 0x000ea80000300800 */
[----:B------:R-:W3:Y:S04]  /*d9c0*/  LDL.LU R25, [R1+0x590] ;  /* 0x0005900001197983 */ /* 0x000ee80000300800 */
        /* <DEDUP_REMOVED lines=8> */
[----:B------:R-:W3:Y:S01]  /*da50*/  LDL.LU R116, [R1+0x2e8] ;  /* 0x0002e80001747983 */ /* 0x000ee20000300800 */
[----:B------:R-:W-:-:S03]  /*da60*/  ISETP.GT.AND P4, PT, R2, 0x2f, PT ;  /* 0x0000002f0200780c */ /* 0x000fc60003f84270 */
[----:B------:R-:W3:Y:S04]  /*da70*/  LDL.LU R119, [R1+0x2e4] ;  /* 0x0002e40001777983 */ /* 0x000ee80000300800 */
[----:B----4-:R-:W-:Y:S04]  /*da80*/  STL [R1+0x740], R48 ;  /* 0x0007403001007387 */ /* 0x010fe80000100800 */
[----:B------:R-:W-:Y:S04]  /*da90*/  STL [R1+0x73c], R28 ;  /* 0x00073c1c01007387 */ /* 0x000fe80000100800 */
[----:B------:R-:W-:Y:S04]  /*daa0*/  STL [R1+0x738], R29 ;  /* 0x0007381d01007387 */ /* 0x000fe80000100800 */
[----:B------:R-:W-:Y:S04]  /*dab0*/  STL [R1+0x74c], R14 ;  /* 0x00074c0e01007387 */ /* 0x000fe80000100800 */
[----:B------:R-:W-:Y:S04]  /*dac0*/  STL [R1+0x748], R26 ;  /* 0x0007481a01007387 */ /* 0x000fe80000100800 */
[----:B------:R-:W-:Y:S04]  /*dad0*/  STL [R1+0x744], R27 ;  /* 0x0007441b01007387 */ /* 0x000fe80000100800 */
[----:B------:R-:W-:Y:S04]  /*dae0*/  STL [R1+0x754], R12 ;  /* 0x0007540c01007387 */ /* 0x000fe80000100800 */
[----:B------:R0:W-:Y:S04]  /*daf0*/  STL [R1+0x750], R13 ;  /* 0x0007500d01007387 */ /* 0x0001e80000100800 */
[----:B------:R-:W4:Y:S01]  /*db00*/  @P4 LDG.E.U16 R49, desc[UR16][R12.64] ;  /* 0x000000100c314981 */ /* 0x000f22000c1e1500 */
[----:B------:R-:W-:-:S02]  /*db10*/  ISETP.GT.AND P6, PT, R2, 0x30, PT ;  /* 0x000000300200780c */ /* 0x000fc40003fc4270 */
[C---:B------:R-:W-:Y:S01]  /*db20*/  ISETP.GT.AND P5, PT, R2.reuse, 0x31, PT ;  /* 0x000000310200780c */ /* 0x040fe20003fa4270 */
[----:B------:R-:W4:Y:S01]  /*db30*/  @P4 LDG.E.U16 R62, desc[UR16][R10.64] ;  /* 0x000000100a3e4981 */ /* 0x000f22000c1e1500 */
[----:B--2---:R-:W-:Y:S01]  /*db40*/  IMAD.MOV.U32 R71, RZ, RZ, R34 ;  /* 0x000000ffff477224 */ /* 0x004fe200078e0022 */
[----:B------:R-:W-:Y:S02]  /*db50*/  ISETP.GT.AND P3, PT, R2, 0x32, PT ;  /* 0x000000320200780c */ /* 0x000fe40003f64270 */
[----:B------:R-:W2:Y:S01]  /*db60*/  LDL.LU R34, [R1+0x5dc] ;  /* 0x0005dc0001227983 */ /* 0x000ea20000300800 */
[----:B---3--:R-:W-:Y:S02]  /*db70*/  IMAD.MOV.U32 R70, RZ, RZ, R25 ;  /* 0x000000ffff467224 */ /* 0x008fe400078e0019 */
[----:B------:R-:W-:-:S03]  /*db80*/  IMAD.MOV.U32 R57, RZ, RZ, R36 ;  /* 0x000000ffff397224 */ /* 0x000fc600078e0024 */
[----:B------:R-:W3:Y:S01]  /*db90*/  @P6 LDG.E.U16 R80, desc[UR16][R114.64] ;  /* 0x0000001072506981 */ /* 0x000ee2000c1e1500 */
[----:B------:R-:W-:-:S03]  /*dba0*/  IMAD.MOV.U32 R87, RZ, RZ, R24 ;  /* 0x000000ffff577224 */ /* 0x000fc600078e0018 */
[----:B------:R-:W2:Y:S01]  /*dbb0*/  @P6 LDG.E.U16 R74, desc[UR16][R112.64] ;  /* 0x00000010704a6981 */ /* 0x000ea2000c1e1500 */
[----:B------:R-:W-:-:S03]  /*dbc0*/  IMAD.MOV.U32 R86, RZ, RZ, R21 ;  /* 0x000000ffff567224 */ /* 0x000fc600078e0015 */
[----:B------:R-:W2:Y:S01]  /*dbd0*/  @P5 LDG.E.U16 R61, desc[UR16][R102.64] ;  /* 0x00000010663d5981 */ /* 0x000ea2000c1e1500 */
[----:B------:R-:W-:-:S03]  /*dbe0*/  IMAD.MOV.U32 R89, RZ, RZ, R20 ;  /* 0x000000ffff597224 */ /* 0x000fc600078e0014 */
[----:B------:R-:W2:Y:S01]  /*dbf0*/  @P5 LDG.E.U16 R75, desc[UR16][R100.64] ;  /* 0x00000010644b5981 */ /* 0x000ea2000c1e1500 */
[----:B------:R-:W-:Y:S02]  /*dc00*/  IMAD.MOV.U32 R88, RZ, RZ, R19 ;  /* 0x000000ffff587224 */ /* 0x000fe400078e0013 */
[----:B------:R-:W-:Y:S02]  /*dc10*/  IMAD.MOV.U32 R73, RZ, RZ, R18 ;  /* 0x000000ffff497224 */ /* 0x000fe400078e0012 */
[----:B------:R-:W-:Y:S01]  /*dc20*/  IMAD.MOV.U32 R72, RZ, RZ, R5 ;  /* 0x000000ffff487224 */ /* 0x000fe200078e0005 */
[C---:B------:R-:W-:Y:S01]  /*dc30*/  ISETP.GT.AND P4, PT, R2.reuse, 0x33, PT ;  /* 0x000000330200780c */ /* 0x040fe20003f84270 */
[----:B------:R-:W2:Y:S01]  /*dc40*/  @P3 LDG.E.U16 R32, desc[UR16][R88.64] ;  /* 0x0000001058203981 */ /* 0x000ea2000c1e1500 */
[----:B------:R-:W-:Y:S02]  /*dc50*/  IMAD.MOV.U32 R25, RZ, RZ, R4 ;  /* 0x000000ffff197224 */ /* 0x000fe400078e0004 */
[----:B------:R-:W-:Y:S01]  /*dc60*/  IMAD.MOV.U32 R24, RZ, RZ, R3 ;  /* 0x000000ffff187224 */ /* 0x000fe200078e0003 */
[----:B------:R-:W2:Y:S04]  /*dc70*/  @P3 LDG.E.U16 R46, desc[UR16][R86.64] ;  /* 0x00000010562e3981 */ /* 0x000ea8000c1e1500 */
[----:B------:R-:W2:Y:S04]  /*dc80*/  LDL.LU R3, [R1+0x5fc] ;  /* 0x0005fc0001037983 */ /* 0x000ea80000300800 */
[----:B------:R-:W3:Y:S04]  /*dc90*/  LDL.LU R5, [R1+0x5e0] ;  /* 0x0005e00001057983 */ /* 0x000ee80000300800 */
[----:B------:R-:W3:Y:S04]  /*dca0*/  LDL.LU R4, [R1+0x600] ;  /* 0x0006000001047983 */ /* 0x000ee80000300800 */
[----:B------:R-:W3:Y:S04]  /*dcb0*/  LDL.LU R19, [R1+0x5e4] ;  /* 0x0005e40001137983 */ /* 0x000ee80000300800 */
[----:B------:R-:W3:Y:S04]  /*dcc0*/  LDL.LU R18, [R1+0x604] ;  /* 0x0006040001127983 */ /* 0x000ee80000300800 */
[----:B------:R-:W3:Y:S04]  /*dcd0*/  LDL.LU R21, [R1+0x5e8] ;  /* 0x0005e80001157983 */ /* 0x000ee80000300800 */
[----:B------:R-:W3:Y:S04]  /*dce0*/  LDL.LU R20, [R1+0x608] ;  /* 0x0006080001147983 */ /* 0x000ee80000300800 */
[----:B0-----:R-:W3:Y:S04]  /*dcf0*/  LDL.LU R13, [R1+0x5ec] ;  /* 0x0005ec00010d7983 */ /* 0x001ee80000300800 */
[----:B------:R-:W4:Y:S04]  /*dd00*/  LDL.LU R12, [R1+0x60c] ;  /* 0x00060c00010c7983 */ /* 0x000f280000300800 */
[----:B------:R-:W4:Y:S04]  /*dd10*/  LDL.LU R36, [R1+0x5f0] ;  /* 0x0005f00001247983 */ /* 0x000f280000300800 */
[----:B------:R-:W4:Y:S04]  /*dd20*/  LDL.LU R29, [R1+0x610] ;  /* 0x00061000011d7983 */ /* 0x000f280000300800 */
[----:B------:R-:W4:Y:S01]  /*dd30*/  LDL.LU R28, [R1+0x5f4] ;  /* 0x0005f400011c7983 */ /* 0x000f220000300800 */
[----:B------:R-:W-:-:S02]  /*dd40*/  ISETP.GT.AND P6, PT, R2, 0x34, PT ;  /* 0x000000340200780c */ /* 0x000fc40003fc4270 */
[C---:B------:R-:W-:Y:S01]  /*dd50*/  ISETP.GT.AND P5, PT, R2.reuse, 0x38, PT ;  /* 0x000000380200780c */ /* 0x040fe20003fa4270 */
[----:B------:R-:W4:Y:S01]  /*dd60*/  @P4 LDG.E.U16 R93, desc[UR16][R72.64] ;  /* 0x00000010485d4981 */ /* 0x000f22000c1e1500 */
[----:B------:R-:W-:-:S03]  /*dd70*/  ISETP.GT.AND P3, PT, R2, 0x35, PT ;  /* 0x000000350200780c */ /* 0x000fc60003f64270 */
[----:B------:R-:W4:Y:S01]  /*dd80*/  @P4 LDG.E.U16 R107, desc[UR16][R70.64] ;  /* 0x00000010466b4981 */ /* 0x000f22000c1e1500 */
[----:B------:R-:W-:-:S03]  /*dd90*/  ISETP.GT.AND P4, PT, R2, 0x39, PT ;  /* 0x000000390200780c */ /* 0x000fc60003f84270 */
[----:B------:R-:W4:Y:S04]  /*dda0*/  LDL.LU R27, [R1+0x614] ;  /* 0x00061400011b7983 */ /* 0x000f280000300800 */
[----:B------:R-:W4:Y:S04]  /*ddb0*/  LDL.LU R26, [R1+0x5f8] ;  /* 0x0005f800011a7983 */ /* 0x000f280000300800 */
[----:B------:R-:W4:Y:S01]  /*ddc0*/  LDL.LU R14, [R1+0x618] ;  /* 0x00061800010e7983 */ /* 0x000f220000300800 */
[----:B------:R-:W-:Y:S01]  /*ddd0*/  PRMT R16, RZ, 0x7610, R16 ;  /* 0x00007610ff107816 */ /* 0x000fe20000000010 */
[----:B------:R-:W-:Y:S01]  /*dde0*/  IMAD.MOV.U32 R56, RZ, RZ, R35 ;  /* 0x000000ffff387224 */ /* 0x000fe200078e0023 */
[----:B------:R-:W-:Y:S01]  /*ddf0*/  PRMT R76, RZ, 0x7610, R76 ;  /* 0x00007610ff4c7816 */ /* 0x000fe2000000004c */
[----:B------:R-:W4:Y:S01]  /*de00*/  @P5 LDG.E.U16 R116, desc[UR16][R110.64] ;  /* 0x000000106e745981 */ /* 0x000f22000c1e1500 */
[----:B------:R-:W-:-:S02]  /*de10*/  PRMT R33, RZ, 0x7610, R33 ;  /* 0x00007610ff217816 */ /* 0x000fc40000000021 */
[----:B------:R-:W-:Y:S01]  /*de20*/  PRMT R90, RZ, 0x7610, R90 ;  /* 0x00007610ff5a7816 */ /* 0x000fe2000000005a */
[----:B------:R-:W4:Y:S04]  /*de30*/  @P6 LDG.E.U16 R106, desc[UR16][R56.64] ;  /* 0x00000010386a6981 */ /* 0x000f28000c1e1500 */
[----:B------:R-:W4:Y:S01]  /*de40*/  @P5 LDG.E.U16 R119, desc[UR16][R108.64] ;  /* 0x000000106c775981 */ /* 0x000f22000c1e1500 */
[----:B------:R-:W-:-:S03]  /*de50*/  ISETP.GT.AND P5, PT, R2, 0x36, PT ;  /* 0x000000360200780c */ /* 0x000fc60003fa4270 */
[----:B------:R-:W4:Y:S01]  /*de60*/  @P6 LDG.E.U16 R117, desc[UR16][R54.64] ;  /* 0x0000001036756981 */ /* 0x000f22000c1e1500 */
[----:B------:R-:W-:-:S03]  /*de70*/  ISETP.GT.AND P6, PT, R2, 0x37, PT ;  /* 0x000000370200780c */ /* 0x000fc60003fc4270 */
[----:B------:R-:W4:Y:S04]  /*de80*/  @P3 LDG.E.U16 R16, desc[UR16][R40.64] ;  /* 0x0000001028103981 */ /* 0x000f28000c1e1500 */
[----:B------:R-:W4:Y:S01]  /*de90*/  @P3 LDG.E.U16 R76, desc[UR16][R38.64] ;  /* 0x00000010264c3981 */ /* 0x000f22000c1e1500 */
[----:B------:R-:W-:-:S03]  /*dea0*/  ISETP.GT.AND P3, PT, R2, 0x3a, PT ;  /* 0x0000003a0200780c */ /* 0x000fc60003f64270 */
[----:B------:R-:W4:Y:S04]  /*deb0*/  @P4 LDG.E.U16 R33, desc[UR16][R98.64] ;  /* 0x0000001062214981 */ /* 0x000f28000c1e1500 */
[----:B------:R-:W4:Y:S01]  /*dec0*/  @P4 LDG.E.U16 R90, desc[UR16][R96.64] ;  /* 0x00000010605a4981 */ /* 0x000f22000c1e1500 */
[----:B------:R-:W-:Y:S02]  /*ded0*/  ISETP.GT.AND P4, PT, R2, 0x3b, PT ;  /* 0x0000003b0200780c */ /* 0x000fe40003f84270 */
[----:B------:R-:W-:Y:S02]  /*dee0*/  PRMT R65, RZ, 0x7610, R65 ;  /* 0x00007610ff417816 */ /* 0x000fe40000000041 */
[----:B------:R-:W-:Y:S02]  /*def0*/  PRMT R15, RZ, 0x7610, R15 ;  /* 0x00007610ff0f7816 */ /* 0x000fe4000000000f */
[----:B------:R-:W-:-:S02]  /*df00*/  PRMT R95, RZ, 0x7610, R95 ;  /* 0x00007610ff5f7816 */ /* 0x000fc4000000005f */
[----:B------:R-:W-:Y:S01]  /*df10*/  PRMT R63, RZ, 0x7610, R63 ;  /* 0x00007610ff3f7816 */ /* 0x000fe2000000003f */
[----:B------:R-:W4:Y:S01]  /*df20*/  @P5 LDG.E.U16 R65, desc[UR16][R24.64] ;  /* 0x0000001018415981 */ /* 0x000f22000c1e1500 */
[----:B------:R-:W-:Y:S02]  /*df30*/  PRMT R30, RZ, 0x7610, R30 ;  /* 0x00007610ff1e7816 */ /* 0x000fe4000000001e */
[----:B------:R-:W-:Y:S01]  /*df40*/  PRMT R60, RZ, 0x7610, R60 ;  /* 0x00007610ff3c7816 */ /* 0x000fe2000000003c */
[----:B------:R-:W4:Y:S01]  /*df50*/  @P5 LDG.E.U16 R15, desc[UR16][R22.64] ;  /* 0x00000010160f5981 */ /* 0x000f22000c1e1500 */
[----:B------:R-:W-:Y:S02]  /*df60*/  PRMT R58, RZ, 0x7610, R58 ;  /* 0x00007610ff3a7816 */ /* 0x000fe4000000003a */
[----:B------:R-:W-:Y:S01]  /*df70*/  PRMT R31, RZ, 0x7610, R31 ;  /* 0x00007610ff1f7816 */ /* 0x000fe2000000001f */
        /* <DEDUP_REMOVED lines=9> */
[----:B------:R-:W-:Y:S01]  /*e010*/  ISETP.GT.AND P4, PT, R2, 0x3f, PT ;  /* 0x0000003f0200780c */ /* 0x000fe20003f84270 */
[----:B--2---:R-:W-:Y:S02]  /*e020*/  IMAD.MOV.U32 R2, RZ, RZ, R3 ;  /* 0x000000ffff027224 */ /* 0x004fe400078e0003 */
[----:B------:R-:W-:Y:S02]  /*e030*/  IMAD.MOV.U32 R3, RZ, RZ, R34 ;  /* 0x000000ffff037224 */ /* 0x000fe400078e0022 */
[----:B---3--:R-:W-:-:S02]  /*e040*/  IMAD.MOV.U32 R35, RZ, RZ, R13 ;  /* 0x000000ffff237224 */ /* 0x008fc400078e000d */
[----:B------:R-:W2:Y:S01]  /*e050*/  LDL R13, [R1+0x238] ;  /* 0x00023800010d7983 */ /* 0x000ea20000100800 */
[----:B----4-:R-:W-:-:S03]  /*e060*/  IMAD.MOV.U32 R34, RZ, RZ, R12 ;  /* 0x000000ffff227224 */ /* 0x010fc600078e000c */
[----:B------:R-:W2:Y:S01]  /*e070*/  LDL R12, [R1+0x23c] ;  /* 0x00023c00010c7983 */ /* 0x000ea20000100800 */
[----:B------:R-:W-:Y:S02]  /*e080*/  IMAD.MOV.U32 R37, RZ, RZ, R36 ;  /* 0x000000ffff257224 */ /* 0x000fe400078e0024 */
[----:B------:R-:W-:Y:S02]  /*e090*/  IMAD.MOV.U32 R36, RZ, RZ, R29 ;  /* 0x000000ffff247224 */ /* 0x000fe400078e001d */
[----:B------:R-:W3:Y:S01]  /*e0a0*/  LDL R29, [R1+0x248] ;  /* 0x00024800011d7983 */ /* 0x000ee20000100800 */
[----:B------:R-:W-:-:S03]  /*e0b0*/  IMAD.MOV.U32 R51, RZ, RZ, R28 ;  /* 0x000000ffff337224 */ /* 0x000fc600078e001c */
[----:B------:R-:W4:Y:S01]  /*e0c0*/  LDL R28, [R1+0x24c] ;  /* 0x00024c00011c7983 */ /* 0x000f220000100800 */
[----:B------:R-:W-:Y:S02]  /*e0d0*/  PRMT R104, RZ, 0x7610, R104 ;  /* 0x00007610ff687816 */ /* 0x000fe40000000068 */
[----:B------:R-:W-:Y:S02]  /*e0e0*/  PRMT R92, RZ, 0x7610, R92 ;  /* 0x00007610ff5c7816 */ /* 0x000fe4000000005c */
[----:B------:R-:W-:Y:S02]  /*e0f0*/  PRMT R77, RZ, 0x7610, R77 ;  /* 0x00007610ff4d7816 */ /* 0x000fe4000000004d */
[----:B------:R-:W-:Y:S02]  /*e100*/  PRMT R91, RZ, 0x7610, R91 ;  /* 0x00007610ff5b7816 */ /* 0x000fe4000000005b */
[----:B------:R-:W-:Y:S01]  /*e110*/  PRMT R47, RZ, 0x7610, R47 ;  /* 0x00007610ff2f7816 */ /* 0x000fe2000000002f */
[----:B------:R-:W-:Y:S01]  /*e120*/  IMAD.MOV.U32 R50, RZ, RZ, R27 ;  /* 0x000000ffff327224 */ /* 0x000fe200078e001b */
[----:B------:R-:W-:Y:S01]  /*e130*/  PRMT R17, RZ, 0x7610, R17 ;  /* 0x00007610ff117816 */ /* 0x000fe20000000011 */
[----:B------:R-:W4:Y:S01]  /*e140*/  @P6 LDG.E.U16 R77, desc[UR16][R36.64] ;  /* 0x00000010244d6981 */ /* 0x000f22000c1e1500 */
[----:B------:R-:W-:Y:S01]  /*e150*/  PRMT R64, RZ, 0x7610, R64 ;  /* 0x00007610ff407816 */ /* 0x000fe20000000040 */
[----:B------:R-:W-:Y:S01]  /*e160*/  IMAD.MOV.U32 R53, RZ, RZ, R26 ;  /* 0x000000ffff357224 */ /* 0x000fe200078e001a */
[----:B------:R-:W-:Y:S01]  /*e170*/  PRMT R78, RZ, 0x7610, R78 ;  /* 0x00007610ff4e7816 */ /* 0x000fe2000000004e */
[----:B------:R-:W4:Y:S01]  /*e180*/  @P5 LDG.E.U16 R92, desc[UR16][R50.64] ;  /* 0x00000010325c5981 */ /* 0x000f22000c1e1500 */
[----:B------:R-:W-:-:S03]  /*e190*/  IMAD.MOV.U32 R52, RZ, RZ, R14 ;  /* 0x000000ffff347224 */ /* 0x000fc600078e000e */
[----:B------:R-:W4:Y:S04]  /*e1a0*/  @P6 LDG.E.U16 R91, desc[UR16][R34.64] ;  /* 0x00000010225b6981 */ /* 0x000f28000c1e1500 */
[----:B------:R-:W4:Y:S04]  /*e1b0*/  @P5 LDG.E.U16 R104, desc[UR16][R52.64] ;  /* 0x0000001034685981 */ /* 0x000f28000c1e1500 */
[----:B------:R-:W4:Y:S04]  /*e1c0*/  @P3 LDG.E.U16 R47, desc[UR16][R20.64] ;  /* 0x00000010142f3981 */ /* 0x000f28000c1e1500 */
[----:B------:R-:W4:Y:S04]  /*e1d0*/  @P3 LDG.E.U16 R17, desc[UR16][R18.64] ;  /* 0x0000001012113981 */ /* 0x000f28000c1e1500 */
[----:B------:R-:W4:Y:S04]  /*e1e0*/  @P4 LDG.E.U16 R64, desc[UR16][R4.64] ;  /* 0x0000001004404981 */ /* 0x000f28000c1e1500 */
[----:B------:R-:W4:Y:S01]  /*e1f0*/  @P4 LDG.E.U16 R78, desc[UR16][R2.64] ;  /* 0x00000010024e4981 */ /* 0x000f22000c1e1500 */
[----:B------:R-:W-:Y:S01]  /*e200*/  BAR.SYNC.DEFER_BLOCKING 0x0 ;  /* 0x0000000000007b1d */ /* 0x000fe20000010000 */
[----:B------:R-:W-:-:S02]  /*e210*/  PRMT R79, RZ, 0x7610, R79 ;  /* 0x00007610ff4f7816 */ /* 0x000fc4000000004f */
[----:B------:R-:W-:-:S03]  /*e220*/  PRMT R81, RZ, 0x7610, R81 ;  /* 0x00007610ff517816 */ /* 0x000fc60000000051 */
[----:B------:R-:W4:Y:S04]  /*e230*/  LDL R26, [R1+0x258] ;  /* 0x00025800011a7983 */ /* 0x000f280000100800 */
[----:B------:R-:W4:Y:S04]  /*e240*/  LDL R14, [R1+0x25c] ;  /* 0x00025c00010e7983 */ /* 0x000f280000100800 */
[----:B------:R-:W4:Y:S04]  /*e250*/  LDL.LU R27, [R1+0x230] ;  /* 0x00023000011b7983 */ /* 0x000f280000300800 */
[----:B--2---:R-:W2:Y:S01]  /*e260*/  @!P2 LDG.E.U16 R79, desc[UR16][R12.64] ;  /* 0x000000100c4fa981 */ /* 0x004ea2000c1e1500 */
[----:B---3--:R-:W-:-:S03]  /*e270*/  @!P2 IMAD.MOV.U32 R43, RZ, RZ, R29 ;  /* 0x000000ffff2ba224 */ /* 0x008fc600078e001d */
[----:B------:R-:W3:Y:S01]  /*e280*/  LDL R13, [R1+0x268] ;  /* 0x00026800010d7983 */ /* 0x000ee20000100800 */
[----:B----4-:R-:W-:-:S03]  /*e290*/  @!P2 IMAD.MOV.U32 R42, RZ, RZ, R28 ;  /* 0x000000ffff2aa224 */ /* 0x010fc600078e001c */
[----:B------:R-:W4:Y:S04]  /*e2a0*/  LDL R12, [R1+0x26c] ;  /* 0x00026c00010c7983 */ /* 0x000f280000100800 */
[----:B------:R-:W2:Y:S04]  /*e2b0*/  LDL.LU R118, [R1+0x2e0] ;  /* 0x0002e00001767983 */ /* 0x000ea80000300800 */
[----:B------:R-:W2:Y:S04]  /*e2c0*/  LDL.LU R29, [R1+0x450] ;  /* 0x00045000011d7983 */ /* 0x000ea80000300800 */
[----:B------:R-:W2:Y:S04]  /*e2d0*/  LDL.LU R45, [R1+0x44c] ;  /* 0x00044c00012d7983 */ /* 0x000ea80000300800 */
[----:B------:R-:W2:Y:S04]  /*e2e0*/  LDL.LU R44, [R1+0x410] ;  /* 0x00041000012c7983 */ /* 0x000ea80000300800 */
[----:B------:R-:W2:Y:S04]  /*e2f0*/  LDL.LU R59, [R1+0x40c] ;  /* 0x00040c00013b7983 */ /* 0x000ea80000300800 */
[----:B------:R-:W2:Y:S04]  /*e300*/  @!P2 LDG.E.U16 R81, desc[UR16][R42.64] ;  /* 0x000000102a51a981 */ /* 0x000ea8000c1e1500 */
[----:B------:R-:W2:Y:S01]  /*e310*/  LDL R105, [R1+0x240] ;  /* 0x0002400001697983 */ /* 0x000ea20000100800 */
[----:B------:R-:W-:-:S02]  /*e320*/  PRMT R94, RZ, 0x7610, R94 ;  /* 0x00007610ff5e7816 */ /* 0x000fc4000000005e */
[----:B------:R-:W-:Y:S01]  /*e330*/  PRMT R120, RZ, 0x7610, R120 ;  /* 0x00007610ff787816 */ /* 0x000fe20000000078 */
[----:B------:R-:W2:Y:S04]  /*e340*/  LDL R125, [R1+0x250] ;  /* 0x00025000017d7983 */ /* 0x000ea80000100800 */
[----:B------:R-:W2:Y:S01]  /*e350*/  LDL R42, [R1+0x244] ;  /* 0x00024400012a7983 */ /* 0x000ea20000100800 */
[----:B------:R-:W-:-:S03]  /*e360*/  PRMT R121, RZ, 0x7610, R121 ;  /* 0x00007610ff797816 */ /* 0x000fc60000000079 */
[----:B------:R-:W2:Y:S01]  /*e370*/  LDL R124, [R1+0x254] ;  /* 0x00025400017c7983 */ /* 0x000ea20000100800 */
[----:B------:R-:W-:-:S03]  /*e380*/  @!P2 IMAD.MOV.U32 R123, RZ, RZ, R26 ;  /* 0x000000ffff7ba224 */ /* 0x000fc600078e001a */
[----:B------:R-:W2:Y:S01]  /*e390*/  LDL R26, [R1+0x260] ;  /* 0x00026000011a7983 */ /* 0x000ea20000100800 */
[----:B------:R-:W-:-:S03]  /*e3a0*/  @!P2 IMAD.MOV.U32 R122, RZ, RZ, R14 ;  /* 0x000000ffff7aa224 */ /* 0x000fc600078e000e */
[----:B------:R-:W2:Y:S04]  /*e3b0*/  LDL R14, [R1+0x264] ;  /* 0x00026400010e7983 */ /* 0x000ea80000100800 */
[----:B------:R3:W2:Y:S02]  /*e3c0*/  @!P2 LDG.E.U16 R94, desc[UR16][R122.64] ;  /* 0x000000107a5ea981 */ /* 0x0006a4000c1e1500 */
[----:B---3--:R-:W-:Y:S02]  /*e3d0*/  @!P2 IMAD.MOV.U32 R123, RZ, RZ, R13 ;  /* 0x000000ffff7ba224 */ /* 0x008fe400078e000d */
[----:B------:R-:W3:Y:S01]  /*e3e0*/  LDL R13, [R1+0x270] ;  /* 0x00027000010d7983 */ /* 0x000ee20000100800 */
[----:B----4-:R-:W-:-:S03]  /*e3f0*/  @!P2 IMAD.MOV.U32 R122, RZ, RZ, R12 ;  /* 0x000000ffff7aa224 */ /* 0x010fc600078e000c */
[----:B------:R-:W3:Y:S04]  /*e400*/  LDL R12, [R1+0x274] ;  /* 0x00027400010c7983 */ /* 0x000ee80000100800 */
[----:B------:R2:W4:Y:S04]  /*e410*/  @!P2 LDG.E.U16 R120, desc[UR16][R122.64] ;  /* 0x000000107a78a981 */ /* 0x000528000c1e1500 */
[----:B------:R-:W3:Y:S04]  /*e420*/  LDL.LU R28, [R1+0x3d0] ;  /* 0x0003d000011c7983 */ /* 0x000ee80000300800 */
[----:B------:R-:W3:Y:S04]  /*e430*/  LDL.LU R48, [R1+0x3cc] ;  /* 0x0003cc0001307983 */ /* 0x000ee80000300800 */
[----:B------:R-:W3:Y:S01]  /*e440*/  LDL.LU R43, [R1+0x390] ;  /* 0x00039000012b7983 */ /* 0x000ee20000300800 */
[----:B--2---:R-:W-:-:S02]  /*e450*/  @!P2 IMAD.MOV.U32 R123, RZ, RZ, R105 ;  /* 0x000000ffff7ba224 */ /* 0x004fc400078e0069 */
[----:B------:R-:W-:-:S05]  /*e460*/  @!P2 IMAD.MOV.U32 R122, RZ, RZ, R42 ;  /* 0x000000ffff7aa224 */ /* 0x000fca00078e002a */
[----:B------:R0:W2:Y:S04]  /*e470*/  @!P2 LDG.E.U16 R121, desc[UR16][R122.64] ;  /* 0x000000107a79a981 */ /* 0x0000a8000c1e1500 */
[----:B------:R-:W0:Y:S04]  /*e480*/  LDL.LU.64 R122, [R1+0x760] ;  /* 0x00076000017a7983 */ /* 0x000e280000300a00 */
[----:B------:R-:W2:Y:S04]  /*e490*/  LDL.LU R42, [R1+0x38c] ;  /* 0x00038c00012a7983 */ /* 0x000ea80000300800 */
[----:B------:R-:W2:Y:S01]  /*e4a0*/  LDL.LU R105, [R1+0x350] ;  /* 0x0003500001697983 */ /* 0x000ea20000300800 */
[----:B0-----:R-:W-:-:S06]  /*e4b0*/  PRMT R122, RZ, 0x7610, R122 ;  /* 0x00007610ff7a7816 */ /* 0x001fcc000000007a */
[----:B------:R0:W2:Y:S04]  /*e4c0*/  @!P2 LDG.E.U16 R122, desc[UR16][R124.64] ;  /* 0x000000107c7aa981 */ /* 0x0000a8000c1e1500 */
[----:B------:R-:W0:Y:S01]  /*e4d0*/  LDL.LU.64 R124, [R1+0x758] ;  /* 0x00075800017c7983 */ /* 0x000e220000300a00 */
[----:B------:R-:W-:-:S03]  /*e4e0*/  PRMT R123, RZ, 0x7610, R123 ;  /* 0x00007610ff7b7816 */ /* 0x000fc6000000007b */
[----:B------:R1:W-:Y:S04]  /*e4f0*/  STS.U16 [R0+UR5+0x10000], R27 ;  /* 0x0100001b00007988 */ /* 0x0003e80008000405 */
[----:B------:R3:W-:Y:S01]  /*e500*/  STS.U16 [R0+UR5+0x18000], R118 ;  /* 0x0180007600007988 */ /* 0x0007e20008000405 */
[----:B-1----:R-:W-:Y:S02]  /*e510*/  @!P2 IMAD.MOV.U32 R27, RZ, RZ, R26 ;  /* 0x000000ffff1ba224 */ /* 0x002fe400078e001a */
[----:B------:R-:W-:Y:S01]  /*e520*/  @!P2 IMAD.MOV.U32 R26, RZ, RZ, R14 ;  /* 0x000000ffff1aa224 */ /* 0x000fe200078e000e */
[----:B---3--:R-:W3:Y:S04]  /*e530*/  LDL.LU R118, [R1+0x488] ;  /* 0x0004880001767983 */ /* 0x008ee80000300800 */
[----:B------:R1:W-:Y:S04]  /*e540*/  STS.U16 [R0+UR5+0x18400], R45 ;  /* 0x0184002d00007988 */ /* 0x0003e80008000405 */
[----:B------:R0:W-:Y:S04]  /*e550*/  STS.U16 [R0+UR5+0x10800], R44 ;  /* 0x0108002c00007988 */ /* 0x0001e80008000405 */
[----:B------:R0:W-:Y:S04]  /*e560*/  STS.U16 [R0+UR5+0x18800], R59 ;  /* 0x0188003b00007988 */ /* 0x0001e80008000405 */
[----:B------:R-:W2:Y:S04]  /*e570*/  @!P2 LDG.E.U16 R123, desc[UR16][R26.64] ;  /* 0x000000101a7ba981 */ /* 0x000ea8000c1e1500 */
[----:B------:R0:W-:Y:S04]  /*e580*/  STS.U16 [R0+UR5+0x18c00], R48 ;  /* 0x018c003000007988 */ /* 0x0001e80008000405 */
[----:B------:R0:W-:Y:S04]  /*e590*/  STS.U16 [R0+UR5+0x10c00], R28 ;  /* 0x010c001c00007988 */ /* 0x0001e80008000405 */
[----:B------:R0:W-:Y:S04]  /*e5a0*/  STS.U16 [R0+UR5+0x10400], R29 ;  /* 0x0104001d00007988 */ /* 0x0001e80008000405 */
[----:B------:R-:W-:Y:S01]  /*e5b0*/  STS.U16 [R0+UR5+0x11800], R80 ;  /* 0x0118005000007988 */ /* 0x000fe20008000405 */
[----:B0-----:R-:W-:-:S06]  /*e5c0*/  PRMT R124, RZ, 0x7610, R124 ;  /* 0x00007610ff7c7816 */ /* 0x001fcc000000007c */
[----:B------:R-:W4:Y:S04]  /*e5d0*/  @!P2 LDG.E.U16 R124, desc[UR16][R12.64] ;  /* 0x000000100c7ca981 */ /* 0x000f28000c1e1500 */
[----:B------:R-:W4:Y:S04]  /*e5e0*/  LDL.LU R12, [R1+0x484] ;  /* 0x00048400010c7983 */ /* 0x000f280000300800 */
[----:B------:R-:W4:Y:S04]  /*e5f0*/  LDL.LU R13, [R1+0x448] ;  /* 0x00044800010d7983 */ /* 0x000f280000300800 */
[----:B------:R-:W4:Y:S04]  /*e600*/  LDL.LU R14, [R1+0x444] ;  /* 0x00044400010e7983 */ /* 0x000f280000300800 */
[----:B-1----:R-:W4:Y:S04]  /*e610*/  LDL.LU R45, [R1+0x408] ;  /* 0x00040800012d7983 */ /* 0x002f280000300800 */
[----:B------:R-:W4:Y:S04]  /*e620*/  LDL.LU R44, [R1+0x404] ;  /* 0x00040400012c7983 */ /* 0x000f280000300800 */
[----:B------:R-:W4:Y:S04]  /*e630*/  LDL.LU R59, [R1+0x3c8] ;  /* 0x0003c800013b7983 */ /* 0x000f280000300800 */
[----:B------:R-:W4:Y:S04]  /*e640*/  LDL.LU R26, [R1+0x3c4] ;  /* 0x0003c400011a7983 */ /* 0x000f280000300800 */
[----:B------:R-:W4:Y:S04]  /*e650*/  LDL.LU R27, [R1+0x388] ;  /* 0x00038800011b7983 */ /* 0x000f280000300800 */
[----:B------:R-:W4:Y:S04]  /*e660*/  LDL.LU R48, [R1+0x384] ;  /* 0x0003840001307983 */ /* 0x000f280000300800 */
[----:B------:R-:W4:Y:S04]  /*e670*/  LDL.LU R28, [R1+0x348] ;  /* 0x00034800011c7983 */ /* 0x000f280000300800 */
[----:B------:R-:W4:Y:S04]  /*e680*/  LDL.LU R29, [R1+0x344] ;  /* 0x00034400011d7983 */ /* 0x000f280000300800 */
[----:B------:R0:W-:Y:S04]  /*e690*/  STS.U16 [R0+UR5+0x19400], R125 ;  /* 0x0194007d00007988 */ /* 0x0001e80008000405 */
[----:B0-----:R-:W4:Y:S04]  /*e6a0*/  LDL.LU R125, [R1+0x480] ;  /* 0x00048000017d7983 */ /* 0x001f280000300800 */
[----:B------:R-:W4:Y:S04]  /*e6b0*/  LDL.LU R80, [R1+0x47c] ;  /* 0x00047c0001507983 */ /* 0x000f280000300800 */
[----:B--2---:R0:W-:Y:S04]  /*e6c0*/  STS.U16 [R0+UR5+0x11400], R105 ;  /* 0x0114006900007988 */ /* 0x0041e80008000405 */
[----:B------:R1:W-:Y:S04]  /*e6d0*/  STS.U16 [R0+UR5+0x11000], R43 ;  /* 0x0110002b00007988 */ /* 0x0003e80008000405 */
[----:B------:R2:W-:Y:S01]  /*e6e0*/  STS.U16 [R0+UR5+0x19000], R42 ;  /* 0x0190002a00007988 */ /* 0x0005e20008000405 */
[----:B0-----:R-:W-:-:S03]  /*e6f0*/  LOP3.LUT R105, R0, 0x10, RZ, 0x3c, !PT ;  /* 0x0000001000697812 */ /* 0x001fc600078e3cff */
[----:B------:R0:W-:Y:S04]  /*e700*/  STS.U16 [R0+UR5+0x19800], R74 ;  /* 0x0198004a00007988 */ /* 0x0001e80008000405 */
[----:B-1----:R-:W4:Y:S04]  /*e710*/  LDL.LU R43, [R1+0x440] ;  /* 0x00044000012b7983 */ /* 0x002f280000300800 */
[----:B--2---:R-:W2:Y:S04]  /*e720*/  LDL.LU R42, [R1+0x43c] ;  /* 0x00043c00012a7983 */ /* 0x004ea80000300800 */
[----:B------:R1:W-:Y:S04]  /*e730*/  STS.U16 [R0+UR5+0x11c00], R116 ;  /* 0x011c007400007988 */ /* 0x0003e80008000405 */
[----:B------:R1:W-:Y:S04]  /*e740*/  STS.U16 [R0+UR5+0x19c00], R119 ;  /* 0x019c007700007988 */ /* 0x0003e80008000405 */
[----:B0-----:R-:W2:Y:S04]  /*e750*/  LDL.LU R74, [R1+0x400] ;  /* 0x00040000014a7983 */ /* 0x001ea80000300800 */
[----:B---3--:R0:W-:Y:S04]  /*e760*/  STS.U16 [R105+UR5+0x10080], R118 ;  /* 0x0100807669007988 */ /* 0x0081e80008000405 */
[----:B-1----:R-:W3:Y:S04]  /*e770*/  LDL.LU R116, [R1+0x3fc] ;  /* 0x0003fc0001747983 */ /* 0x002ee80000300800 */
[----:B------:R-:W2:Y:S04]  /*e780*/  LDL.LU R119, [R1+0x3c0] ;  /* 0x0003c00001777983 */ /* 0x000ea80000300800 */
[----:B0-----:R-:W2:Y:S04]  /*e790*/  LDL.LU R118, [R1+0x3bc] ;  /* 0x0003bc0001767983 */ /* 0x001ea80000300800 */
[----:B----4-:R0:W-:Y:S04]  /*e7a0*/  STS.U16 [R105+UR5+0x18080], R12 ;  /* 0x0180800c69007988 */ /* 0x0101e80008000405 */
[----:B------:R1:W-:Y:S04]  /*e7b0*/  STS.U16 [R105+UR5+0x10480], R13 ;  /* 0x0104800d69007988 */ /* 0x0003e80008000405 */
[----:B------:R4:W-:Y:S04]  /*e7c0*/  STS.U16 [R105+UR5+0x18480], R14 ;  /* 0x0184800e69007988 */ /* 0x0009e80008000405 */
[----:B0-----:R0:W5:Y:S04]  /*e7d0*/  LDL.LU R12, [R1+0x754] ;  /* 0x00075400010c7983 */ /* 0x0011680000300800 */
[----:B-1----:R0:W5:Y:S04]  /*e7e0*/  LDL.LU R13, [R1+0x750] ;  /* 0x00075000010d7983 */ /* 0x0021680000300800 */
[----:B------:R1:W-:Y:S04]  /*e7f0*/  STS.U16 [R105+UR5+0x10880], R45 ;  /* 0x0108802d69007988 */ /* 0x0003e80008000405 */
[----:B----4-:R-:W4:Y:S04]  /*e800*/  LDL.LU R14, [R1+0x74c] ;  /* 0x00074c00010e7983 */ /* 0x010f280000300800 */
[----:B------:R0:W-:Y:S04]  /*e810*/  STS.U16 [R105+UR5+0x18880], R44 ;  /* 0x0188802c69007988 */ /* 0x0001e80008000405 */
[----:B------:R0:W-:Y:S04]  /*e820*/  STS.U16 [R105+UR5+0x10c80], R59 ;  /* 0x010c803b69007988 */ /* 0x0001e80008000405 */
[----:B-1----:R-:W4:Y:S04]  /*e830*/  LDL.LU R45, [R1+0x380] ;  /* 0x00038000012d7983 */ /* 0x002f280000300800 */
[----:B0-----:R-:W4:Y:S04]  /*e840*/  LDL.LU R44, [R1+0x37c] ;  /* 0x00037c00012c7983 */ /* 0x001f280000300800 */
[----:B------:R0:W-:Y:S04]  /*e850*/  STS.U16 [R105+UR5+0x18c80], R26 ;  /* 0x018c801a69007988 */ /* 0x0001e80008000405 */
[----:B------:R-:W4:Y:S04]  /*e860*/  LDL.LU R59, [R1+0x340] ;  /* 0x00034000013b7983 */ /* 0x000f280000300800 */
[----:B------:R1:W-:Y:S04]  /*e870*/  STS.U16 [R105+UR5+0x11080], R27 ;  /* 0x0110801b69007988 */ /* 0x0003e80008000405 */
[----:B0-----:R0:W5:Y:S04]  /*e880*/  LDL.LU R26, [R1+0x748] ;  /* 0x00074800011a7983 */ /* 0x0011680000300800 */
[----:B------:R0:W-:Y:S04]  /*e890*/  STS.U16 [R105+UR5+0x19080], R48 ;  /* 0x0190803069007988 */ /* 0x0001e80008000405 */
[----:B-1----:R1:W5:Y:S04]  /*e8a0*/  LDL.LU R27, [R1+0x744] ;  /* 0x00074400011b7983 */ /* 0x0023680000300800 */
[----:B------:R1:W-:Y:S04]  /*e8b0*/  STS.U16 [R105+UR5+0x11480], R28 ;  /* 0x0114801c69007988 */ /* 0x0003e80008000405 */
[----:B0-----:R-:W4:Y:S04]  /*e8c0*/  LDL.LU R48, [R1+0x740] ;  /* 0x0007400001307983 */ /* 0x001f280000300800 */
[----:B------:R0:W-:Y:S04]  /*e8d0*/  STS.U16 [R105+UR5+0x19480], R29 ;  /* 0x0194801d69007988 */ /* 0x0001e80008000405 */
[----:B-1----:R1:W5:Y:S04]  /*e8e0*/  LDL.LU R28, [R1+0x73c] ;  /* 0x00073c00011c7983 */ /* 0x0023680000300800 */
[----:B------:R-:W-:Y:S04]  /*e8f0*/  STS.U16 [R105+UR5+0x11880], R61 ;  /* 0x0118803d69007988 */ /* 0x000fe80008000405 */
[----:B0-----:R1:W5:Y:S04]  /*e900*/  LDL.LU R29, [R1+0x738] ;  /* 0x00073800011d7983 */ /* 0x0013680000300800 */
[----:B------:R0:W-:Y:S04]  /*e910*/  STS.U16 [R105+UR5+0x19880], R75 ;  /* 0x0198804b69007988 */ /* 0x0001e80008000405 */
[----:B------:R1:W-:Y:S04]  /*e920*/  STS.U16 [R105+UR5+0x11c80], R33 ;  /* 0x011c802169007988 */ /* 0x0003e80008000405 */
[----:B0-----:R-:W4:Y:S04]  /*e930*/  LDL.LU R75, [R1+0x734] ;  /* 0x00073400014b7983 */ /* 0x001f280000300800 */
[----:B-1----:R-:W4:Y:S04]  /*e940*/  LDL.LU R33, [R1+0x730] ;  /* 0x0007300001217983 */ /* 0x002f280000300800 */
[----:B------:R0:W-:Y:S04]  /*e950*/  STS.U16 [R105+UR5+0x19c80], R90 ;  /* 0x019c805a69007988 */ /* 0x0001e80008000405 */
[----:B0-----:R-:W4:Y:S01]  /*e960*/  LDL.LU R105, [R1+0x478] ;  /* 0x0004780001697983 */ /* 0x001f220000300800 */
[----:B------:R-:W-:-:S03]  /*e970*/  LOP3.LUT R61, R0, 0x20, RZ, 0x3c, !PT ;  /* 0x00000020003d7812 */ /* 0x000fc600078e3cff */
[----:B------:R-:W4:Y:S04]  /*e980*/  LDL.LU R90, [R1+0x474] ;  /* 0x00047400015a7983 */ /* 0x000f280000300800 */
[----:B------:R0:W-:Y:S04]  /*e990*/  STS.U16 [R61+UR5+0x10100], R125 ;  /* 0x0101007d3d007988 */ /* 0x0001e80008000405 */
[----:B------:R1:W-:Y:S04]  /*e9a0*/  STS.U16 [R61+UR5+0x18100], R80 ;  /* 0x018100503d007988 */ /* 0x0003e80008000405 */
[----:B0-----:R-:W4:Y:S04]  /*e9b0*/  LDL.LU R125, [R1+0x438] ;  /* 0x00043800017d7983 */ /* 0x001f280000300800 */
[----:B-1----:R-:W4:Y:S04]  /*e9c0*/  LDL.LU R80, [R1+0x434] ;  /* 0x0004340001507983 */ /* 0x002f280000300800 */
[----:B------:R-:W-:Y:S04]  /*e9d0*/  STS.U16 [R61+UR5+0x10500], R43 ;  /* 0x0105002b3d007988 */ /* 0x000fe80008000405 */
[----:B--2---:R0:W-:Y:S04]  /*e9e0*/  STS.U16 [R61+UR5+0x18500], R42 ;  /* 0x0185002a3d007988 */ /* 0x0041e80008000405 */
[----:B------:R1:W-:Y:S04]  /*e9f0*/  STS.U16 [R61+UR5+0x10900], R74 ;  /* 0x0109004a3d007988 */ /* 0x0003e80008000405 */
[----:B---3--:R2:W-:Y:S04]  /*ea00*/  STS.U16 [R61+UR5+0x18900], R116 ;  /* 0x018900743d007988 */ /* 0x0085e80008000405 */
[----:B0-----:R-:W3:Y:S04]  /*ea10*/  LDL.LU R42, [R1+0x3f8] ;  /* 0x0003f800012a7983 */ /* 0x001ee80000300800 */
[----:B------:R-:W3:Y:S04]  /*ea20*/  LDL.LU R43, [R1+0x3f4] ;  /* 0x0003f400012b7983 */ /* 0x000ee80000300800 */
[----:B------:R0:W-:Y:S04]  /*ea30*/  STS.U16 [R61+UR5+0x10d00], R119 ;  /* 0x010d00773d007988 */ /* 0x0001e80008000405 */
[----:B-1----:R-:W3:Y:S04]  /*ea40*/  LDL.LU R74, [R1+0x3b8] ;  /* 0x0003b800014a7983 */ /* 0x002ee80000300800 */
[----:B------:R1:W-:Y:S04]  /*ea50*/  STS.U16 [R61+UR5+0x18d00], R118 ;  /* 0x018d00763d007988 */ /* 0x0003e80008000405 */
[----:B--2---:R-:W2:Y:S04]  /*ea60*/  LDL.LU R116, [R1+0x3b4] ;  /* 0x0003b40001747983 */ /* 0x004ea80000300800 */
[----:B0-----:R-:W2:Y:S04]  /*ea70*/  LDL.LU R119, [R1+0x378] ;  /* 0x0003780001777983 */ /* 0x001ea80000300800 */
[----:B-1----:R-:W2:Y:S04]  /*ea80*/  LDL.LU R118, [R1+0x374] ;  /* 0x0003740001767983 */ /* 0x002ea80000300800 */
[----:B----4-:R-:W-:Y:S04]  /*ea90*/  STS.U16 [R61+UR5+0x11100], R45 ;  /* 0x0111002d3d007988 */ /* 0x010fe80008000405 */
[----:B------:R0:W-:Y:S04]  /*eaa0*/  STS.U16 [R61+UR5+0x19100], R44 ;  /* 0x0191002c3d007988 */ /* 0x0001e80008000405 */
[----:B0-----:R-:W4:Y:S04]  /*eab0*/  LDL.LU R44, [R1+0x338] ;  /* 0x00033800012c7983 */ /* 0x001f280000300800 */
[----:B------:R-:W4:Y:S04]  /*eac0*/  LDL.LU R45, [R1+0x334] ;  /* 0x00033400012d7983 */ /* 0x000f280000300800 */
[----:B------:R0:W-:Y:S02]  /*ead0*/  STS.U16 [R61+UR5+0x11500], R59 ;  /* 0x0115003b3d007988 */ /* 0x0001e40008000405 */
[----:B0-----:R-:W-:-:S02]  /*eae0*/  LOP3.LUT R59, R0, 0x30, RZ, 0x3c, !PT ;  /* 0x00000030003b7812 */ /* 0x001fc400078e3cff */
[----:B------:R-:W-:Y:S04]  /*eaf0*/  STS.U16 [R61+UR5+0x19500], R33 ;  /* 0x019500213d007988 */ /* 0x000fe80008000405 */
[----:B------:R-:W-:Y:S04]  /*eb00*/  STS.U16 [R61+UR5+0x11900], R32 ;  /* 0x011900203d007988 */ /* 0x000fe80008000405 */
[----:B------:R-:W-:Y:S04]  /*eb10*/  STS.U16 [R61+UR5+0x19900], R46 ;  /* 0x0199002e3d007988 */ /* 0x000fe80008000405 */
[----:B------:R0:W-:Y:S04]  /*eb20*/  STS.U16 [R61+UR5+0x11d00], R30 ;  /* 0x011d001e3d007988 */ /* 0x0001e80008000405 */
[----:B------:R-:W-:Y:S04]  /*eb30*/  STS.U16 [R61+UR5+0x19d00], R60 ;  /* 0x019d003c3d007988 */ /* 0x000fe80008000405 */
[----:B0-----:R-:W4:Y:S04]  /*eb40*/  LDL.LU R30, [R1+0x470] ;  /* 0x00047000011e7983 */ /* 0x001f280000300800 */
[----:B------:R-:W4:Y:S04]  /*eb50*/  LDL.LU R33, [R1+0x46c] ;  /* 0x00046c0001217983 */ /* 0x000f280000300800 */
[----:B------:R-:W4:Y:S04]  /*eb60*/  LDL.LU R32, [R1+0x430] ;  /* 0x0004300001207983 */ /* 0x000f280000300800 */
[----:B------:R-:W4:Y:S04]  /*eb70*/  LDL.LU R46, [R1+0x42c] ;  /* 0x00042c00012e7983 */ /* 0x000f280000300800 */
[----:B------:R0:W-:Y:S04]  /*eb80*/  STS.U16 [R59+UR5+0x10180], R105 ;  /* 0x010180693b007988 */ /* 0x0001e80008000405 */
[----:B0-----:R-:W4:Y:S04]  /*eb90*/  LDL.LU R105, [R1+0x3f0] ;  /* 0x0003f00001697983 */ /* 0x001f280000300800 */
[----:B------:R-:W-:Y:S04]  /*eba0*/  STS.U16 [R59+UR5+0x18180], R90 ;  /* 0x0181805a3b007988 */ /* 0x000fe80008000405 */
[----:B------:R-:W4:Y:S04]  /*ebb0*/  LDL.LU R60, [R1+0x3ec] ;  /* 0x0003ec00013c7983 */ /* 0x000f280000300800 */
[----:B------:R0:W-:Y:S04]  /*ebc0*/  STS.U16 [R59+UR5+0x10580], R125 ;  /* 0x0105807d3b007988 */ /* 0x0001e80008000405 */
[----:B------:R-:W4:Y:S04]  /*ebd0*/  LDL.LU R61, [R1+0x3b0] ;  /* 0x0003b000013d7983 */ /* 0x000f280000300800 */
[----:B------:R1:W-:Y:S04]  /*ebe0*/  STS.U16 [R59+UR5+0x18580], R80 ;  /* 0x018580503b007988 */ /* 0x0003e80008000405 */
[----:B0-----:R-:W4:Y:S04]  /*ebf0*/  LDL.LU R125, [R1+0x3ac] ;  /* 0x0003ac00017d7983 */ /* 0x001f280000300800 */
[----:B-1----:R-:W4:Y:S04]  /*ec00*/  LDL.LU R80, [R1+0x370] ;  /* 0x0003700001507983 */ /* 0x002f280000300800 */
[----:B---3--:R0:W-:Y:S04]  /*ec10*/  STS.U16 [R59+UR5+0x10980], R42 ;  /* 0x0109802a3b007988 */ /* 0x0081e80008000405 */
[----:B------:R1:W-:Y:S04]  /*ec20*/  STS.U16 [R59+UR5+0x18980], R43 ;  /* 0x0189802b3b007988 */ /* 0x0003e80008000405 */
[----:B------:R-:W3:Y:S04]  /*ec30*/  LDL.LU R90, [R1+0x36c] ;  /* 0x00036c00015a7983 */ /* 0x000ee80000300800 */
[----:B------:R1:W-:Y:S04]  /*ec40*/  STS.U16 [R59+UR5+0x10d80], R74 ;  /* 0x010d804a3b007988 */ /* 0x0003e80008000405 */
[----:B0-----:R0:W5:Y:S04]  /*ec50*/  LDL.LU R42, [R1+0x72c] ;  /* 0x00072c00012a7983 */ /* 0x0011680000300800 */
[----:B--2---:R2:W-:Y:S04]  /*ec60*/  STS.U16 [R59+UR5+0x18d80], R116 ;  /* 0x018d80743b007988 */ /* 0x0045e80008000405 */
[----:B-1----:R0:W5:Y:S04]  /*ec70*/  LDL.LU R43, [R1+0x728] ;  /* 0x00072800012b7983 */ /* 0x0021680000300800 */
[----:B------:R1:W-:Y:S04]  /*ec80*/  STS.U16 [R59+UR5+0x11180], R119 ;  /* 0x011180773b007988 */ /* 0x0003e80008000405 */
[----:B------:R-:W3:Y:S04]  /*ec90*/  LDL.LU R74, [R1+0x724] ;  /* 0x00072400014a7983 */ /* 0x000ee80000300800 */
[----:B------:R0:W-:Y:S04]  /*eca0*/  STS.U16 [R59+UR5+0x19180], R118 ;  /* 0x019180763b007988 */ /* 0x0001e80008000405 */
[----:B--2---:R-:W2:Y:S04]  /*ecb0*/  LDL.LU R116, [R1+0x468] ;  /* 0x0004680001747983 */ /* 0x004ea80000300800 */
[----:B-1----:R-:W2:Y:S04]  /*ecc0*/  LDL.LU R119, [R1+0x464] ;  /* 0x0004640001777983 */ /* 0x002ea80000300800 */
[----:B0-----:R-:W2:Y:S04]  /*ecd0*/  LDL.LU R118, [R1+0x428] ;  /* 0x0004280001767983 */ /* 0x001ea80000300800 */
[----:B----4-:R0:W-:Y:S04]  /*ece0*/  STS.U16 [R59+UR5+0x11580], R44 ;  /* 0x0115802c3b007988 */ /* 0x0101e80008000405 */
[----:B------:R1:W-:Y:S04]  /*ecf0*/  STS.U16 [R59+UR5+0x19580], R45 ;  /* 0x0195802d3b007988 */ /* 0x0003e80008000405 */
[----:B------:R4:W-:Y:S04]  /*ed00*/  STS.U16 [R59+UR5+0x11980], R93 ;  /* 0x0119805d3b007988 */ /* 0x0009e80008000405 */
[----:B0-----:R0:W5:Y:S04]  /*ed10*/  LDL.LU R44, [R1+0x720] ;  /* 0x00072000012c7983 */ /* 0x0011680000300800 */
[----:B-1----:R0:W5:Y:S01]  /*ed20*/  LDL.LU R45, [R1+0x71c] ;  /* 0x00071c00012d7983 */ /* 0x0021620000300800 */
[----:B----4-:R-:W-:-:S03]  /*ed30*/  LOP3.LUT R93, R0, 0x40, RZ, 0x3c, !PT ;  /* 0x00000040005d7812 */ /* 0x010fc600078e3cff */
[----:B------:R1:W-:Y:S04]  /*ed40*/  STS.U16 [R59+UR5+0x19980], R107 ;  /* 0x0199806b3b007988 */ /* 0x0003e80008000405 */
[----:B------:R4:W-:Y:S04]  /*ed50*/  STS.U16 [R59+UR5+0x11d80], R58 ;  /* 0x011d803a3b007988 */ /* 0x0009e80008000405 */
[----:B------:R0:W-:Y:S04]  /*ed60*/  STS.U16 [R59+UR5+0x19d80], R31 ;  /* 0x019d801f3b007988 */ /* 0x0001e80008000405 */
[----:B-1----:R-:W2:Y:S04]  /*ed70*/  LDL.LU R107, [R1+0x718] ;  /* 0x00071800016b7983 */ /* 0x002ea80000300800 */
[----:B----4-:R1:W5:Y:S04]  /*ed80*/  LDL.LU R58, [R1+0x714] ;  /* 0x00071400013a7983 */ /* 0x0103680000300800 */
[----:B0-----:R1:W5:Y:S04]  /*ed90*/  LDL.LU R59, [R1+0x710] ;  /* 0x00071000013b7983 */ /* 0x0013680000300800 */
[----:B------:R-:W4:Y:S04]  /*eda0*/  LDL.LU R31, [R1+0x424] ;  /* 0x00042400011f7983 */ /* 0x000f280000300800 */
[----:B------:R0:W-:Y:S04]  /*edb0*/  STS.U16 [R93+UR5+0x10200], R30 ;  /* 0x0102001e5d007988 */ /* 0x0001e80008000405 */
[----:B------:R1:W-:Y:S04]  /*edc0*/  STS.U16 [R93+UR5+0x18200], R33 ;  /* 0x018200215d007988 */ /* 0x0003e80008000405 */
[----:B------:R1:W-:Y:S04]  /*edd0*/  STS.U16 [R93+UR5+0x10600], R32 ;  /* 0x010600205d007988 */ /* 0x0003e80008000405 */
[----:B0-----:R-:W2:Y:S04]  /*ede0*/  LDL.LU R30, [R1+0x3e8] ;  /* 0x0003e800011e7983 */ /* 0x001ea80000300800 */
[----:B-1----:R-:W2:Y:S04]  /*edf0*/  LDL.LU R33, [R1+0x3e4] ;  /* 0x0003e40001217983 */ /* 0x002ea80000300800 */
[----:B------:R0:W-:Y:S04]  /*ee00*/  STS.U16 [R93+UR5+0x18600], R46 ;  /* 0x0186002e5d007988 */ /* 0x0001e80008000405 */
[----:B------:R-:W2:Y:S04]  /*ee10*/  LDL.LU R32, [R1+0x3a8] ;  /* 0x0003a80001207983 */ /* 0x000ea80000300800 */
[----:B------:R1:W-:Y:S04]  /*ee20*/  STS.U16 [R93+UR5+0x10a00], R105 ;  /* 0x010a00695d007988 */ /* 0x0003e80008000405 */
[----:B0-----:R-:W2:Y:S04]  /*ee30*/  LDL.LU R46, [R1+0x3a4] ;  /* 0x0003a400012e7983 */ /* 0x001ea80000300800 */
[----:B-1----:R-:W2:Y:S04]  /*ee40*/  LDL.LU R105, [R1+0x70c] ;  /* 0x00070c0001697983 */ /* 0x002ea80000300800 */
[----:B------:R0:W-:Y:S04]  /*ee50*/  STS.U16 [R93+UR5+0x18a00], R60 ;  /* 0x018a003c5d007988 */ /* 0x0001e80008000405 */
[----:B------:R1:W-:Y:S04]  /*ee60*/  STS.U16 [R93+UR5+0x10e00], R61 ;  /* 0x010e003d5d007988 */ /* 0x0003e80008000405 */
[----:B------:R1:W-:Y:S04]  /*ee70*/  STS.U16 [R93+UR5+0x18e00], R125 ;  /* 0x018e007d5d007988 */ /* 0x0003e80008000405 */
[----:B0-----:R0:W5:Y:S04]  /*ee80*/  LDL.LU R60, [R1+0x708] ;  /* 0x00070800013c7983 */ /* 0x0011680000300800 */
[----:B-1----:R0:W5:Y:S04]  /*ee90*/  LDL.LU R61, [R1+0x704] ;  /* 0x00070400013d7983 */ /* 0x0021680000300800 */
[----:B------:R-:W4:Y:S04]  /*eea0*/  LDL.LU R125, [R1+0x700] ;  /* 0x00070000017d7983 */ /* 0x000f280000300800 */
[----:B------:R1:W-:Y:S04]  /*eeb0*/  STS.U16 [R93+UR5+0x11200], R80 ;  /* 0x011200505d007988 */ /* 0x0003e80008000405 */
[----:B-1----:R-:W4:Y:S04]  /*eec0*/  LDL.LU R80, [R1+0x6fc] ;  /* 0x0006fc0001507983 */ /* 0x002f280000300800 */
[----:B---3--:R1:W-:Y:S02]  /*eed0*/  STS.U16 [R93+UR5+0x19200], R90 ;  /* 0x0192005a5d007988 */ /* 0x0083e40008000405 */
[----:B-1----:R-:W-:-:S02]  /*eee0*/  LOP3.LUT R90, R0, 0x50, RZ, 0x3c, !PT ;  /* 0x00000050005a7812 */ /* 0x002fc400078e3cff */
[----:B--2---:R-:W-:Y:S04]  /*eef0*/  STS.U16 [R93+UR5+0x11600], R105 ;  /* 0x011600695d007988 */ /* 0x004fe80008000405 */
[----:B------:R-:W-:Y:S04]  /*ef00*/  STS.U16 [R93+UR5+0x19600], R107 ;  /* 0x0196006b5d007988 */ /* 0x000fe80008000405 */
[----:B------:R-:W-:Y:S04]  /*ef10*/  STS.U16 [R93+UR5+0x11a00], R106 ;  /* 0x011a006a5d007988 */ /* 0x000fe80008000405 */
[----:B------:R-:W-:Y:S04]  /*ef20*/  STS.U16 [R93+UR5+0x19a00], R117 ;  /* 0x019a00755d007988 */ /* 0x000fe80008000405 */
[----:B------:R-:W-:Y:S04]  /*ef30*/  STS.U16 [R93+UR5+0x11e00], R104 ;  /* 0x011e00685d007988 */ /* 0x000fe80008000405 */
[----:B------:R1:W-:Y:S04]  /*ef40*/  STS.U16 [R93+UR5+0x19e00], R92 ;  /* 0x019e005c5d007988 */ /* 0x0003e80008000405 */
[----:B------:R2:W-:Y:S04]  /*ef50*/  STS.U16 [R90+UR5+0x10280], R116 ;  /* 0x010280745a007988 */ /* 0x0005e80008000405 */
[----:B-1----:R-:W3:Y:S04]  /*ef60*/  LDL.LU R92, [R1+0x460] ;  /* 0x00046000015c7983 */ /* 0x002ee80000300800 */
[----:B------:R-:W3:Y:S04]  /*ef70*/  LDL.LU R93, [R1+0x45c] ;  /* 0x00045c00015d7983 */ /* 0x000ee80000300800 */
[----:B------:R-:W3:Y:S04]  /*ef80*/  LDL.LU R104, [R1+0x420] ;  /* 0x0004200001687983 */ /* 0x000ee80000300800 */
[----:B------:R-:W3:Y:S04]  /*ef90*/  LDL.LU R105, [R1+0x41c] ;  /* 0x00041c0001697983 */ /* 0x000ee80000300800 */
[----:B------:R-:W3:Y:S04]  /*efa0*/  LDL.LU R106, [R1+0x3e0] ;  /* 0x0003e000016a7983 */ /* 0x000ee80000300800 */
[----:B------:R-:W3:Y:S04]  /*efb0*/  LDL.LU R107, [R1+0x3dc] ;  /* 0x0003dc00016b7983 */ /* 0x000ee80000300800 */
[----:B------:R-:W-:Y:S04]  /*efc0*/  STS.U16 [R90+UR5+0x18280], R119 ;  /* 0x018280775a007988 */ /* 0x000fe80008000405 */
[----:B--2---:R-:W2:Y:S04]  /*efd0*/  LDL.LU R116, [R1+0x3a0] ;  /* 0x0003a00001747983 */ /* 0x004ea80000300800 */
[----:B------:R1:W-:Y:S04]  /*efe0*/  STS.U16 [R90+UR5+0x10680], R118 ;  /* 0x010680765a007988 */ /* 0x0003e80008000405 */
[----:B------:R-:W2:Y:S04]  /*eff0*/  LDL.LU R117, [R1+0x39c] ;  /* 0x00039c0001757983 */ /* 0x000ea80000300800 */
[----:B-1----:R-:W2:Y:S04]  /*f000*/  LDL.LU R118, [R1+0x360] ;  /* 0x0003600001767983 */ /* 0x002ea80000300800 */
[----:B------:R-:W2:Y:S04]  /*f010*/  LDL.LU R119, [R1+0x35c] ;  /* 0x00035c0001777983 */ /* 0x000ea80000300800 */
[----:B----4-:R-:W-:Y:S04]  /*f020*/  STS.U16 [R90+UR5+0x18680], R31 ;  /* 0x0186801f5a007988 */ /* 0x010fe80008000405 */
[----:B------:R1:W-:Y:S04]  /*f030*/  STS.U16 [R90+UR5+0x10a80], R30 ;  /* 0x010a801e5a007988 */ /* 0x0003e80008000405 */
[----:B------:R-:W-:Y:S04]  /*f040*/  STS.U16 [R90+UR5+0x18a80], R33 ;  /* 0x018a80215a007988 */ /* 0x000fe80008000405 */
[----:B------:R4:W-:Y:S04]  /*f050*/  STS.U16 [R90+UR5+0x10e80], R32 ;  /* 0x010e80205a007988 */ /* 0x0009e80008000405 */
[----:B-1----:R-:W2:Y:S04]  /*f060*/  LDL.LU R30, [R1+0x458] ;  /* 0x00045800011e7983 */ /* 0x002ea80000300800 */
[----:B------:R-:W2:Y:S04]  /*f070*/  LDL.LU R31, [R1+0x454] ;  /* 0x00045400011f7983 */ /* 0x000ea80000300800 */
[----:B------:R-:W-:Y:S04]  /*f080*/  STS.U16 [R90+UR5+0x18e80], R46 ;  /* 0x018e802e5a007988 */ /* 0x000fe80008000405 */
[----:B----4-:R-:W4:Y:S04]  /*f090*/  LDL.LU R32, [R1+0x418] ;  /* 0x0004180001207983 */ /* 0x010f280000300800 */
[----:B------:R1:W-:Y:S04]  /*f0a0*/  STS.U16 [R90+UR5+0x11280], R80 ;  /* 0x011280505a007988 */ /* 0x0003e80008000405 */
[----:B------:R-:W4:Y:S04]  /*f0b0*/  LDL.LU R33, [R1+0x414] ;  /* 0x0004140001217983 */ /* 0x000f280000300800 */
[----:B------:R0:W-:Y:S04]  /*f0c0*/  STS.U16 [R90+UR5+0x19280], R125 ;  /* 0x0192807d5a007988 */ /* 0x0001e80008000405 */
[----:B-1----:R-:W4:Y:S04]  /*f0d0*/  LDL.LU R80, [R1+0x3d8] ;  /* 0x0003d80001507983 */ /* 0x002f280000300800 */
[----:B------:R-:W4:Y:S04]  /*f0e0*/  LDL.LU R46, [R1+0x3d4] ;  /* 0x0003d400012e7983 */ /* 0x000f280000300800 */
[----:B0-----:R-:W4:Y:S04]  /*f0f0*/  LDL.LU R125, [R1+0x398] ;  /* 0x00039800017d7983 */ /* 0x001f280000300800 */
[----:B------:R0:W-:Y:S04]  /*f100*/  STS.U16 [R90+UR5+0x11680], R74 ;  /* 0x0116804a5a007988 */ /* 0x0001e80008000405 */
[----:B------:R-:W-:Y:S04]  /*f110*/  STS.U16 [R90+UR5+0x19680], R75 ;  /* 0x0196804b5a007988 */ /* 0x000fe80008000405 */
[----:B------:R1:W-:Y:S04]  /*f120*/  STS.U16 [R90+UR5+0x11a80], R16 ;  /* 0x011a80105a007988 */ /* 0x0003e80008000405 */
[----:B------:R1:W-:Y:S04]  /*f130*/  STS.U16 [R90+UR5+0x19a80], R76 ;  /* 0x019a804c5a007988 */ /* 0x0003e80008000405 */
[----:B0-----:R0:W5:Y:S01]  /*f140*/  LDL.LU R74, [R1+0x6f8] ;  /* 0x0006f800014a7983 */ /* 0x0011620000300800 */
[----:B-1----:R-:W-:-:S03]  /*f150*/  LOP3.LUT R16, R0, 0x60, RZ, 0x3c, !PT ;  /* 0x0000006000107812 */ /* 0x002fc600078e3cff */
[----:B------:R1:W-:Y:S04]  /*f160*/  STS.U16 [R90+UR5+0x11e80], R77 ;  /* 0x011e804d5a007988 */ /* 0x0003e80008000405 */
[----:B------:R0:W5:Y:S04]  /*f170*/  LDL.LU R75, [R1+0x6f4] ;  /* 0x0006f400014b7983 */ /* 0x0001680000300800 */
[----:B------:R0:W-:Y:S04]  /*f180*/  STS.U16 [R90+UR5+0x19e80], R91 ;  /* 0x019e805b5a007988 */ /* 0x0001e80008000405 */
[----:B------:R0:W5:Y:S04]  /*f190*/  LDL.LU R76, [R1+0x6f0] ;  /* 0x0006f000014c7983 */ /* 0x0001680000300800 */
[----:B-1----:R1:W5:Y:S04]  /*f1a0*/  LDL.LU R77, [R1+0x6ec] ;  /* 0x0006ec00014d7983 */ /* 0x0023680000300800 */
[----:B0-----:R1:W5:Y:S04]  /*f1b0*/  LDL.LU R90, [R1+0x6e8] ;  /* 0x0006e800015a7983 */ /* 0x0013680000300800 */
[----:B------:R1:W5:Y:S04]  /*f1c0*/  LDL.LU R91, [R1+0x6e4] ;  /* 0x0006e400015b7983 */ /* 0x0003680000300800 */
[----:B---3--:R0:W-:Y:S04]  /*f1d0*/  STS.U16 [R16+UR5+0x10300], R92 ;  /* 0x0103005c10007988 */ /* 0x0081e80008000405 */
[----:B------:R3:W-:Y:S04]  /*f1e0*/  STS.U16 [R16+UR5+0x18300], R93 ;  /* 0x0183005d10007988 */ /* 0x0007e80008000405 */
[----:B------:R1:W-:Y:S04]  /*f1f0*/  STS.U16 [R16+UR5+0x10700], R104 ;  /* 0x0107006810007988 */ /* 0x0003e80008000405 */
[----:B------:R1:W-:Y:S04]  /*f200*/  STS.U16 [R16+UR5+0x18700], R105 ;  /* 0x0187006910007988 */ /* 0x0003e80008000405 */
[----:B0-----:R0:W5:Y:S04]  /*f210*/  LDL.LU R92, [R1+0x6e0] ;  /* 0x0006e000015c7983 */ /* 0x0011680000300800 */
[----:B------:R0:W-:Y:S04]  /*f220*/  STS.U16 [R16+UR5+0x10b00], R106 ;  /* 0x010b006a10007988 */ /* 0x0001e80008000405 */
[----:B---3--:R3:W5:Y:S04]  /*f230*/  LDL.LU R93, [R1+0x6dc] ;  /* 0x0006dc00015d7983 */ /* 0x0087680000300800 */
[----:B------:R0:W-:Y:S04]  /*f240*/  STS.U16 [R16+UR5+0x18b00], R107 ;  /* 0x018b006b10007988 */ /* 0x0001e80008000405 */
[----:B-1----:R3:W5:Y:S04]  /*f250*/  LDL.LU R104, [R1+0x6d8] ;  /* 0x0006d80001687983 */ /* 0x0027680000300800 */
[----:B--2---:R1:W-:Y:S04]  /*f260*/  STS.U16 [R16+UR5+0x10f00], R116 ;  /* 0x010f007410007988 */ /* 0x0043e80008000405 */
[----:B------:R3:W5:Y:S04]  /*f270*/  LDL.LU R105, [R1+0x6d4] ;  /* 0x0006d40001697983 */ /* 0x0007680000300800 */
[----:B------:R2:W-:Y:S04]  /*f280*/  STS.U16 [R16+UR5+0x18f00], R117 ;  /* 0x018f007510007988 */ /* 0x0005e80008000405 */
[----:B0-----:R3:W5:Y:S04]  /*f290*/  LDL.LU R106, [R1+0x6d0] ;  /* 0x0006d000016a7983 */ /* 0x0017680000300800 */
[----:B------:R0:W-:Y:S04]  /*f2a0*/  STS.U16 [R16+UR5+0x11300], R118 ;  /* 0x0113007610007988 */ /* 0x0001e80008000405 */
[----:B------:R3:W5:Y:S04]  /*f2b0*/  LDL.LU R107, [R1+0x6cc] ;  /* 0x0006cc00016b7983 */ /* 0x0007680000300800 */
[----:B------:R0:W-:Y:S04]  /*f2c0*/  STS.U16 [R16+UR5+0x19300], R119 ;  /* 0x0193007710007988 */ /* 0x0001e80008000405 */
[----:B-1----:R3:W5:Y:S04]  /*f2d0*/  LDL.LU R116, [R1+0x6c8] ;  /* 0x0006c80001747983 */ /* 0x0027680000300800 */
[----:B------:R1:W-:Y:S04]  /*f2e0*/  STS.U16 [R16+UR5+0x11700], R48 ;  /* 0x0117003010007988 */ /* 0x0003e80008000405 */
[----:B--2---:R3:W5:Y:S04]  /*f2f0*/  LDL.LU R117, [R1+0x6c4] ;  /* 0x0006c40001757983 */ /* 0x0047680000300800 */
[----:B------:R-:W-:Y:S04]  /*f300*/  STS.U16 [R16+UR5+0x19700], R14 ;  /* 0x0197000e10007988 */ /* 0x000fe80008000405 */
[----:B0-----:R3:W5:Y:S04]  /*f310*/  LDL.LU R118, [R1+0x6c0] ;  /* 0x0006c00001767983 */ /* 0x0017680000300800 */
[----:B------:R0:W-:Y:S04]  /*f320*/  STS.U16 [R16+UR5+0x11b00], R65 ;  /* 0x011b004110007988 */ /* 0x0001e80008000405 */
[----:B------:R3:W5:Y:S04]  /*f330*/  LDL.LU R119, [R1+0x6bc] ;  /* 0x0006bc0001777983 */ /* 0x0007680000300800 */
[----:B-1----:R-:W2:Y:S01]  /*f340*/  LDL.LU R48, [R1+0x6b8] ;  /* 0x0006b80001307983 */ /* 0x002ea20000300800 */
[----:B0-----:R-:W-:-:S03]  /*f350*/  LOP3.LUT R65, R0, 0x70, RZ, 0x3c, !PT ;  /* 0x0000007000417812 */ /* 0x001fc600078e3cff */
[----:B------:R3:W5:Y:S04]  /*f360*/  LDL.LU R14, [R1+0x6b4] ;  /* 0x0006b400010e7983 */ /* 0x0007680000300800 */
[----:B------:R0:W-:Y:S04]  /*f370*/  STS.U16 [R16+UR5+0x19b00], R15 ;  /* 0x019b000f10007988 */ /* 0x0001e80008000405 */
[----:B------:R1:W-:Y:S04]  /*f380*/  STS.U16 [R16+UR5+0x11f00], R47 ;  /* 0x011f002f10007988 */ /* 0x0003e80008000405 */
[----:B------:R3:W-:Y:S04]  /*f390*/  STS.U16 [R16+UR5+0x19f00], R17 ;  /* 0x019f001110007988 */ /* 0x0007e80008000405 */
[----:B0-----:R0:W5:Y:S04]  /*f3a0*/  LDL.LU R15, [R1+0x6b0] ;  /* 0x0006b000010f7983 */ /* 0x0011680000300800 */
[----:B-1----:R-:W2:Y:S04]  /*f3b0*/  LDL.LU R47, [R1+0x6ac] ;  /* 0x0006ac00012f7983 */ /* 0x002ea80000300800 */
[----:B---3--:R0:W5:Y:S04]  /*f3c0*/  LDL.LU R16, [R1+0x6a8] ;  /* 0x0006a80001107983 */ /* 0x0081680000300800 */
[----:B------:R1:W-:Y:S04]  /*f3d0*/  STS.U16 [R65+UR5+0x10380], R30 ;  /* 0x0103801e41007988 */ /* 0x0003e80008000405 */
[----:B------:R0:W5:Y:S04]  /*f3e0*/  LDL.LU R17, [R1+0x6a4] ;  /* 0x0006a40001117983 */ /* 0x0001680000300800 */
[----:B------:R3:W-:Y:S04]  /*f3f0*/  STS.U16 [R65+UR5+0x18380], R31 ;  /* 0x0183801f41007988 */ /* 0x0007e80008000405 */
[----:B-1----:R0:W5:Y:S04]  /*f400*/  LDL.LU R30, [R1+0x6a0] ;  /* 0x0006a000011e7983 */ /* 0x0021680000300800 */
[----:B----4-:R1:W-:Y:S04]  /*f410*/  STS.U16 [R65+UR5+0x10780], R32 ;  /* 0x0107802041007988 */ /* 0x0103e80008000405 */
[----:B---3--:R0:W5:Y:S04]  /*f420*/  LDL.LU R31, [R1+0x69c] ;  /* 0x00069c00011f7983 */ /* 0x0081680000300800 */
[----:B------:R3:W-:Y:S04]  /*f430*/  STS.U16 [R65+UR5+0x18780], R33 ;  /* 0x0187802141007988 */ /* 0x0007e80008000405 */
[----:B-1----:R0:W5:Y:S04]  /*f440*/  LDL.LU R32, [R1+0x698] ;  /* 0x0006980001207983 */ /* 0x0021680000300800 */
[----:B------:R-:W-:Y:S04]  /*f450*/  STS.U16 [R65+UR5+0x10b80], R80 ;  /* 0x010b805041007988 */ /* 0x000fe80008000405 */
[----:B---3--:R0:W5:Y:S04]  /*f460*/  LDL.LU R33, [R1+0x694] ;  /* 0x0006940001217983 */ /* 0x0081680000300800 */
[----:B------:R1:W-:Y:S04]  /*f470*/  STS.U16 [R65+UR5+0x18b80], R46 ;  /* 0x018b802e41007988 */ /* 0x0003e80008000405 */
[----:B------:R3:W-:Y:S04]  /*f480*/  STS.U16 [R65+UR5+0x10f80], R125 ;  /* 0x010f807d41007988 */ /* 0x0007e80008000405 */
[----:B-1----:R0:W5:Y:S04]  /*f490*/  LDL.LU R46, [R1+0x690] ;  /* 0x00069000012e7983 */ /* 0x0021680000300800 */
[----:B---3--:R-:W3:Y:S01]  /*f4a0*/  LDL.LU R125, [R1+0x68c] ;  /* 0x00068c00017d7983 */ /* 0x008ee20000300800 */
[----:B------:R-:W1:Y:S03]  /*f4b0*/  S2R R80, SR_TID.X ;  /* 0x0000000000507919 */ /* 0x000e660000002100 */
[----:B---3--:R1:W-:Y:S04]  /*f4c0*/  STS.U16 [R65+UR5+0x18f80], R125 ;  /* 0x018f807d41007988 */ /* 0x0083e80008000405 */
[----:B--2---:R2:W-:Y:S01]  /*f4d0*/  STS.U16 [R65+UR5+0x11380], R47 ;  /* 0x0113802f41007988 */ /* 0x0045e20008000405 */
[----:B-1----:R-:W-:-:S02]  /*f4e0*/  LOP3.LUT R125, R80, 0xff, RZ, 0xc0, !PT ;  /* 0x000000ff507d7812 */ /* 0x002fc400078ec0ff */
[----:B------:R-:W-:Y:S01]  /*f4f0*/  LOP3.LUT R80, R80, 0xc0, RZ, 0xc0, !PT ;  /* 0x000000c050507812 */ /* 0x000fe200078ec0ff */
[----:B------:R1:W-:Y:S02]  /*f500*/  STS.U16 [R65+UR5+0x19380], R48 ;  /* 0x0193803041007988 */ /* 0x0003e40008000405 */
[----:B------:R-:W-:Y:S01]  /*f510*/  IMAD.SHL.U32 R125, R125, 0x2, RZ ;  /* 0x000000027d7d7824 */ /* 0x000fe200078e00ff */
[----:B------:R-:W-:Y:S01]  /*f520*/  SHF.R.U32.HI R80, RZ, 0x2, R80 ;  /* 0x00000002ff507819 */ /* 0x000fe20000011650 */
[----:B------:R3:W-:Y:S04]  /*f530*/  STS.U16 [R65+UR5+0x11780], R49 ;  /* 0x0117803141007988 */ /* 0x0007e80008000405 */
[----:B--2---:R0:W5:Y:S04]  /*f540*/  LDL.LU R47, [R1+0x688] ;  /* 0x00068800012f7983 */ /* 0x0041680000300800 */
[----:B------:R2:W-:Y:S04]  /*f550*/  STS.U16 [R65+UR5+0x19780], R62 ;  /* 0x0197803e41007988 */ /* 0x0005e80008000405 */
[----:B-1----:R0:W5:Y:S04]  /*f560*/  LDL.LU R48, [R1+0x684] ;  /* 0x0006840001307983 */ /* 0x0021680000300800 */
[----:B------:R1:W-:Y:S04]  /*f570*/  STS.U16 [R65+UR5+0x11b80], R95 ;  /* 0x011b805f41007988 */ /* 0x0003e80008000405 */
[----:B---3--:R0:W5:Y:S04]  /*f580*/  LDL.LU R49, [R1+0x680] ;  /* 0x0006800001317983 */ /* 0x0081680000300800 */
[----:B--2---:R0:W5:Y:S01]  /*f590*/  LDL.LU R62, [R1+0x67c] ;  /* 0x00067c00013e7983 */ /* 0x0041620000300800 */
[----:B-1----:R-:W-:-:S03]  /*f5a0*/  LOP3.LUT R95, R125, R80, RZ, 0x3c, !PT ;  /* 0x000000507d5f7212 */ /* 0x002fc600078e3cff */
[----:B------:R1:W-:Y:S01]  /*f5b0*/  STS.U16 [R65+UR5+0x19b80], R63 ;  /* 0x019b803f41007988 */ /* 0x0003e20008000405 */
[----:B------:R-:W-:-:S03]  /*f5c0*/  LOP3.LUT R125, R125, R80, RZ, 0x3c, !PT ;  /* 0x000000507d7d7212 */ /* 0x000fc600078e3cff */
[----:B------:R2:W-:Y:S01]  /*f5d0*/  STS.U16 [R65+UR5+0x11f80], R64 ;  /* 0x011f804041007988 */ /* 0x0005e20008000405 */
[----:B------:R-:W-:-:S03]  /*f5e0*/  LOP3.LUT R125, R125, 0x40, RZ, 0x3c, !PT ;  /* 0x000000407d7d7812 */ /* 0x000fc600078e3cff */
[----:B------:R3:W-:Y:S04]  /*f5f0*/  STS.U16 [R65+UR5+0x19f80], R78 ;  /* 0x019f804e41007988 */ /* 0x0007e80008000405 */
[----:B-1----:R0:W5:Y:S04]  /*f600*/  LDL.LU R63, [R1+0x678] ;  /* 0x00067800013f7983 */ /* 0x0021680000300800 */
[----:B--2---:R0:W5:Y:S04]  /*f610*/  LDL.LU R64, [R1+0x674] ;  /* 0x0006740001407983 */ /* 0x0041680000300800 */
[----:B---3--:R0:W5:Y:S04]  /*f620*/  LDL.LU R65, [R1+0x670] ;  /* 0x0006700001417983 */ /* 0x0081680000300800 */
[----:B------:R0:W5:Y:S04]  /*f630*/  LDL.LU R78, [R1+0x66c] ;  /* 0x00066c00014e7983 */ /* 0x0001680000300800 */
[----:B------:R1:W-:Y:S04]  /*f640*/  STS.U16 [R95+UR5+0x21000], R79 ;  /* 0x0210004f5f007988 */ /* 0x0003e80008000405 */
[----:B------:R2:W-:Y:S04]  /*f650*/  STS.U16 [R95+UR5+0x21400], R81 ;  /* 0x021400515f007988 */ /* 0x0005e80008000405 */
[----:B------:R3:W-:Y:S04]  /*f660*/  STS.U16 [R95+UR5+0x21800], R94 ;  /* 0x0218005e5f007988 */ /* 0x0007e80008000405 */
[----:B-1----:R0:W5:Y:S04]  /*f670*/  LDL.LU R79, [R1+0x668] ;  /* 0x00066800014f7983 */ /* 0x0021680000300800 */
[----:B------:R0:W5:Y:S04]  /*f680*/  LDL.LU R80, [R1+0x664] ;  /* 0x0006640001507983 */ /* 0x0001680000300800 */
[----:B--2---:R0:W5:Y:S04]  /*f690*/  LDL.LU R81, [R1+0x660] ;  /* 0x0006600001517983 */ /* 0x0041680000300800 */
[----:B---3--:R0:W5:Y:S04]  /*f6a0*/  LDL.LU R94, [R1+0x65c] ;  /* 0x00065c00015e7983 */ /* 0x0081680000300800 */
        /* <DEDUP_REMOVED lines=8> */
[----:B------:R2:W-:Y:S01]  /*f730*/  STS.U16 [R125+UR5+0x21e00], R124 ;  /* 0x021e007c7d007988 */ /* 0x0005e20008000405 */
[----:B------:R3:W-:Y:S06]  /*f740*/  MEMBAR.ALL.CTA ;  /* 0x0000000000007992 */ /* 0x0007ec0000008000 */
[----:B---3--:R-:W3:Y:S04]  /*f750*/  FENCE.VIEW.ASYNC.S ;  /* 0x00000000000073c6 */ /* 0x008ee80000000000 */
[----:B-1----:R0:W5:Y:S04]  /*f760*/  LDL.LU R123, [R1+0x648] ;  /* 0x00064800017b7983 */ /* 0x0021680000300800 */
[----:B--2---:R0:W5:Y:S04]  /*f770*/  LDL.LU R125, [R1+0x644] ;  /* 0x00064400017d7983 */ /* 0x0041680000300800 */
[----:B------:R0:W5:Y:S01]  /*f780*/  LDL.LU R124, [R1+0x640] ;  /* 0x00064000017c7983 */ /* 0x0001620000300800 */
[----:B------:R-:W-:-:S04]  /*f790*/  ULEA UR8, UR15, UR5, 0x3 ;  /* 0x000000050f087291 */ /* 0x000fc8000f8e18ff */
[----:B------:R-:W-:Y:S01]  /*f7a0*/  UIADD3 UR8, UPT, UPT, UR8, 0x22000, URZ ;  /* 0x0002200008087890 */ /* 0x000fe2000fffe0ff */
[----:B---3--:R-:W-:Y:S06]  /*f7b0*/  BAR.SYNC.DEFER_BLOCKING 0x0 ;  /* 0x0000000000007b1d */ /* 0x008fec0000010000 */
[----:B------:R-:W-:Y:S05]  /*f7c0*/  @P0 BRA `(.L_x_9) ;  /* 0x0000000000d40947 */ /* 0x000fea0003800000 */
[----:B------:R-:W-:Y:S02]  /*f7d0*/  UIADD3 UR4, UPT, UPT, UR6, 0x20, URZ ;  /* 0x0000002006047890 */ /* 0x000fe4000fffe0ff */
[----:B------:R-:W-:Y:S01]  /*f7e0*/  UIADD3 UR10, UPT, UPT, UR6, 0x20, URZ ;  /* 0x00000020060a7890 */ /* 0x000fe2000fffe0ff */
[----:B------:R-:W-:Y:S01]  /*f7f0*/  UMOV UR66, 0x0 ;  /* 0x0000000000427882 */ /* 0x000fe20000000000 */
[----:B------:R-:W-:Y:S01]  /*f800*/  UMOV UR67, 0x8088010 ;  /* 0x0808801000437882 */ /* 0x000fe20000000000 */
[----:B------:R-:W-:Y:S01]  /*f810*/  UIADD3 UR72, UPT, UPT, UR6, 0x20, URZ ;  /* 0x0000002006487890 */ /* 0x000fe2000fffe0ff */
[----:B------:R-:W-:Y:S01]  /*f820*/  UMOV UR76, UR14 ;  /* 0x0000000e004c7c82 */ /* 0x000fe20008000000 */
[----:B------:R-:W-:Y:S01]  /*f830*/  UMOV UR77, 0x40004040 ;  /* 0x40004040004d7882 */ /* 0x000fe20000000000 */
[----:B------:R-:W-:Y:S01]  /*f840*/  UMOV UR68, 0x0 ;  /* 0x0000000000447882 */ /* 0x000fe20000000000 */
[----:B------:R-:W-:Y:S01]  /*f850*/  UMOV UR69, 0x8088010 ;  /* 0x0808801000457882 */ /* 0x000fe20000000000 */
[----:B------:R-:W-:-:S02]  /*f860*/  UIADD3 UR73, UPT, UPT, UR6, 0x20, URZ ;  /* 0x0000002006497890 */ /* 0x000fc4000fffe0ff */
[----:B------:R1:W-:Y:S01]  /*f870*/  UTCHMMA gdesc[UR76], gdesc[UR52], tmem[UR6], tmem[UR66], idesc[UR67], UPT ;  /* 0x00ff42344c0075ea */ /* 0x0003e2000b800006 */
[----:B------:R-:W-:Y:S01]  /*f880*/  UMOV UR70, 0x0 ;  /* 0x0000000000467882 */ /* 0x000fe20000000000 */
[----:B------:R-:W-:Y:S01]  /*f890*/  UMOV UR71, 0x8088010 ;  /* 0x0808801000477882 */ /* 0x000fe20000000000 */
[----:B------:R-:W-:Y:S02]  /*f8a0*/  UIADD3 UR74, UPT, UPT, UR6, 0x40, URZ ;  /* 0x00000040064a7890 */ /* 0x000fe4000fffe0ff */
[----:B------:R-:W-:Y:S01]  /*f8b0*/  UTCHMMA gdesc[UR12], gdesc[UR18], tmem[UR6], tmem[UR68], idesc[UR69], UPT ;  /* 0x00ff44120c0075ea */ /* 0x000fe2000b800006 */
[----:B------:R-:W-:Y:S01]  /*f8c0*/  UMOV UR54, 0x0 ;  /* 0x0000000000367882 */ /* 0x000fe20000000000 */
[----:B------:R-:W-:Y:S01]  /*f8d0*/  UMOV UR55, 0x8088010 ;  /* 0x0808801000377882 */ /* 0x000fe20000000000 */
[----:B------:R-:W-:Y:S02]  /*f8e0*/  UIADD3 UR75, UPT, UPT, UR6, 0x40, URZ ;  /* 0x00000040064b7890 */ /* 0x000fe4000fffe0ff */
[----:B------:R-:W-:Y:S01]  /*f8f0*/  UTCHMMA gdesc[UR20], gdesc[UR22], tmem[UR6], tmem[UR70], idesc[UR71], UPT ;  /* 0x00ff4616140075ea */ /* 0x000fe2000b800006 */
[----:B------:R-:W-:Y:S01]  /*f900*/  UMOV UR56, 0x0 ;  /* 0x0000000000387882 */ /* 0x000fe20000000000 */
[----:B------:R-:W-:Y:S01]  /*f910*/  UMOV UR57, 0x8088010 ;  /* 0x0808801000397882 */ /* 0x000fe20000000000 */
[----:B-1----:R-:W-:-:S02]  /*f920*/  UIADD3 UR76, UPT, UPT, UR6, 0x40, URZ ;  /* 0x00000040064c7890 */ /* 0x002fc4000fffe0ff */
[----:B------:R1:W-:Y:S01]  /*f930*/  UTCHMMA gdesc[UR24], gdesc[UR26], tmem[UR6], tmem[UR54], idesc[UR55], UPT ;  /* 0x00ff361a180075ea */ /* 0x0003e2000b800006 */
[----:B------:R-:W-:Y:S01]  /*f940*/  UMOV UR58, 0x0 ;  /* 0x00000000003a7882 */ /* 0x000fe20000000000 */
[----:B------:R-:W-:Y:S01]  /*f950*/  UMOV UR59, 0x8088010 ;  /* 0x08088010003b7882 */ /* 0x000fe20000000000 */
[----:B------:R-:W-:Y:S01]  /*f960*/  UIADD3 UR77, UPT, UPT, UR6, 0x40, URZ ;  /* 0x00000040064d7890 */ /* 0x000fe2000fffe0ff */
[----:B------:R2:W-:Y:S01]  /*f970*/  UTCHMMA gdesc[UR28], gdesc[UR52], tmem[UR4], tmem[UR56], idesc[UR57], UPT ;  /* 0x00ff38341c0075ea */ /* 0x0005e2000b800004 */
[----:B------:R-:W-:Y:S01]  /*f980*/  UMOV UR60, 0x0 ;  /* 0x00000000003c7882 */ /* 0x000fe20000000000 */
[----:B------:R-:W-:Y:S01]  /*f990*/  UMOV UR61, 0x8088010 ;  /* 0x08088010003d7882 */ /* 0x000fe20000000000 */
[----:B------:R3:W-:Y:S01]  /*f9a0*/  UTCHMMA gdesc[UR30], gdesc[UR18], tmem[UR10], tmem[UR58], idesc[UR59], UPT ;  /* 0x00ff3a121e0075ea */ /* 0x0007e2000b80000a */
[----:B------:R-:W-:Y:S01]  /*f9b0*/  UMOV UR62, 0x0 ;  /* 0x00000000003e7882 */ /* 0x000fe20000000000 */
[----:B------:R-:W-:Y:S01]  /*f9c0*/  UMOV UR63, 0x8088010 ;  /* 0x08088010003f7882 */ /* 0x000fe20000000000 */
[----:B-1----:R-:W-:Y:S01]  /*f9d0*/  UIADD3 UR54, UPT, UPT, UR6, 0x60, URZ ;  /* 0x0000006006367890 */ /* 0x002fe2000fffe0ff */
[----:B------:R1:W-:Y:S01]  /*f9e0*/  UTCHMMA gdesc[UR32], gdesc[UR22], tmem[UR72], tmem[UR60], idesc[UR61], UPT ;  /* 0x00ff3c16200075ea */ /* 0x0003e2000b800048 */
[----:B------:R-:W-:Y:S01]  /*f9f0*/  UMOV UR64, 0x0 ;  /* 0x0000000000407882 */ /* 0x000fe20000000000 */
[----:B------:R-:W-:Y:S01]  /*fa00*/  UMOV UR65, 0x8088010 ;  /* 0x0808801000417882 */ /* 0x000fe20000000000 */
[----:B--2---:R-:W-:Y:S01]  /*fa10*/  UIADD3 UR4, UPT, UPT, UR6, 0x60, URZ ;  /* 0x0000006006047890 */ /* 0x004fe2000fffe0ff */
[----:B------:R2:W-:Y:S01]  /*fa20*/  UTCHMMA gdesc[UR34], gdesc[UR26], tmem[UR73], tmem[UR62], idesc[UR63], UPT ;  /* 0x00ff3e1a220075ea */ /* 0x0005e2000b800049 */
[----:B------:R-:W-:Y:S01]  /*fa30*/  UIADD3 UR55, UPT, UPT, UR6, 0x60, URZ ;  /* 0x0000006006377890 */ /* 0x000fe2000fffe0ff */
[----:B------:R4:W-:Y:S01]  /*fa40*/  UTCHMMA gdesc[UR36], gdesc[UR52], tmem[UR74], tmem[UR64], idesc[UR65], UPT ;  /* 0x00ff4034240075ea */ /* 0x0009e2000b80004a */
[----:B---3--:R-:W-:Y:S01]  /*fa50*/  UIADD3 UR10, UPT, UPT, UR6, 0x60, URZ ;  /* 0x00000060060a7890 */ /* 0x008fe2000fffe0ff */
[----:B------:R4:W-:Y:S01]  /*fa60*/  UTCHMMA gdesc[UR38], gdesc[UR18], tmem[UR75], tmem[UR66], idesc[UR67], UPT ;  /* 0x00ff4212260075ea */ /* 0x0009e2000b80004b */
[----:B------:R4:W-:Y:S01]  /*fa70*/  UTCHMMA gdesc[UR40], gdesc[UR22], tmem[UR76], tmem[UR68], idesc[UR69], UPT ;  /* 0x00ff4416280075ea */ /* 0x0009e2000b80004c */
[----:B------:R4:W-:Y:S01]  /*fa80*/  UTCHMMA gdesc[UR42], gdesc[UR26], tmem[UR77], tmem[UR70], idesc[UR71], UPT ;  /* 0x00ff461a2a0075ea */ /* 0x0009e2000b80004d */
[----:B-1----:R-:W-:Y:S01]  /*fa90*/  UMOV UR72, UR8 ;  /* 0x0000000800487c82 */ /* 0x002fe20008000000 */
[----:B------:R4:W-:Y:S01]  /*faa0*/  UTCHMMA gdesc[UR44], gdesc[UR52], tmem[UR54], tmem[UR56], idesc[UR57], UPT ;  /* 0x00ff38342c0075ea */ /* 0x0009e2000b800036 */
[----:B------:R4:W-:Y:S01]  /*fab0*/  UTCHMMA gdesc[UR46], gdesc[UR18], tmem[UR4], tmem[UR58], idesc[UR59], UPT ;  /* 0x00ff3a122e0075ea */ /* 0x0009e2000b800004 */
[----:B--2---:R-:W-:-:S02]  /*fac0*/  UMOV UR73, URZ ;  /* 0x000000ff00497c82 */ /* 0x004fc40008000000 */
[----:B------:R-:W-:Y:S01]  /*fad0*/  UMOV UR72, UR72 ;  /* 0x0000004800487c82 */ /* 0x000fe20008000000 */
[----:B------:R4:W-:Y:S01]  /*fae0*/  UTCHMMA gdesc[UR48], gdesc[UR22], tmem[UR10], tmem[UR60], idesc[UR61], UPT ;  /* 0x00ff3c16300075ea */ /* 0x0009e2000b80000a */
[----:B------:R4:W-:Y:S01]  /*faf0*/  UTCHMMA gdesc[UR50], gdesc[UR26], tmem[UR55], tmem[UR62], idesc[UR63], UPT ;  /* 0x00ff3e1a320075ea */ /* 0x0009e2000b800037 */
[----:B------:R4:W-:Y:S01]  /*fb00*/  UTCBAR [UR72], URZ ;  /* 0x000000ff480073e9 */ /* 0x0009e200080000ff */
[----:B------:R-:W-:Y:S01]  /*fb10*/  NOP ;  /* 0x0000000000007918 */ /* 0x000fe20000000000 */
.L_x_9:
[----:B------:R1:W-:Y:S04]  /*fb20*/  STL [R1+0x640], R0 ;  /* 0x0006400001007387 */ /* 0x0003e80000100800 */
[----:B-1----:R-:W2:Y:S01]  /*fb30*/  LDL R0, [R1+0x224] ;  /* 0x0002240001007983 */ /* 0x002ea20000100800 */
[----:B----4-:R-:W-:Y:S02]  /*fb40*/  UIADD3 UR4, UPT, UPT, UR11, 0x3f, URZ ;  /* 0x0000003f0b047890 */ /* 0x010fe4000fffe0ff */
[----:B------:R-:W-:Y:S02]  /*fb50*/  UIADD3 UR15, UPT, UPT, UR15, 0x1, URZ ;  /* 0x000000010f0f7890 */ /* 0x000fe4000fffe0ff */
[----:B------:R-:W-:-:S04]  /*fb60*/  USHF.R.S32.HI UR10, URZ, 0x1f, UR4 ;  /* 0x0000001fff0a7899 */ /* 0x000fc80008011404 */
[----:B------:R-:W-:-:S04]  /*fb70*/  ULEA.HI UR10, UR10, UR4, URZ, 0x6 ;  /* 0x000000040a0a7291 */ /* 0x000fc8000f8f30ff */
[----:B------:R-:W-:-:S04]  /*fb80*/  USHF.R.S32.HI UR10, URZ, 0x6, UR10 ;  /* 0x00000006ff0a7899 */ /* 0x000fc8000801140a */
[----:B------:R-:W-:-:S04]  /*fb90*/  UISETP.LT.AND UP1, UPT, UR10, 0x1, UPT ;  /* 0x000000010a00788c */ /* 0x000fc8000bf21270 */
[----:B------:R-:W-:Y:S02]  /*fba0*/  USEL UR10, UR10, 0x1, !UP1 ;  /* 0x000000010a0a7887 */ /* 0x000fe4000c800000 */
[----:B------:R-:W-:Y:S02]  /*fbb0*/  UISETP.GT.AND UP1, UPT, UR15, 0x1, UPT ;  /* 0x000000010f00788c */ /* 0x000fe4000bf24270 */
[----:B------:R-:W-:Y:S02]  /*fbc0*/  UIADD3 UR10, UPT, UPT, UR10, -0x1, URZ ;  /* 0xffffffff0a0a7890 */ /* 0x000fe4000fffe0ff */
[----:B------:R-:W-:Y:S02]  /*fbd0*/  USEL UR4, URZ, 0x1, !UP1 ;  /* 0x00000001ff047887 */ /* 0x000fe4000c800000 */
[----:B------:R-:W-:Y:S02]  /*fbe0*/  USEL UR15, UR15, URZ, !UP1 ;  /* 0x000000ff0f0f7287 */ /* 0x000fe4000c800000 */
[----:B--2---:R-:W-:-:S02]  /*fbf0*/  ISETP.NE.U32.AND P2, PT, R0, UR10, PT ;  /* 0x0000000a00007c0c */ /* 0x004fc4000bf45070 */
[----:B------:R1:W5:Y:S01]  /*fc00*/  LDL.LU R0, [R1+0x640] ;  /* 0x0006400001007983 */ /* 0x0003620000300800 */
[----:B------:R-:W-:-:S03]  /*fc10*/  ULOP3.LUT UR10, UR9, UR4, URZ, 0x3c, !UPT ;  /* 0x00000004090a7292 */ /* 0x000fc6000f8e3cff */
[----:B------:R-:W-:-:S04]  /*fc20*/  UMOV UR4, UR9 ;  /* 0x0000000900047c82 */ /* 0x000fc80008000000 */
[----:B------:R-:W-:-:S03]  /*fc30*/  UMOV UR9, UR10 ;  /* 0x0000000a00097c82 */ /* 0x000fc60008000000 */
[----:B-1----:R-:W-:Y:S05]  /*fc40*/  @P2 BRA `(.L_x_10) ;  /* 0xffffff6c00f82947 */ /* 0x002fea000383ffff */
.L_x_7:
[----:B------:R-:W1:Y:S02]  /*fc50*/  LDCU UR9, c[0x0][0x3a0] ;  /* 0x00007400ff0977ac */ /* 0x000e640008000800 */
[----:B-1----:R-:W-:-:S04]  /*fc60*/  UIADD3 UR9, UPT, UPT, UR9, 0x3f, URZ ;  /* 0x0000003f09097890 */ /* 0x002fc8000fffe0ff */
[----:B------:R-:W-:-:S09]  /*fc70*/  UISETP.GE.AND UP1, UPT, UR9, 0x40, UPT ;  /* 0x000000400900788c */ /* 0x000fd2000bf26270 */
[----:B------:R-:W-:Y:S05]  /*fc80*/  BRA.U !UP1, `(.L_x_11) ;  /* 0x0000000109107547 */ /* 0x000fea000b800000 */
[----:B------:R-:W-:-:S06]  /*fc90*/  USHF.L.U32 UR4, UR4, 0x1f, URZ ;  /* 0x0000001f04047899 */ /* 0x000fcc00080006ff */
[----:B-----5:R-:W-:-:S04]  /*fca0*/  IMAD.U32 R0, RZ, RZ, UR4 ;  /* 0x00000004ff007e24 */ /* 0x020fc8000f8e00ff */
[----:B------:R-:W1:Y:S02]  /*fcb0*/  SYNCS.PHASECHK.TRANS64.TRYWAIT P0, [UR8], R0 ;  /* 0x00000000ff0075a7 */ /* 0x000e640008001108 */
[----:B-1----:R-:W-:Y:S05]  /*fcc0*/  @!P0 BRA `(.L_x_12) ;  /* 0x0000001c00008947 */ /* 0x002fea0003800000 */
.L_x_11:
[----:B------:R-:W2:Y:S01]  /*fcd0*/  LDL.LU R71, [R1+0x5d4] ;  /* 0x0005d40001477983 */ /* 0x000ea20000300800 */
[----:B------:R-:W1:Y:S03]  /*fce0*/  LDCU.128 UR8, c[0x0][0x390] ;  /* 0x00007200ff0877ac */ /* 0x000e660008000c00 */
[----:B------:R-:W3:Y:S01]  /*fcf0*/  LDL.LU R70, [R1+0x5d8] ;  /* 0x0005d80001467983 */ /* 0x000ee20000300800 */
[----:B------:R-:W4:Y:S01]  /*fd00*/  LDCU UR4, c[0x0][0x3b8] ;  /* 0x00007700ff0477ac */ /* 0x000f220008000800 */
[----:B------:R-:W-:Y:S06]  /*fd10*/  BAR.SYNC.DEFER_BLOCKING 0x0 ;  /* 0x0000000000007b1d */ /* 0x000fec0000010000 */
[----:B------:R-:W0:Y:S01]  /*fd20*/  S2R R72, SR_TID.X ;  /* 0x0000000000487919 */ /* 0x000e220000002100 */
[----:B------:R-:W1:Y:S02]  /*fd30*/  @!P1 SYNCS.CCTL.IV [UR5+0x22000] ;  /* 0x02200000ff0099b1 */ /* 0x000e640008000005 */
[----:B-1----:R-:W-:Y:S06]  /*fd40*/  BAR.SYNC.DEFER_BLOCKING 0x0 ;  /* 0x0000000000007b1d */ /* 0x002fec0000010000 */
[----:B-----5:R-:W1:Y:S01]  /*fd50*/  LDTM.x64 R4, tmem[UR7] ;  /* 0x00000007000479ee */ /* 0x020e620008340000 */
[----:B0-----:R-:W-:-:S02]  /*fd60*/  IMAD.SHL.U32 R0, R72, 0x10, RZ ;  /* 0x0000001048007824 */ /* 0x001fc400078e00ff */
[----:B------:R-:W-:-:S03]  /*fd70*/  IMAD.SHL.U32 R2, R72, 0x20, RZ ;  /* 0x0000002048027824 */ /* 0x000fc600078e00ff */
[----:B------:R-:W-:Y:S02]  /*fd80*/  LOP3.LUT R0, R0, 0x7f0, RZ, 0xc0, !PT ;  /* 0x000007f000007812 */ /* 0x000fe400078ec0ff */
[----:B------:R-:W-:Y:S01]  /*fd90*/  LOP3.LUT R3, R2, 0x1000, RZ, 0xc0, !PT ;  /* 0x0000100002037812 */ /* 0x000fe200078ec0ff */
[----:B------:R-:W0:Y:S01]  /*fda0*/  @!P1 SYNCS.CCTL.IV [UR5+0x22008] ;  /* 0x02200800ff0099b1 */ /* 0x000e220008000005 */
[----:B------:R-:W-:Y:S01]  /*fdb0*/  NOP ;  /* 0x0000000000007918 */ /* 0x000fe20000000000 */
[----:B-1----:R-:W-:Y:S02]  /*fdc0*/  F2FP.F16.F32.PACK_AB R4, R5, R4 ;  /* 0x000000040504723e */ /* 0x002fe400000000ff */
[----:B------:R-:W-:Y:S02]  /*fdd0*/  F2FP.F16.F32.PACK_AB R5, R7, R6 ;  /* 0x000000060705723e */ /* 0x000fe400000000ff */
[----:B------:R-:W-:Y:S02]  /*fde0*/  F2FP.F16.F32.PACK_AB R6, R9, R8 ;  /* 0x000000080906723e */ /* 0x000fe400000000ff */
[----:B------:R-:W-:-:S02]  /*fdf0*/  F2FP.F16.F32.PACK_AB R7, R11, R10 ;  /* 0x0000000a0b07723e */ /* 0x000fc400000000ff */
[----:B------:R-:W-:Y:S02]  /*fe00*/  F2FP.F16.F32.PACK_AB R8, R37, R36 ;  /* 0x000000242508723e */ /* 0x000fe400000000ff */
[----:B------:R-:W-:Y:S02]  /*fe10*/  F2FP.F16.F32.PACK_AB R9, R39, R38 ;  /* 0x000000262709723e */ /* 0x000fe400000000ff */
[----:B------:R-:W-:Y:S02]  /*fe20*/  F2FP.F16.F32.PACK_AB R10, R41, R40 ;  /* 0x00000028290a723e */ /* 0x000fe400000000ff */
[----:B------:R-:W-:Y:S02]  /*fe30*/  F2FP.F16.F32.PACK_AB R11, R43, R42 ;  /* 0x0000002a2b0b723e */ /* 0x000fe400000000ff */
[----:B------:R-:W-:Y:S02]  /*fe40*/  LOP3.LUT R72, R72, 0xff, RZ, 0xc0, !PT ;  /* 0x000000ff48487812 */ /* 0x000fe400078ec0ff */
[----:B------:R-:W-:-:S02]  /*fe50*/  F2FP.F16.F32.PACK_AB R40, R29, R28 ;  /* 0x0000001c1d28723e */ /* 0x000fc400000000ff */
[----:B------:R-:W-:Y:S02]  /*fe60*/  F2FP.F16.F32.PACK_AB R41, R31, R30 ;  /* 0x0000001e1f29723e */ /* 0x000fe400000000ff */
[----:B------:R-:W-:Y:S02]  /*fe70*/  F2FP.F16.F32.PACK_AB R12, R13, R12 ;  /* 0x0000000c0d0c723e */ /* 0x000fe400000000ff */
[----:B------:R-:W-:Y:S02]  /*fe80*/  F2FP.F16.F32.PACK_AB R44, R45, R44 ;  /* 0x0000002c2d2c723e */ /* 0x000fe400000000ff */
[----:B------:R-:W-:Y:S02]  /*fe90*/  F2FP.F16.F32.PACK_AB R13, R15, R14 ;  /* 0x0000000e0f0d723e */ /* 0x000fe400000000ff */
[----:B------:R-:W-:Y:S02]  /*fea0*/  F2FP.F16.F32.PACK_AB R45, R47, R46 ;  /* 0x0000002e2f2d723e */ /* 0x000fe400000000ff */
[----:B------:R-:W-:-:S02]  /*feb0*/  F2FP.F16.F32.PACK_AB R14, R17, R16 ;  /* 0x00000010110e723e */ /* 0x000fc400000000ff */
[----:B------:R-:W-:Y:S02]  /*fec0*/  F2FP.F16.F32.PACK_AB R15, R19, R18 ;  /* 0x00000012130f723e */ /* 0x000fe400000000ff */
[----:B------:R-:W-:Y:S02]  /*fed0*/  F2FP.F16.F32.PACK_AB R46, R49, R48 ;  /* 0x00000030312e723e */ /* 0x000fe400000000ff */
[----:B------:R-:W-:Y:S01]  /*fee0*/  F2FP.F16.F32.PACK_AB R47, R51, R50 ;  /* 0x00000032332f723e */ /* 0x000fe200000000ff */
[----:B--2---:R-:W-:-:S05]  /*fef0*/  VIADD R69, R71, 0x1 ;  /* 0x0000000147457836 */ /* 0x004fca0000000000 */
[----:B------:R-:W-:Y:S02]  /*ff00*/  ISETP.GE.AND P0, PT, R69, UR11, PT ;  /* 0x0000000b45007c0c */ /* 0x000fe4000bf06270 */
[----:B------:R-:W2:Y:S01]  /*ff10*/  LDL.LU R69, [R1+0x61c] ;  /* 0x00061c0001457983 */ /* 0x000ea20000300800 */
[----:B------:R-:W-:-:S05]  /*ff20*/  VIADD R68, R71, 0x2 ;  /* 0x0000000247447836 */ /* 0x000fca0000000000 */
[----:B------:R-:W-:Y:S02]  /*ff30*/  ISETP.GE.AND P2, PT, R68, UR11, PT ;  /* 0x0000000b44007c0c */ /* 0x000fe4000bf46270 */
[----:B------:R-:W-:-:S05]  /*ff40*/  IADD3 R68, PT, PT, R0, UR5, R3 ;  /* 0x0000000500447c10 */ /* 0x000fca000fffe003 */
[----:B0-----:R-:W-:Y:S04]  /*ff50*/  STS.128 [R68], R4 ;  /* 0x0000000444007388 */ /* 0x001fe80000000c00 */
[----:B------:R-:W-:Y:S01]  /*ff60*/  STS.128 [R68+0x800], R8 ;  /* 0x0008000844007388 */ /* 0x000fe20000000c00 */
[----:B------:R-:W-:-:S05]  /*ff70*/  VIADD R0, R71, 0x3 ;  /* 0x0000000347007836 */ /* 0x000fca0000000000 */
[----:B------:R-:W-:Y:S02]  /*ff80*/  ISETP.GE.AND P3, PT, R0, UR11, PT ;  /* 0x0000000b00007c0c */ /* 0x000fe4000bf66270 */
[----:B------:R-:W-:Y:S01]  /*ff90*/  LEA R0, R72, UR5, 0x4 ;  /* 0x0000000548007c11 */ /* 0x000fe2000f8e20ff */
[----:B------:R-:W-:Y:S06]  /*ffa0*/  BAR.SYNC.DEFER_BLOCKING 0x0 ;  /* 0x0000000000007b1d */ /* 0x000fec0000010000 */
[----:B------:R-:W0:Y:S04]  /*ffb0*/  LDS.128 R4, [R0] ;  /* 0x0000000000047984 */ /* 0x000e280000000c00 */
[----:B------:R-:W1:Y:S01]  /*ffc0*/  LDS.128 R28, [R0+0x1000] ;  /* 0x00100000001c7984 */ /* 0x000e620000000c00 */
[----:B------:R-:W-:Y:S06]  /*ffd0*/  BAR.SYNC.DEFER_BLOCKING 0x0 ;  /* 0x0000000000007b1d */ /* 0x000fec0000010000 */
[----:B------:R-:W-:Y:S04]  /*ffe0*/  STS.128 [R68], R12 ;  /* 0x0000000c44007388 */ /* 0x000fe80000000c00 */
[----:B------:R-:W-:Y:S01]  /*fff0*/  STS.128 [R68+0x800], R44 ;  /* 0x0008002c44007388 */ /* 0x000fe20000000c00 */
[----:B------:R-:W-:Y:S01]  /*10000*/  BAR.SYNC.DEFER_BLOCKING 0x0 ;  /* 0x0000000000007b1d */ /* 0x000fe20000010000 */
[----:B------:R-:W-:-:S02]  /*10010*/  F2FP.F16.F32.PACK_AB R36, R21, R20 ;  /* 0x000000141524723e */ /* 0x000fc400000000ff */
[----:B------:R-:W-:Y:S02]  /*10020*/  F2FP.F16.F32.PACK_AB R37, R23, R22 ;  /* 0x000000161725723e */ /* 0x000fe400000000ff */
[----:B------:R-:W-:Y:S01]  /*10030*/  F2FP.F16.F32.PACK_AB R52, R53, R52 ;  /* 0x000000343534723e */ /* 0x000fe200000000ff */
[----:B------:R-:W0:Y:S04]  /*10040*/  LDS.128 R20, [R0] ;  /* 0x0000000000147984 */ /* 0x000e280000000c00 */
[----:B------:R-:W0:Y:S01]  /*10050*/  LDS.128 R16, [R0+0x1000] ;  /* 0x0010000000107984 */ /* 0x000e220000000c00 */
[----:B------:R-:W-:Y:S02]  /*10060*/  F2FP.F16.F32.PACK_AB R53, R55, R54 ;  /* 0x000000363735723e */ /* 0x000fe400000000ff */
[----:B------:R-:W-:-:S02]  /*10070*/  F2FP.F16.F32.PACK_AB R38, R25, R24 ;  /* 0x000000181926723e */ /* 0x000fc400000000ff */
[----:B------:R-:W-:Y:S01]  /*10080*/  F2FP.F16.F32.PACK_AB R39, R27, R26 ;  /* 0x0000001a1b27723e */ /* 0x000fe200000000ff */
[----:B------:R-:W-:Y:S01]  /*10090*/  BAR.SYNC.DEFER_BLOCKING 0x0 ;  /* 0x0000000000007b1d */ /* 0x000fe20000010000 */
[----:B------:R-:W-:Y:S02]  /*100a0*/  F2FP.F16.F32.PACK_AB R54, R57, R56 ;  /* 0x000000383936723e */ /* 0x000fe400000000ff */
[----:B------:R-:W-:-:S05]  /*100b0*/  F2FP.F16.F32.PACK_AB R55, R59, R58 ;  /* 0x0000003a3b37723e */ /* 0x000fca00000000ff */
[----:B------:R-:W3:Y:S01]  /*100c0*/  LDC R25, c[0x0][0x3b4] ;  /* 0x0000ed00ff197b82 */ /* 0x000ee20000000800 */
[----:B------:R0:W-:Y:S04]  /*100d0*/  STS.128 [R68], R36 ;  /* 0x0000002444007388 */ /* 0x0001e80000000c00 */
[----:B------:R-:W-:Y:S03]  /*100e0*/  STS.128 [R68+0x800], R52 ;  /* 0x0008003444007388 */ /* 0x000fe60000000c00 */
[----:B------:R-:W-:Y:S01]  /*100f0*/  BAR.SYNC.DEFER_BLOCKING 0x0 ;  /* 0x0000000000007b1d */ /* 0x000fe20000010000 */
[----:B------:R-:W-:Y:S02]  /*10100*/  F2FP.F16.F32.PACK_AB R60, R61, R60 ;  /* 0x0000003c3d3c723e */ /* 0x000fe400000000ff */
[----:B------:R-:W-:-:S03]  /*10110*/  F2FP.F16.F32.PACK_AB R61, R63, R62 ;  /* 0x0000003e3f3d723e */ /* 0x000fc600000000ff */
[----:B------:R-:W0:Y:S04]  /*10120*/  LDS.128 R12, [R0] ;  /* 0x00000000000c7984 */ /* 0x000e280000000c00 */
[----:B------:R-:W0:Y:S01]  /*10130*/  LDS.128 R8, [R0+0x1000] ;  /* 0x0010000000087984 */ /* 0x000e220000000c00 */
[----:B------:R-:W-:Y:S02]  /*10140*/  F2FP.F16.F32.PACK_AB R42, R33, R32 ;  /* 0x00000020212a723e */ /* 0x000fe400000000ff */
[----:B------:R-:W-:Y:S01]  /*10150*/  F2FP.F16.F32.PACK_AB R43, R35, R34 ;  /* 0x00000022232b723e */ /* 0x000fe200000000ff */
[----:B------:R-:W-:Y:S01]  /*10160*/  BAR.SYNC.DEFER_BLOCKING 0x0 ;  /* 0x0000000000007b1d */ /* 0x000fe20000010000 */
[----:B------:R-:W-:Y:S02]  /*10170*/  F2FP.F16.F32.PACK_AB R62, R65, R64 ;  /* 0x00000040413e723e */ /* 0x000fe400000000ff */
[----:B------:R-:W-:Y:S01]  /*10180*/  F2FP.F16.F32.PACK_AB R63, R67, R66 ;  /* 0x00000042433f723e */ /* 0x000fe200000000ff */
[C---:B---3--:R-:W-:Y:S01]  /*10190*/  IMAD R24, R70.reuse, R25, RZ ;  /* 0x0000001946187224 */ /* 0x048fe200078e02ff */
[----:B------:R-:W-:-:S03]  /*101a0*/  ISETP.GE.AND P1, PT, R70, UR10, PT ;  /* 0x0000000a46007c0c */ /* 0x000fc6000bf26270 */
[----:B------:R-:W-:Y:S01]  /*101b0*/  IMAD R25, R25, 0x100, R24 ;  /* 0x0000010019197824 */ /* 0x000fe200078e0218 */
[C---:B------:R-:W-:Y:S02]  /*101c0*/  LEA R2, P4, R24.reuse, UR8, 0x1 ;  /* 0x0000000818027c11 */ /* 0x040fe4000f8808ff */
[C---:B------:R-:W-:Y:S02]  /*101d0*/  ISETP.GE.AND P5, PT, R71.reuse, UR11, PT ;  /* 0x0000000b47007c0c */ /* 0x040fe4000bfa6270 */
[----:B------:R-:W-:Y:S01]  /*101e0*/  LEA.HI.X.SX32 R3, R24, UR9, 0x1, P4 ;  /* 0x0000000918037c11 */ /* 0x000fe2000a0f0eff */
[----:B------:R3:W-:Y:S04]  /*101f0*/  STS.128 [R68], R40 ;  /* 0x0000002844007388 */ /* 0x0007e80000000c00 */
[----:B------:R-:W-:Y:S01]  /*10200*/  STS.128 [R68+0x800], R60 ;  /* 0x0008003c44007388 */ /* 0x000fe20000000c00 */
[----:B------:R-:W-:Y:S01]  /*10210*/  ISETP.LT.AND P1, PT, R71, UR11, !P1 ;  /* 0x0000000b47007c0c */ /* 0x000fe2000cf21270 */
[----:B------:R-:W-:Y:S01]  /*10220*/  BAR.SYNC.DEFER_BLOCKING 0x0 ;  /* 0x0000000000007b1d */ /* 0x000fe20000010000 */
[----:B------:R-:W-:Y:S01]  /*10230*/  LEA R24, P4, R25, UR8, 0x1 ;  /* 0x0000000819187c11 */ /* 0x000fe2000f8808ff */
[----:B------:R-:W-:-:S02]  /*10240*/  VIADD R32, R71, 0x4 ;  /* 0x0000000447207836 */ /* 0x000fc40000000000 */
[----:B----4-:R-:W-:Y:S01]  /*10250*/  IMAD R33, R71, UR4, RZ ;  /* 0x0000000447217c24 */ /* 0x010fe2000f8e02ff */
[----:B------:R-:W-:Y:S02]  /*10260*/  LEA.HI.X.SX32 R25, R25, UR9, 0x1, P4 ;  /* 0x0000000919197c11 */ /* 0x000fe4000a0f0eff */
[----:B------:R-:W-:Y:S01]  /*10270*/  ISETP.LT.AND P6, PT, R70, UR10, !P0 ;  /* 0x0000000a46007c0c */ /* 0x000fe2000c7c1270 */
[----:B------:R-:W-:Y:S01]  /*10280*/  IMAD.WIDE R26, R33, 0x2, R2 ;  /* 0x00000002211a7825 */ /* 0x000fe200078e0202 */
[----:B------:R-:W-:-:S03]  /*10290*/  ISETP.GE.AND P4, PT, R32, UR11, PT ;  /* 0x0000000b20007c0c */ /* 0x000fc6000bf86270 */
[C---:B0-----:R-:W-:Y:S02]  /*102a0*/  VIADD R37, R33.reuse, UR4 ;  /* 0x0000000421257c36 */ /* 0x041fe40008000000 */
[----:B------:R-:W-:-:S04]  /*102b0*/  IMAD.WIDE R32, R33, 0x2, R24 ;  /* 0x0000000221207825 */ /* 0x000fc800078e0218 */
[----:B------:R-:W-:Y:S01]  /*102c0*/  VIADD R34, R71, 0x5 ;  /* 0x0000000547227836 */ /* 0x000fe20000000000 */
[----:B------:R0:W-:Y:S04]  /*102d0*/  @P1 STG.E.U16 desc[UR16][R26.64], R4 ;  /* 0x000000041a001986 */ /* 0x0001e8000c101510 */
[----:B------:R-:W-:Y:S01]  /*102e0*/  ISETP.GE.AND P1, PT, R34, UR11, PT ;  /* 0x0000000b22007c0c */ /* 0x000fe2000bf26270 */
[----:B------:R-:W-:-:S04]  /*102f0*/  IMAD.WIDE R34, R37, 0x2, R2 ;  /* 0x0000000225227825 */ /* 0x000fc800078e0202 */
[----:B---3--:R-:W-:Y:S01]  /*10300*/  VIADD R41, R37, UR4 ;  /* 0x0000000425297c36 */ /* 0x008fe20008000000 */
[----:B0-----:R-:W-:-:S03]  /*10310*/  PRMT R27, R4, 0x7632, R27 ;  /* 0x00007632041b7816 */ /* 0x001fc6000000001b */
[----:B------:R-:W-:-:S04]  /*10320*/  IMAD.WIDE R38, R41, 0x2, R24 ;  /* 0x0000000229267825 */ /* 0x000fc800078e0218 */
[----:B------:R-:W-:Y:S01]  /*10330*/  VIADD R4, R71, 0x7 ;  /* 0x0000000747047836 */ /* 0x000fe20000000000 */
[C---:B--2---:R-:W-:Y:S02]  /*10340*/  ISETP.LT.AND P5, PT, R69.reuse, UR10, !P5 ;  /* 0x0000000a45007c0c */ /* 0x044fe4000efa1270 */
[----:B------:R-:W-:-:S11]  /*10350*/  ISETP.LT.AND P0, PT, R69, UR10, !P0 ;  /* 0x0000000a45007c0c */ /* 0x000fd6000c701270 */
[----:B-1----:R0:W-:Y:S01]  /*10360*/  @P5 STG.E.U16 desc[UR16][R32.64], R28 ;  /* 0x0000001c20005986 */ /* 0x0021e2000c101510 */
[----:B------:R-:W-:Y:S02]  /*10370*/  ISETP.LT.AND P5, PT, R70, UR10, !P2 ;  /* 0x0000000a46007c0c */ /* 0x000fe4000d7a1270 */
[----:B------:R-:W-:Y:S01]  /*10380*/  ISETP.LT.AND P2, PT, R69, UR10, !P2 ;  /* 0x0000000a45007c0c */ /* 0x000fe2000d741270 */
[----:B------:R1:W-:Y:S01]  /*10390*/  @P6 STG.E.U16 desc[UR16][R34.64], R27 ;  /* 0x0000001b22006986 */ /* 0x0003e2000c101510 */
[----:B0-----:R-:W-:Y:S01]  /*103a0*/  PRMT R33, R28, 0x7632, R33 ;  /* 0x000076321c217816 */ /* 0x001fe20000000021 */
[----:B-1----:R-:W-:-:S04]  /*103b0*/  IMAD.WIDE R26, R37, 0x2, R24 ;  /* 0x00000002251a7825 */ /* 0x002fc800078e0218 */
[C---:B------:R-:W-:Y:S01]  /*103c0*/  IMAD.WIDE R36, R41.reuse, 0x2, R2 ;  /* 0x0000000229247825 */ /* 0x040fe200078e0202 */
[----:B------:R0:W-:Y:S04]  /*103d0*/  @P0 STG.E.U16 desc[UR16][R26.64], R33 ;  /* 0x000000211a000986 */ /* 0x0001e8000c101510 */
[----:B------:R1:W-:Y:S01]  /*103e0*/  @P5 STG.E.U16 desc[UR16][R36.64], R5 ;  /* 0x0000000524005986 */ /* 0x0003e2000c101510 */
[----:B------:R-:W-:-:S03]  /*103f0*/  VIADD R41, R41, UR4 ;  /* 0x0000000429297c36 */ /* 0x000fc60008000000 */
[----:B------:R2:W-:Y:S01]  /*10400*/  @P2 STG.E.U16 desc[UR16][R38.64], R29 ;  /* 0x0000001d26002986 */ /* 0x0005e2000c101510 */
[C---:B------:R-:W-:Y:S02]  /*10410*/  ISETP.LT.AND P2, PT, R70.reuse, UR10, !P3 ;  /* 0x0000000a46007c0c */ /* 0x040fe4000df41270 */
[C---:B------:R-:W-:Y:S02]  /*10420*/  ISETP.LT.AND P3, PT, R69.reuse, UR10, !P3 ;  /* 0x0000000a45007c0c */ /* 0x040fe4000df61270 */
[----:B------:R-:W-:Y:S02]  /*10430*/  ISETP.LT.AND P5, PT, R70, UR10, !P4 ;  /* 0x0000000a46007c0c */ /* 0x000fe4000e7a1270 */
[----:B------:R-:W-:Y:S01]  /*10440*/  ISETP.LT.AND P4, PT, R69, UR10, !P4 ;  /* 0x0000000a45007c0c */ /* 0x000fe2000e781270 */
[C---:B------:R-:W-:Y:S01]  /*10450*/  VIADD R35, R41.reuse, UR4 ;  /* 0x0000000429237c36 */ /* 0x040fe20008000000 */
[----:B------:R-:W-:Y:S01]  /*10460*/  ISETP.GE.AND P0, PT, R4, UR11, PT ;  /* 0x0000000b04007c0c */ /* 0x000fe2000bf06270 */
[----:B0-----:R-:W-:Y:S01]  /*10470*/  IMAD.WIDE R26, R41, 0x2, R2 ;  /* 0x00000002291a7825 */ /* 0x001fe200078e0202 */
[----:B-1----:R-:W-:-:S02]  /*10480*/  PRMT R37, R5, 0x7632, R37 ;  /* 0x0000763205257816 */ /* 0x002fc40000000025 */
[----:B--2---:R-:W-:Y:S01]  /*10490*/  PRMT R39, R29, 0x7632, R39 ;  /* 0x000076321d277816 */ /* 0x004fe20000000027 */
[----:B------:R-:W-:-:S04]  /*104a0*/  IMAD.WIDE R4, R41, 0x2, R24 ;  /* 0x0000000229047825 */ /* 0x000fc800078e0218 */
[C---:B------:R-:W-:Y:S01]  /*104b0*/  IMAD.WIDE R28, R35.reuse, 0x2, R2 ;  /* 0x00000002231c7825 */ /* 0x040fe200078e0202 */
[----:B------:R-:W-:Y:S03]  /*104c0*/  @P2 STG.E.U16 desc[UR16][R26.64], R37 ;  /* 0x000000251a002986 */ /* 0x000fe6000c101510 */
[----:B------:R-:W-:Y:S01]  /*104d0*/  IMAD.WIDE R32, R35, 0x2, R24 ;  /* 0x0000000223207825 */ /* 0x000fe200078e0218 */
[----:B------:R0:W-:Y:S03]  /*104e0*/  @P3 STG.E.U16 desc[UR16][R4.64], R39 ;  /* 0x0000002704003986 */ /* 0x0001e6000c101510 */
[----:B------:R-:W-:Y:S01]  /*104f0*/  VIADD R40, R71, 0x6 ;  /* 0x0000000647287836 */ /* 0x000fe20000000000 */
[----:B------:R1:W-:Y:S04]  /*10500*/  @P5 STG.E.U16 desc[UR16][R28.64], R6 ;  /* 0x000000061c005986 */ /* 0x0003e8000c101510 */
[----:B------:R2:W-:Y:S01]  /*10510*/  @P4 STG.E.U16 desc[UR16][R32.64], R30 ;  /* 0x0000001e20004986 */ /* 0x0005e2000c101510 */
[----:B------:R-:W-:-:S02]  /*10520*/  ISETP.LT.AND P4, PT, R70, UR10, !P1 ;  /* 0x0000000a46007c0c */ /* 0x000fc4000cf81270 */
[----:B------:R-:W-:Y:S01]  /*10530*/  ISETP.GE.AND P6, PT, R40, UR11, PT ;  /* 0x0000000b28007c0c */ /* 0x000fe2000bfc6270 */
[----:B------:R-:W-:Y:S01]  /*10540*/  VIADD R35, R35, UR4 ;  /* 0x0000000423237c36 */ /* 0x000fe20008000000 */
[----:B------:R-:W-:Y:S02]  /*10550*/  ISETP.LT.AND P1, PT, R69, UR10, !P1 ;  /* 0x0000000a45007c0c */ /* 0x000fe4000cf21270 */
[----:B------:R-:W-:Y:S01]  /*10560*/  ISETP.LT.AND P5, PT, R70, UR10, !P6 ;  /* 0x0000000a46007c0c */ /* 0x000fe2000f7a1270 */
[----:B0-----:R-:W-:Y:S01]  /*10570*/  IMAD.WIDE R4, R35, 0x2, R2 ;  /* 0x0000000223047825 */ /* 0x001fe200078e0202 */
[----:B-1----:R-:W-:-:S03]  /*10580*/  PRMT R29, R6, 0x7632, R29 ;  /* 0x00007632061d7816 */ /* 0x002fc6000000001d */
[----:B------:R-:W-:Y:S01]  /*10590*/  VIADD R37, R35, UR4 ;  /* 0x0000000423257c36 */ /* 0x000fe20008000000 */
[----:B--2---:R-:W-:Y:S01]  /*105a0*/  PRMT R33, R30, 0x7632, R33 ;  /* 0x000076321e217816 */ /* 0x004fe20000000021 */
[----:B------:R-:W-:Y:S01]  /*105b0*/  VIADD R34, R71, 0x8 ;  /* 0x0000000847227836 */ /* 0x000fe20000000000 */
[----:B------:R0:W-:Y:S01]  /*105c0*/  @P4 STG.E.U16 desc[UR16][R4.64], R29 ;  /* 0x0000001d04004986 */ /* 0x0001e2000c101510 */
[----:B------:R-:W-:Y:S01]  /*105d0*/  IMAD.WIDE R26, R35, 0x2, R24 ;  /* 0x00000002231a7825 */ /* 0x000fe200078e0218 */
[----:B------:R-:W-:Y:S02]  /*105e0*/  ISETP.LT.AND P6, PT, R69, UR10, !P6 ;  /* 0x0000000a45007c0c */ /* 0x000fe4000f7c1270 */
[----:B------:R-:W-:Y:S02]  /*105f0*/  ISETP.GE.AND P2, PT, R34, UR11, PT ;  /* 0x0000000b22007c0c */ /* 0x000fe4000bf46270 */
[----:B------:R1:W-:Y:S01]  /*10600*/  @P1 STG.E.U16 desc[UR16][R26.64], R33 ;  /* 0x000000211a001986 */ /* 0x0003e2000c101510 */
[----:B------:R-:W-:Y:S01]  /*10610*/  ISETP.LT.AND P1, PT, R70, UR10, !P0 ;  /* 0x0000000a46007c0c */ /* 0x000fe2000c721270 */
[----:B0-----:R-:W-:Y:S01]  /*10620*/  IMAD.WIDE R28, R37, 0x2, R2 ;  /* 0x00000002251c7825 */ /* 0x001fe200078e0202 */
[----:B------:R-:W-:-:S04]  /*10630*/  ISETP.LT.AND P0, PT, R69, UR10, !P0 ;  /* 0x0000000a45007c0c */ /* 0x000fc8000c701270 */
[----:B------:R0:W-:Y:S01]  /*10640*/  @P5 STG.E.U16 desc[UR16][R28.64], R7 ;  /* 0x000000071c005986 */ /* 0x0001e2000c101510 */
[----:B-1----:R-:W-:Y:S01]  /*10650*/  IMAD.WIDE R32, R37, 0x2, R24 ;  /* 0x0000000225207825 */ /* 0x002fe200078e0218 */
[----:B------:R-:W-:-:S03]  /*10660*/  ISETP.LT.AND P5, PT, R70, UR10, !P2 ;  /* 0x0000000a46007c0c */ /* 0x000fc6000d7a1270 */
[----:B------:R-:W-:Y:S02]  /*10670*/  VIADD R37, R37, UR4 ;  /* 0x0000000425257c36 */ /* 0x000fe40008000000 */
[----:B------:R-:W-:Y:S02]  /*10680*/  VIADD R6, R71, 0xa ;  /* 0x0000000a47067836 */ /* 0x000fe40000000000 */
[----:B------:R-:W-:Y:S01]  /*10690*/  VIADD R35, R37, UR4 ;  /* 0x0000000425237c36 */ /* 0x000fe20008000000 */
[----:B------:R-:W-:Y:S01]  /*106a0*/  PRMT R36, R7, 0x7632, R36 ;  /* 0x0000763207247816 */ /* 0x000fe20000000024 */
[----:B------:R-:W-:Y:S01]  /*106b0*/  VIADD R34, R71, 0x9 ;  /* 0x0000000947227836 */ /* 0x000fe20000000000 */
[----:B------:R-:W-:Y:S01]  /*106c0*/  ISETP.GE.AND P4, PT, R6, UR11, PT ;  /* 0x0000000b06007c0c */ /* 0x000fe2000bf86270 */
[----:B------:R-:W-:Y:S01]  /*106d0*/  IMAD.WIDE R4, R37, 0x2, R2 ;  /* 0x0000000225047825 */ /* 0x000fe200078e0202 */
[----:B------:R-:W-:Y:S02]  /*106e0*/  PRMT R38, R31, 0x7632, R38 ;  /* 0x000076321f267816 */ /* 0x000fe40000000026 */
[----:B------:R-:W-:Y:S01]  /*106f0*/  ISETP.LT.AND P2, PT, R69, UR10, !P2 ;  /* 0x0000000a45007c0c */ /* 0x000fe2000d741270 */
[----:B0-----:R-:W-:Y:S01]  /*10700*/  IMAD.WIDE R6, R37, 0x2, R24 ;  /* 0x0000000225067825 */ /* 0x001fe200078e0218 */
[----:B------:R-:W-:Y:S01]  /*10710*/  ISETP.GE.AND P3, PT, R34, UR11, PT ;  /* 0x0000000b22007c0c */ /* 0x000fe2000bf66270 */
[----:B------:R-:W-:Y:S02]  /*10720*/  @P6 STG.E.U16 desc[UR16][R32.64], R31 ;  /* 0x0000001f20006986 */ /* 0x000fe4000c101510 */
[----:B------:R-:W-:-:S02]  /*10730*/  IMAD.WIDE R26, R35, 0x2, R2 ;  /* 0x00000002231a7825 */ /* 0x000fc400078e0202 */
[----:B------:R0:W-:Y:S04]  /*10740*/  @P1 STG.E.U16 desc[UR16][R4.64], R36 ;  /* 0x0000002404001986 */ /* 0x0001e8000c101510 */
[----:B------:R-:W-:Y:S01]  /*10750*/  @P0 STG.E.U16 desc[UR16][R6.64], R38 ;  /* 0x0000002606000986 */ /* 0x000fe2000c101510 */
[----:B------:R-:W-:-:S03]  /*10760*/  IMAD.WIDE R28, R35, 0x2, R24 ;  /* 0x00000002231c7825 */ /* 0x000fc600078e0218 */
[----:B------:R1:W-:Y:S01]  /*10770*/  @P5 STG.E.U16 desc[UR16][R26.64], R20 ;  /* 0x000000141a005986 */ /* 0x0003e2000c101510 */
[C---:B------:R-:W-:Y:S02]  /*10780*/  ISETP.LT.AND P5, PT, R70.reuse, UR10, !P3 ;  /* 0x0000000a46007c0c */ /* 0x040fe4000dfa1270 */
[----:B------:R-:W-:Y:S01]  /*10790*/  ISETP.LT.AND P3, PT, R69, UR10, !P3 ;  /* 0x0000000a45007c0c */ /* 0x000fe2000df61270 */
[----:B------:R-:W-:Y:S01]  /*107a0*/  VIADD R35, R35, UR4 ;  /* 0x0000000423237c36 */ /* 0x000fe20008000000 */
[----:B------:R2:W-:Y:S01]  /*107b0*/  @P2 STG.E.U16 desc[UR16][R28.64], R16 ;  /* 0x000000101c002986 */ /* 0x0005e2000c101510 */
[C---:B------:R-:W-:Y:S01]  /*107c0*/  VIADD R30, R71.reuse, 0xc ;  /* 0x0000000c471e7836 */ /* 0x040fe20000000000 */
[----:B------:R-:W-:Y:S01]  /*107d0*/  ISETP.LT.AND P2, PT, R70, UR10, !P4 ;  /* 0x0000000a46007c0c */ /* 0x000fe2000e741270 */
[----:B------:R-:W-:Y:S01]  /*107e0*/  VIADD R34, R71, 0xb ;  /* 0x0000000b47227836 */ /* 0x000fe20000000000 */
[----:B------:R-:W-:Y:S01]  /*107f0*/  ISETP.LT.AND P4, PT, R69, UR10, !P4 ;  /* 0x0000000a45007c0c */ /* 0x000fe2000e781270 */
[----:B0-----:R-:W-:Y:S01]  /*10800*/  IMAD.WIDE R4, R35, 0x2, R2 ;  /* 0x0000000223047825 */ /* 0x001fe200078e0202 */
[----:B-1----:R-:W-:-:S03]  /*10810*/  PRMT R27, R20, 0x7632, R27 ;  /* 0x00007632141b7816 */ /* 0x002fc6000000001b */
[----:B------:R-:W-:Y:S01]  /*10820*/  IMAD.WIDE R6, R35, 0x2, R24 ;  /* 0x0000000223067825 */ /* 0x000fe200078e0218 */
[----:B------:R-:W-:Y:S02]  /*10830*/  ISETP.GE.AND P1, PT, R30, UR11, PT ;  /* 0x0000000b1e007c0c */ /* 0x000fe4000bf26270 */
[----:B--2---:R-:W-:Y:S01]  /*10840*/  PRMT R29, R16, 0x7632, R29 ;  /* 0x00007632101d7816 */ /* 0x004fe2000000001d */
[----:B------:R-:W-:Y:S01]  /*10850*/  VIADD R30, R71, 0xd ;  /* 0x0000000d471e7836 */ /* 0x000fe20000000000 */
[----:B------:R-:W-:Y:S01]  /*10860*/  ISETP.GE.AND P6, PT, R34, UR11, PT ;  /* 0x0000000b22007c0c */ /* 0x000fe2000bfc6270 */
[----:B------:R-:W-:Y:S01]  /*10870*/  VIADD R35, R35, UR4 ;  /* 0x0000000423237c36 */ /* 0x000fe20008000000 */
[----:B------:R0:W-:Y:S02]  /*10880*/  @P5 STG.E.U16 desc[UR16][R4.64], R27 ;  /* 0x0000001b04005986 */ /* 0x0001e4000c101510 */
[----:B------:R-:W-:Y:S02]  /*10890*/  ISETP.GE.AND P0, PT, R30, UR11, PT ;  /* 0x0000000b1e007c0c */ /* 0x000fe4000bf06270 */
[----:B------:R1:W-:Y:S01]  /*108a0*/  @P3 STG.E.U16 desc[UR16][R6.64], R29 ;  /* 0x0000001d06003986 */ /* 0x0003e2000c101510 */
[----:B------:R-:W-:Y:S01]  /*108b0*/  ISETP.LT.AND P3, PT, R70, UR10, !P6 ;  /* 0x0000000a46007c0c */ /* 0x000fe2000f761270 */
[----:B------:R-:W-:Y:S01]  /*108c0*/  VIADD R30, R71, 0xe ;  /* 0x0000000e471e7836 */ /* 0x000fe20000000000 */
[----:B------:R-:W-:Y:S01]  /*108d0*/  ISETP.LT.AND P6, PT, R69, UR10, !P6 ;  /* 0x0000000a45007c0c */ /* 0x000fe2000f7c1270 */
[----:B0-----:R-:W-:-:S04]  /*108e0*/  IMAD.WIDE R26, R35, 0x2, R2 ;  /* 0x00000002231a7825 */ /* 0x001fc800078e0202 */
[C---:B-1----:R-:W-:Y:S01]  /*108f0*/  IMAD.WIDE R28, R35.reuse, 0x2, R24 ;  /* 0x00000002231c7825 */ /* 0x042fe200078e0218 */
[----:B------:R-:W-:Y:S03]  /*10900*/  @P2 STG.E.U16 desc[UR16][R26.64], R21 ;  /* 0x000000151a002986 */ /* 0x000fe6000c101510 */
[----:B------:R-:W-:Y:S01]  /*10910*/  VIADD R35, R35, UR4 ;  /* 0x0000000423237c36 */ /* 0x000fe20008000000 */
[----:B------:R0:W-:Y:S01]  /*10920*/  @P4 STG.E.U16 desc[UR16][R28.64], R17 ;  /* 0x000000111c004986 */ /* 0x0001e2000c101510 */
[----:B------:R-:W-:Y:S02]  /*10930*/  ISETP.GE.AND P5, PT, R30, UR11, PT ;  /* 0x0000000b1e007c0c */ /* 0x000fe4000bfa6270 */
[----:B------:R-:W-:Y:S01]  /*10940*/  ISETP.LT.AND P4, PT, R70, UR10, !P1 ;  /* 0x0000000a46007c0c */ /* 0x000fe2000cf81270 */
[----:B------:R-:W-:Y:S01]  /*10950*/  IMAD.WIDE R4, R35, 0x2, R2 ;  /* 0x0000000223047825 */ /* 0x000fe200078e0202 */
[----:B------:R-:W-:-:S02]  /*10960*/  PRMT R30, R21, 0x7632, R30 ;  /* 0x00007632151e7816 */ /* 0x000fc4000000001e */
[----:B------:R-:W-:Y:S01]  /*10970*/  ISETP.LT.AND P1, PT, R69, UR10, !P1 ;  /* 0x0000000a45007c0c */ /* 0x000fe2000cf21270 */
[----:B------:R-:W-:Y:S02]  /*10980*/  VIADD R16, R71, 0xf ;  /* 0x0000000f47107836 */ /* 0x000fe40000000000 */
[----:B------:R-:W-:Y:S01]  /*10990*/  IMAD.WIDE R6, R35, 0x2, R24 ;  /* 0x0000000223067825 */ /* 0x000fe200078e0218 */
[----:B0-----:R-:W-:-:S03]  /*109a0*/  PRMT R29, R17, 0x7632, R29 ;  /* 0x00007632111d7816 */ /* 0x001fc6000000001d */
[----:B------:R-:W-:Y:S02]  /*109b0*/  VIADD R20, R71, 0x10 ;  /* 0x0000001047147836 */ /* 0x000fe40000000000 */
[----:B------:R-:W-:Y:S01]  /*109c0*/  VIADD R35, R35, UR4 ;  /* 0x0000000423237c36 */ /* 0x000fe20008000000 */
[----:B------:R-:W-:Y:S01]  /*109d0*/  @P3 STG.E.U16 desc[UR16][R4.64], R30 ;  /* 0x0000001e04003986 */ /* 0x000fe2000c101510 */
[----:B------:R-:W-:Y:S02]  /*109e0*/  ISETP.GE.AND P2, PT, R16, UR11, PT ;  /* 0x0000000b10007c0c */ /* 0x000fe4000bf46270 */
[C---:B------:R-:W-:Y:S01]  /*109f0*/  IMAD.WIDE R16, R35.reuse, 0x2, R2 ;  /* 0x0000000223107825 */ /* 0x040fe200078e0202 */
[----:B------:R0:W-:Y:S01]  /*10a00*/  @P6 STG.E.U16 desc[UR16][R6.64], R29 ;  /* 0x0000001d06006986 */ /* 0x0001e2000c101510 */
[----:B------:R-:W-:Y:S02]  /*10a10*/  ISETP.LT.AND P6, PT, R70, UR10, !P0 ;  /* 0x0000000a46007c0c */ /* 0x000fe4000c7c1270 */
[----:B------:R-:W-:Y:S01]  /*10a20*/  ISETP.GE.AND P3, PT, R20, UR11, PT ;  /* 0x0000000b14007c0c */ /* 0x000fe2000bf66270 */
[----:B------:R-:W-:Y:S01]  /*10a30*/  IMAD.WIDE R20, R35, 0x2, R24 ;  /* 0x0000000223147825 */ /* 0x000fe200078e0218 */
[----:B------:R1:W-:Y:S01]  /*10a40*/  @P4 STG.E.U16 desc[UR16][R16.64], R22 ;  /* 0x0000001610004986 */ /* 0x0003e2000c101510 */
[----:B------:R-:W-:-:S02]  /*10a50*/  ISETP.LT.AND P0, PT, R69, UR10, !P0 ;  /* 0x0000000a45007c0c */ /* 0x000fc4000c701270 */
[----:B------:R-:W-:Y:S01]  /*10a60*/  VIADD R27, R35, UR4 ;  /* 0x00000004231b7c36 */ /* 0x000fe20008000000 */
[----:B------:R-:W-:Y:S01]  /*10a70*/  @P1 STG.E.U16 desc[UR16][R20.64], R18 ;  /* 0x0000001214001986 */ /* 0x000fe2000c101510 */
[----:B------:R-:W-:Y:S02]  /*10a80*/  ISETP.LT.AND P1, PT, R70, UR10, !P5 ;  /* 0x0000000a46007c0c */ /* 0x000fe4000ef21270 */
[----:B0-----:R-:W-:Y:S01]  /*10a90*/  PRMT R7, R22, 0x7632, R7 ;  /* 0x0000763216077816 */ /* 0x001fe20000000007 */
[----:B------:R-:W-:Y:S01]  /*10aa0*/  IMAD.WIDE R4, R27, 0x2, R2 ;  /* 0x000000021b047825 */ /* 0x000fe200078e0202 */
[----:B------:R-:W-:-:S03]  /*10ab0*/  ISETP.LT.AND P5, PT, R69, UR10, !P5 ;  /* 0x0000000a45007c0c */ /* 0x000fc6000efa1270 */
[----:B------:R-:W-:Y:S02]  /*10ac0*/  VIADD R26, R71, 0x11 ;  /* 0x00000011471a7836 */ /* 0x000fe40000000000 */
[----:B------:R-:W-:Y:S01]  /*10ad0*/  VIADD R29, R27, UR4 ;  /* 0x000000041b1d7c36 */ /* 0x000fe20008000000 */
[----:B------:R0:W-:Y:S02]  /*10ae0*/  @P6 STG.E.U16 desc[UR16][R4.64], R7 ;  /* 0x0000000704006986 */ /* 0x0001e4000c101510 */
[----:B------:R-:W-:Y:S01]  /*10af0*/  ISETP.GE.AND P4, PT, R26, UR11, PT ;  /* 0x0000000b1a007c0c */ /* 0x000fe2000bf86270 */
[----:B-1----:R-:W-:Y:S01]  /*10b00*/  IMAD.WIDE R16, R29, 0x2, R2 ;  /* 0x000000021d107825 */ /* 0x002fe200078e0202 */
[----:B0-----:R-:W-:-:S03]  /*10b10*/  PRMT R5, R18, 0x7632, R5 ;  /* 0x0000763212057816 */ /* 0x001fc60000000005 */
[----:B------:R-:W-:-:S04]  /*10b20*/  IMAD.WIDE R6, R27, 0x2, R24 ;  /* 0x000000021b067825 */ /* 0x000fc800078e0218 */
[----:B------:R-:W-:Y:S01]  /*10b30*/  IMAD.WIDE R26, R29, 0x2, R24 ;  /* 0x000000021d1a7825 */ /* 0x000fe200078e0218 */
[----:B------:R0:W-:Y:S04]  /*10b40*/  @P0 STG.E.U16 desc[UR16][R6.64], R5 ;  /* 0x0000000506000986 */ /* 0x0001e8000c101510 */
[----:B------:R-:W-:Y:S01]  /*10b50*/  @P1 STG.E.U16 desc[UR16][R16.64], R23 ;  /* 0x0000001710001986 */ /* 0x000fe2000c101510 */
[C---:B------:R-:W-:Y:S01]  /*10b60*/  ISETP.LT.AND P1, PT, R70.reuse, UR10, !P2 ;  /* 0x0000000a46007c0c */ /* 0x040fe2000d721270 */
[----:B------:R-:W-:Y:S01]  /*10b70*/  VIADD R22, R71, 0x13 ;  /* 0x0000001347167836 */ /* 0x000fe20000000000 */
[----:B------:R-:W-:Y:S01]  /*10b80*/  ISETP.LT.AND P2, PT, R69, UR10, !P2 ;  /* 0x0000000a45007c0c */ /* 0x000fe2000d741270 */
[----:B------:R1:W-:Y:S01]  /*10b90*/  @P5 STG.E.U16 desc[UR16][R26.64], R19 ;  /* 0x000000131a005986 */ /* 0x0003e2000c101510 */
[----:B------:R-:W-:Y:S01]  /*10ba0*/  VIADD R29, R29, UR4 ;  /* 0x000000041d1d7c36 */ /* 0x000fe20008000000 */
[----:B------:R-:W-:-:S02]  /*10bb0*/  ISETP.LT.AND P5, PT, R70, UR10, !P3 ;  /* 0x0000000a46007c0c */ /* 0x000fc4000dfa1270 */
[----:B------:R-:W-:Y:S01]  /*10bc0*/  ISETP.LT.AND P3, PT, R69, UR10, !P3 ;  /* 0x0000000a45007c0c */ /* 0x000fe2000df61270 */
[C---:B------:R-:W-:Y:S01]  /*10bd0*/  VIADD R21, R29.reuse, UR4 ;  /* 0x000000041d157c36 */ /* 0x040fe20008000000 */
[----:B------:R-:W-:Y:S01]  /*10be0*/  ISETP.GE.AND P0, PT, R22, UR11, PT ;  /* 0x0000000b16007c0c */ /* 0x000fe2000bf06270 */
[----:B0-----:R-:W-:Y:S01]  /*10bf0*/  IMAD.WIDE R4, R29, 0x2, R2 ;  /* 0x000000021d047825 */ /* 0x001fe200078e0202 */
[----:B------:R-:W-:-:S03]  /*10c00*/  PRMT R22, R23, 0x7632, R22 ;  /* 0x0000763217167816 */ /* 0x000fc60000000016 */
[----:B------:R-:W-:Y:S01]  /*10c10*/  IMAD.WIDE R6, R29, 0x2, R24 ;  /* 0x000000021d067825 */ /* 0x000fe200078e0218 */
[----:B-1----:R-:W-:-:S03]  /*10c20*/  PRMT R27, R19, 0x7632, R27 ;  /* 0x00007632131b7816 */ /* 0x002fc6000000001b */
[C---:B------:R-:W-:Y:S01]  /*10c30*/  IMAD.WIDE R16, R21.reuse, 0x2, R2 ;  /* 0x0000000215107825 */ /* 0x040fe200078e0202 */
[----:B------:R-:W-:Y:S03]  /*10c40*/  @P1 STG.E.U16 desc[UR16][R4.64], R22 ;  /* 0x0000001604001986 */ /* 0x000fe6000c101510 */
[----:B------:R-:W-:Y:S01]  /*10c50*/  IMAD.WIDE R18, R21, 0x2, R24 ;  /* 0x0000000215127825 */ /* 0x000fe200078e0218 */
[----:B------:R-:W-:Y:S04]  /*10c60*/  @P2 STG.E.U16 desc[UR16][R6.64], R27 ;  /* 0x0000001b06002986 */ /* 0x000fe8000c101510 */
[----:B------:R0:W-:Y:S01]  /*10c70*/  @P5 STG.E.U16 desc[UR16][R16.64], R12 ;  /* 0x0000000c10005986 */ /* 0x0001e2000c101510 */
[----:B------:R-:W-:-:S03]  /*10c80*/  VIADD R28, R71, 0x12 ;  /* 0x00000012471c7836 */ /* 0x000fc60000000000 */
[----:B------:R1:W-:Y:S01]  /*10c90*/  @P3 STG.E.U16 desc[UR16][R18.64], R8 ;  /* 0x0000000812003986 */ /* 0x0003e2000c101510 */
[----:B------:R-:W-:Y:S02]  /*10ca0*/  ISETP.LT.AND P3, PT, R70, UR10, !P4 ;  /* 0x0000000a46007c0c */ /* 0x000fe4000e761270 */
[----:B------:R-:W-:Y:S01]  /*10cb0*/  ISETP.LT.AND P4, PT, R69, UR10, !P4 ;  /* 0x0000000a45007c0c */ /* 0x000fe2000e781270 */
[----:B------:R-:W-:Y:S01]  /*10cc0*/  VIADD R21, R21, UR4 ;  /* 0x0000000415157c36 */ /* 0x000fe20008000000 */
[----:B------:R-:W-:Y:S02]  /*10cd0*/  ISETP.GE.AND P6, PT, R28, UR11, PT ;  /* 0x0000000b1c007c0c */ /* 0x000fe4000bfc6270 */
[----:B0-----:R-:W-:Y:S01]  /*10ce0*/  PRMT R17, R12, 0x7632, R17 ;  /* 0x000076320c117816 */ /* 0x001fe20000000011 */
[C---:B------:R-:W-:Y:S01]  /*10cf0*/  IMAD.WIDE R4, R21.reuse, 0x2, R2 ;  /* 0x0000000215047825 */ /* 0x040fe200078e0202 */
[----:B------:R-:W-:Y:S02]  /*10d00*/  ISETP.LT.AND P5, PT, R70, UR10, !P6 ;  /* 0x0000000a46007c0c */ /* 0x000fe4000f7a1270 */
[----:B-1----:R-:W-:Y:S01]  /*10d10*/  PRMT R19, R8, 0x7632, R19 ;  /* 0x0000763208137816 */ /* 0x002fe20000000013 */
[----:B------:R-:W-:Y:S01]  /*10d20*/  IMAD.WIDE R6, R21, 0x2, R24 ;  /* 0x0000000215067825 */ /* 0x000fe200078e0218 */
[----:B------:R-:W-:Y:S01]  /*10d30*/  ISETP.LT.AND P6, PT, R69, UR10, !P6 ;  /* 0x0000000a45007c0c */ /* 0x000fe2000f7c1270 */
[----:B------:R0:W-:Y:S02]  /*10d40*/  @P3 STG.E.U16 desc[UR16][R4.64], R17 ;  /* 0x0000001104003986 */ /* 0x0001e4000c101510 */
[----:B------:R-:W-:-:S02]  /*10d50*/  VIADD R20, R71, 0x14 ;  /* 0x0000001447147836 */ /* 0x000fc40000000000 */
[----:B------:R1:W-:Y:S01]  /*10d60*/  @P4 STG.E.U16 desc[UR16][R6.64], R19 ;  /* 0x0000001306004986 */ /* 0x0003e2000c101510 */
[----:B------:R-:W-:Y:S01]  /*10d70*/  VIADD R23, R21, UR4 ;  /* 0x0000000415177c36 */ /* 0x000fe20008000000 */
[----:B------:R-:W-:Y:S02]  /*10d80*/  ISETP.LT.AND P4, PT, R70, UR10, !P0 ;  /* 0x0000000a46007c0c */ /* 0x000fe4000c781270 */
[----:B------:R-:W-:Y:S01]  /*10d90*/  ISETP.GE.AND P1, PT, R20, UR11, PT ;  /* 0x0000000b14007c0c */ /* 0x000fe2000bf26270 */
[----:B------:R-:W-:Y:S01]  /*10da0*/  VIADD R20, R71, 0x15 ;  /* 0x0000001547147836 */ /* 0x000fe20000000000 */
[----:B------:R-:W-:Y:S01]  /*10db0*/  ISETP.LT.AND P0, PT, R69, UR10, !P0 ;  /* 0x0000000a45007c0c */ /* 0x000fe2000c701270 */
[C---:B------:R-:W-:Y:S02]  /*10dc0*/  VIADD R27, R23.reuse, UR4 ;  /* 0x00000004171b7c36 */ /* 0x040fe40008000000 */
[----:B0-----:R-:W-:Y:S01]  /*10dd0*/  IMAD.WIDE R16, R23, 0x2, R2 ;  /* 0x0000000217107825 */ /* 0x001fe200078e0202 */
[----:B------:R-:W-:-:S03]  /*10de0*/  ISETP.GE.AND P2, PT, R20, UR11, PT ;  /* 0x0000000b14007c0c */ /* 0x000fc6000bf46270 */
[----:B-1----:R-:W-:Y:S01]  /*10df0*/  IMAD.WIDE R18, R23, 0x2, R24 ;  /* 0x0000000217127825 */ /* 0x002fe200078e0218 */
[----:B------:R-:W-:Y:S01]  /*10e00*/  PRMT R12, R13, 0x7632, R12 ;  /* 0x000076320d0c7816 */ /* 0x000fe2000000000c */
[----:B------:R0:W-:Y:S02]  /*10e10*/  @P5 STG.E.U16 desc[UR16][R16.64], R13 ;  /* 0x0000000d10005986 */ /* 0x0001e4000c101510 */
[----:B------:R-:W-:Y:S02]  /*10e20*/  IMAD.WIDE R20, R27, 0x2, R2 ;  /* 0x000000021b147825 */ /* 0x000fe400078e0202 */
[----:B------:R1:W-:Y:S02]  /*10e30*/  @P6 STG.E.U16 desc[UR16][R18.64], R9 ;  /* 0x0000000912006986 */ /* 0x0003e4000c101510 */
[C---:B------:R-:W-:Y:S02]  /*10e40*/  VIADD R5, R71.reuse, 0x17 ;  /* 0x0000001747057836 */ /* 0x040fe40000000000 */
[C---:B------:R-:W-:Y:S01]  /*10e50*/  VIADD R4, R71.reuse, 0x18 ;  /* 0x0000001847047836 */ /* 0x040fe20000000000 */
[----:B------:R-:W-:Y:S01]  /*10e60*/  ISETP.LT.AND P6, PT, R70, UR10, !P1 ;  /* 0x0000000a46007c0c */ /* 0x000fe2000cfc1270 */
[----:B------:R-:W-:Y:S01]  /*10e70*/  VIADD R8, R71, 0x16 ;  /* 0x0000001647087836 */ /* 0x000fe20000000000 */
[----:B------:R-:W-:Y:S01]  /*10e80*/  ISETP.LT.AND P1, PT, R69, UR10, !P1 ;  /* 0x0000000a45007c0c */ /* 0x000fe2000cf21270 */
[----:B------:R-:W-:Y:S01]  /*10e90*/  IMAD.WIDE R22, R27, 0x2, R24 ;  /* 0x000000021b167825 */ /* 0x000fe200078e0218 */
[----:B------:R-:W-:Y:S01]  /*10ea0*/  PRMT R28, R9, 0x7632, R28 ;  /* 0x00007632091c7816 */ /* 0x000fe2000000001c */
[----:B------:R2:W-:Y:S01]  /*10eb0*/  @P4 STG.E.U16 desc[UR16][R20.64], R12 ;  /* 0x0000000c14004986 */ /* 0x0005e2000c101510 */
[----:B------:R-:W-:Y:S01]  /*10ec0*/  ISETP.GE.AND P5, PT, R5, UR11, PT ;  /* 0x0000000b05007c0c */ /* 0x000fe2000bfa6270 */
[----:B0-----:R-:W-:Y:S01]  /*10ed0*/  VIADD R13, R27, UR4 ;  /* 0x000000041b0d7c36 */ /* 0x001fe20008000000 */
[----:B------:R-:W-:Y:S01]  /*10ee0*/  ISETP.GE.AND P4, PT, R4, UR11, PT ;  /* 0x0000000b04007c0c */ /* 0x000fe2000bf86270 */
[----:B------:R-:W-:Y:S01]  /*10ef0*/  LDS.128 R16, [R0+0x1000] ;  /* 0x0010000000107984 */ /* 0x000fe20000000c00 */
[----:B------:R-:W-:-:S03]  /*10f00*/  ISETP.GE.AND P3, PT, R8, UR11, PT ;  /* 0x0000000b08007c0c */ /* 0x000fc6000bf66270 */
[----:B------:R-:W0:Y:S01]  /*10f10*/  LDS.128 R4, [R0] ;  /* 0x0000000000047984 */ /* 0x000e220000000c00 */
[----:B-1----:R-:W-:-:S03]  /*10f20*/  IMAD.WIDE R8, R13, 0x2, R2 ;  /* 0x000000020d087825 */ /* 0x002fc600078e0202 */
[----:B------:R-:W-:Y:S01]  /*10f30*/  @P0 STG.E.U16 desc[UR16][R22.64], R28 ;  /* 0x0000001c16000986 */ /* 0x000fe2000c101510 */
[----:B------:R-:W-:Y:S01]  /*10f40*/  ISETP.LT.AND P0, PT, R70, UR10, !P2 ;  /* 0x0000000a46007c0c */ /* 0x000fe2000d701270 */
[C---:B------:R-:W-:Y:S02]  /*10f50*/  VIADD R27, R13.reuse, UR4 ;  /* 0x000000040d1b7c36 */ /* 0x040fe40008000000 */
[----:B--2---:R-:W-:Y:S01]  /*10f60*/  IMAD.WIDE R12, R13, 0x2, R24 ;  /* 0x000000020d0c7825 */ /* 0x004fe200078e0218 */
[----:B------:R1:W-:Y:S01]  /*10f70*/  @P6 STG.E.U16 desc[UR16][R8.64], R14 ;  /* 0x0000000e08006986 */ /* 0x0003e2000c101510 */
[----:B------:R-:W-:-:S03]  /*10f80*/  ISETP.LT.AND P2, PT, R69, UR10, !P2 ;  /* 0x0000000a45007c0c */ /* 0x000fc6000d741270 */
[----:B------:R2:W-:Y:S01]  /*10f90*/  @P1 STG.E.U16 desc[UR16][R12.64], R10 ;  /* 0x0000000a0c001986 */ /* 0x0005e2000c101510 */
[----:B------:R-:W-:Y:S01]  /*10fa0*/  ISETP.LT.AND P1, PT, R70, UR10, !P3 ;  /* 0x0000000a46007c0c */ /* 0x000fe2000df21270 */
[----:B------:R-:W-:Y:S01]  /*10fb0*/  IMAD.WIDE R20, R27, 0x2, R2 ;  /* 0x000000021b147825 */ /* 0x000fe200078e0202 */
[----:B------:R-:W-:Y:S02]  /*10fc0*/  ISETP.LT.AND P3, PT, R69, UR10, !P3 ;  /* 0x0000000a45007c0c */ /* 0x000fe4000df61270 */
[----:B-1----:R-:W-:Y:S01]  /*10fd0*/  PRMT R9, R14, 0x7632, R9 ;  /* 0x000076320e097816 */ /* 0x002fe20000000009 */
[----:B------:R-:W-:Y:S02]  /*10fe0*/  VIADD R26, R71, 0x19 ;  /* 0x00000019471a7836 */ /* 0x000fe40000000000 */
[----:B------:R-:W-:Y:S01]  /*10ff0*/  VIADD R29, R27, UR4 ;  /* 0x000000041b1d7c36 */ /* 0x000fe20008000000 */
[----:B--2---:R-:W-:Y:S01]  /*11000*/  PRMT R13, R10, 0x7632, R13 ;  /* 0x000076320a0d7816 */ /* 0x004fe2000000000d */
[----:B------:R1:W-:Y:S01]  /*11010*/  @P0 STG.E.U16 desc[UR16][R20.64], R9 ;  /* 0x0000000914000986 */ /* 0x0003e2000c101510 */
[----:B------:R-:W-:Y:S01]  /*11020*/  ISETP.GE.AND P6, PT, R26, UR11, PT ;  /* 0x0000000b1a007c0c */ /* 0x000fe2000bfc6270 */
[----:B------:R-:W-:-:S04]  /*11030*/  IMAD.WIDE R22, R29, 0x2, R2 ;  /* 0x000000021d167825 */ /* 0x000fc800078e0202 */
[----:B-1----:R-:W-:-:S04]  /*11040*/  IMAD.WIDE R8, R27, 0x2, R24 ;  /* 0x000000021b087825 */ /* 0x002fc800078e0218 */
[C---:B------:R-:W-:Y:S01]  /*11050*/  IMAD.WIDE R26, R29.reuse, 0x2, R24 ;  /* 0x000000021d1a7825 */ /* 0x040fe200078e0218 */
[----:B------:R1:W-:Y:S04]  /*11060*/  @P2 STG.E.U16 desc[UR16][R8.64], R13 ;  /* 0x0000000d08002986 */ /* 0x0003e8000c101510 */
[----:B------:R-:W-:Y:S01]  /*11070*/  @P1 STG.E.U16 desc[UR16][R22.64], R15 ;  /* 0x0000000f16001986 */ /* 0x000fe2000c101510 */
[C---:B------:R-:W-:Y:S01]  /*11080*/  ISETP.LT.AND P1, PT, R70.reuse, UR10, !P5 ;  /* 0x0000000a46007c0c */ /* 0x040fe2000ef21270 */
[----:B------:R-:W-:Y:S01]  /*11090*/  VIADD R29, R29, UR4 ;  /* 0x000000041d1d7c36 */ /* 0x000fe20008000000 */
[----:B------:R-:W-:Y:S01]  /*110a0*/  ISETP.LT.AND P5, PT, R69, UR10, !P5 ;  /* 0x0000000a45007c0c */ /* 0x000fe2000efa1270 */
[----:B------:R2:W-:Y:S01]  /*110b0*/  @P3 STG.E.U16 desc[UR16][R26.64], R11 ;  /* 0x0000000b1a003986 */ /* 0x0005e2000c101510 */
[----:B------:R-:W-:-:S02]  /*110c0*/  ISETP.LT.AND P3, PT, R70, UR10, !P4 ;  /* 0x0000000a46007c0c */ /* 0x000fc4000e761270 */
[----:B------:R-:W-:Y:S01]  /*110d0*/  ISETP.LT.AND P4, PT, R69, UR10, !P4 ;  /* 0x0000000a45007c0c */ /* 0x000fe2000e781270 */
[----:B------:R-:W-:Y:S02]  /*110e0*/  VIADD R14, R71, 0x1a ;  /* 0x0000001a470e7836 */ /* 0x000fe40000000000 */
[----:B------:R-:W-:Y:S01]  /*110f0*/  VIADD R21, R29, UR4 ;  /* 0x000000041d157c36 */ /* 0x000fe20008000000 */
[----:B------:R-:W-:Y:S01]  /*11100*/  PRMT R20, R15, 0x7632, R20 ;  /* 0x000076320f147816 */ /* 0x000fe20000000014 */
[----:B-1----:R-:W-:Y:S01]  /*11110*/  IMAD.WIDE R8, R29, 0x2, R2 ;  /* 0x000000021d087825 */ /* 0x002fe200078e0202 */
[----:B------:R-:W-:Y:S02]  /*11120*/  ISETP.GE.AND P0, PT, R14, UR11, PT ;  /* 0x0000000b0e007c0c */ /* 0x000fe4000bf06270 */
[----:B--2---:R-:W-:Y:S01]  /*11130*/  PRMT R27, R11, 0x7632, R27 ;  /* 0x000076320b1b7816 */ /* 0x004fe2000000001b */
[----:B------:R-:W-:Y:S01]  /*11140*/  IMAD.WIDE R10, R29, 0x2, R24 ;  /* 0x000000021d0a7825 */ /* 0x000fe200078e0218 */
[----:B------:R1:W-:Y:S03]  /*11150*/  @P1 STG.E.U16 desc[UR16][R8.64], R20 ;  /* 0x0000001408001986 */ /* 0x0003e6000c101510 */
[C---:B------:R-:W-:Y:S01]  /*11160*/  IMAD.WIDE R12, R21.reuse, 0x2, R2 ;  /* 0x00000002150c7825 */ /* 0x040fe200078e0202 */
[----:B------:R2:W-:Y:S03]  /*11170*/  @P5 STG.E.U16 desc[UR16][R10.64], R27 ;  /* 0x0000001b0a005986 */ /* 0x0005e6000c101510 */
[----:B------:R-:W-:Y:S01]  /*11180*/  IMAD.WIDE R14, R21, 0x2, R24 ;  /* 0x00000002150e7825 */ /* 0x000fe200078e0218 */
[----:B0-----:R0:W-:Y:S01]  /*11190*/  @P3 STG.E.U16 desc[UR16][R12.64], R4 ;  /* 0x000000040c003986 */ /* 0x0011e2000c101510 */
[----:B------:R-:W-:-:S03]  /*111a0*/  ISETP.LT.AND P5, PT, R70, UR10, !P0 ;  /* 0x0000000a46007c0c */ /* 0x000fc6000c7a1270 */
[----:B------:R3:W-:Y:S01]  /*111b0*/  @P4 STG.E.U16 desc[UR16][R14.64], R16 ;  /* 0x000000100e004986 */ /* 0x0007e2000c101510 */
[----:B------:R-:W-:Y:S01]  /*111c0*/  ISETP.LT.AND P4, PT, R70, UR10, !P6 ;  /* 0x0000000a46007c0c */ /* 0x000fe2000f781270 */
[----:B------:R-:W-:Y:S01]  /*111d0*/  VIADD R21, R21, UR4 ;  /* 0x0000000415157c36 */ /* 0x000fe20008000000 */
[----:B------:R-:W-:Y:S01]  /*111e0*/  ISETP.LT.AND P6, PT, R69, UR10, !P6 ;  /* 0x0000000a45007c0c */ /* 0x000fe2000f7c1270 */
[----:B------:R-:W-:Y:S02]  /*111f0*/  VIADD R0, R71, 0x1b ;  /* 0x0000001b47007836 */ /* 0x000fe40000000000 */
[C---:B------:R-:W-:Y:S01]  /*11200*/  VIADD R23, R21.reuse, UR4 ;  /* 0x0000000415177c36 */ /* 0x040fe20008000000 */
[----:B------:R-:W-:Y:S01]  /*11210*/  PRMT R22, R4, 0x7632, R22 ;  /* 0x0000763204167816 */ /* 0x000fe20000000016 */
[----:B-1----:R-:W-:Y:S01]  /*11220*/  IMAD.WIDE R8, R21, 0x2, R2 ;  /* 0x0000000215087825 */ /* 0x002fe200078e0202 */
[----:B------:R-:W-:Y:S02]  /*11230*/  ISETP.GE.AND P2, PT, R0, UR11, PT ;  /* 0x0000000b00007c0c */ /* 0x000fe4000bf46270 */
[----:B------:R-:W-:Y:S01]  /*11240*/  PRMT R26, R16, 0x7632, R26 ;  /* 0x00007632101a7816 */ /* 0x000fe2000000001a */
[----:B------:R-:W-:-:S02]  /*11250*/  VIADD R0, R71, 0x1c ;  /* 0x0000001c47007836 */ /* 0x000fc40000000000 */
[----:B--2---:R-:W-:Y:S01]  /*11260*/  IMAD.WIDE R10, R21, 0x2, R24 ;  /* 0x00000002150a7825 */ /* 0x004fe200078e0218 */
[----:B------:R1:W-:Y:S03]  /*11270*/  @P4 STG.E.U16 desc[UR16][R8.64], R22 ;  /* 0x0000001608004986 */ /* 0x0003e6000c101510 */
[----:B0-----:R-:W-:Y:S01]  /*11280*/  IMAD.WIDE R12, R23, 0x2, R2 ;  /* 0x00000002170c7825 */ /* 0x001fe200078e0202 */
[----:B------:R-:W-:Y:S01]  /*11290*/  ISETP.GE.AND P1, PT, R0, UR11, PT ;  /* 0x0000000b00007c0c */ /* 0x000fe2000bf26270 */
[----:B------:R-:W-:Y:S01]  /*112a0*/  @P6 STG.E.U16 desc[UR16][R10.64], R26 ;  /* 0x0000001a0a006986 */ /* 0x000fe2000c101510 */
[----:B------:R-:W-:-:S03]  /*112b0*/  ISETP.LT.AND P0, PT, R69, UR10, !P0 ;  /* 0x0000000a45007c0c */ /* 0x000fc6000c701270 */
[----:B------:R0:W-:Y:S01]  /*112c0*/  @P5 STG.E.U16 desc[UR16][R12.64], R5 ;  /* 0x000000050c005986 */ /* 0x0001e2000c101510 */
[C---:B------:R-:W-:Y:S01]  /*112d0*/  ISETP.LT.AND P5, PT, R70.reuse, UR10, !P2 ;  /* 0x0000000a46007c0c */ /* 0x040fe2000d7a1270 */
[----:B---3--:R-:W-:Y:S01]  /*112e0*/  VIADD R15, R23, UR4 ;  /* 0x00000004170f7c36 */ /* 0x008fe20008000000 */
[----:B------:R-:W-:Y:S02]  /*112f0*/  ISETP.LT.AND P2, PT, R69, UR10, !P2 ;  /* 0x0000000a45007c0c */ /* 0x000fe4000d741270 */
[----:B------:R-:W-:Y:S01]  /*11300*/  ISETP.LT.AND P6, PT, R70, UR10, !P1 ;  /* 0x0000000a46007c0c */ /* 0x000fe2000cfc1270 */
[----:B------:R-:W-:Y:S01]  /*11310*/  VIADD R0, R71, 0x1e ;  /* 0x0000001e47007836 */ /* 0x000fe20000000000 */
[----:B------:R-:W-:Y:S01]  /*11320*/  PRMT R14, R5, 0x7632, R14 ;  /* 0x00007632050e7816 */ /* 0x000fe2000000000e */
[----:B------:R-:W-:Y:S02]  /*11330*/  VIADD R21, R15, UR4 ;  /* 0x000000040f157c36 */ /* 0x000fe40008000000 */
[----:B------:R-:W-:-:S02]  /*11340*/  VIADD R20, R71, 0x1d ;  /* 0x0000001d47147836 */ /* 0x000fc40000000000 */
[----:B-1----:R-:W-:Y:S01]  /*11350*/  IMAD.WIDE R8, R23, 0x2, R24 ;  /* 0x0000000217087825 */ /* 0x002fe200078e0218 */
[----:B------:R-:W-:-:S03]  /*11360*/  PRMT R16, R17, 0x7632, R16 ;  /* 0x0000763211107816 */ /* 0x000fc60000000010 */
[----:B0-----:R-:W-:Y:S01]  /*11370*/  IMAD.WIDE R4, R15, 0x2, R2 ;  /* 0x000000020f047825 */ /* 0x001fe200078e0202 */
[----:B------:R-:W-:-:S03]  /*11380*/  ISETP.GE.AND P4, PT, R0, UR11, PT ;  /* 0x0000000b00007c0c */ /* 0x000fc6000bf86270 */
[----:B------:R-:W-:Y:S01]  /*11390*/  IMAD.WIDE R10, R15, 0x2, R24 ;  /* 0x000000020f0a7825 */ /* 0x000fe200078e0218 */
[----:B------:R-:W-:Y:S01]  /*113a0*/  ISETP.GE.AND P3, PT, R20, UR11, PT ;  /* 0x0000000b14007c0c */ /* 0x000fe2000bf66270 */
[----:B------:R0:W-:Y:S02]  /*113b0*/  @P0 STG.E.U16 desc[UR16][R8.64], R17 ;  /* 0x0000001108000986 */ /* 0x0001e4000c101510 */
[----:B------:R-:W-:Y:S02]  /*113c0*/  IMAD.WIDE R12, R21, 0x2, R2 ;  /* 0x00000002150c7825 */ /* 0x000fe400078e0202 */
[----:B------:R1:W-:Y:S02]  /*113d0*/  @P5 STG.E.U16 desc[UR16][R4.64], R14 ;  /* 0x0000000e04005986 */ /* 0x0003e4000c101510 */
[----:B------:R-:W-:Y:S01]  /*113e0*/  VIADD R0, R71, 0x1f ;  /* 0x0000001f47007836 */ /* 0x000fe20000000000 */
[----:B------:R-:W-:Y:S01]  /*113f0*/  ISETP.LT.AND P1, PT, R69, UR10, !P1 ;  /* 0x0000000a45007c0c */ /* 0x000fe2000cf21270 */
[----:B------:R-:W-:Y:S01]  /*11400*/  @P2 STG.E.U16 desc[UR16][R10.64], R16 ;  /* 0x000000100a002986 */ /* 0x000fe2000c101510 */
[----:B------:R-:W-:-:S03]  /*11410*/  VIADD R15, R21, UR4 ;  /* 0x00000004150f7c36 */ /* 0x000fc60008000000 */
[----:B------:R2:W-:Y:S01]  /*11420*/  @P6 STG.E.U16 desc[UR16][R12.64], R6 ;  /* 0x000000060c006986 */ /* 0x0005e2000c101510 */
[----:B------:R-:W-:Y:S02]  /*11430*/  ISETP.LT.AND P6, PT, R70, UR10, !P3 ;  /* 0x0000000a46007c0c */ /* 0x000fe4000dfc1270 */
[----:B------:R-:W-:Y:S02]  /*11440*/  ISETP.GE.AND P0, PT, R0, UR11, PT ;  /* 0x0000000b00007c0c */ /* 0x000fe4000bf06270 */
[----:B------:R-:W-:Y:S02]  /*11450*/  ISETP.LT.AND P3, PT, R69, UR10, !P3 ;  /* 0x0000000a45007c0c */ /* 0x000fe4000df61270 */
[C---:B------:R-:W-:Y:S01]  /*11460*/  ISETP.LT.AND P5, PT, R70.reuse, UR10, !P4 ;  /* 0x0000000a46007c0c */ /* 0x040fe2000e7a1270 */
[----:B0-----:R-:W-:Y:S01]  /*11470*/  VIADD R17, R15, UR4 ;  /* 0x000000040f117c36 */ /* 0x001fe20008000000 */
[----:B------:R-:W-:Y:S02]  /*11480*/  ISETP.LT.AND P4, PT, R69, UR10, !P4 ;  /* 0x0000000a45007c0c */ /* 0x000fe4000e781270 */
[----:B------:R-:W-:Y:S01]  /*11490*/  ISETP.LT.AND P2, PT, R70, UR10, !P0 ;  /* 0x0000000a46007c0c */ /* 0x000fe2000c741270 */
[----:B-1----:R-:W-:Y:S01]  /*114a0*/  IMAD.WIDE R4, R21, 0x2, R24 ;  /* 0x0000000215047825 */ /* 0x002fe200078e0218 */
[----:B------:R-:W-:-:S02]  /*114b0*/  ISETP.LT.AND P0, PT, R69, UR10, !P0 ;  /* 0x0000000a45007c0c */ /* 0x000fc4000c701270 */
[----:B------:R-:W-:Y:S01]  /*114c0*/  PRMT R0, R6, 0x7632, R0 ;  /* 0x0000763206007816 */ /* 0x000fe20000000000 */
[----:B------:R-:W-:Y:S01]  /*114d0*/  IMAD.WIDE R8, R15, 0x2, R2 ;  /* 0x000000020f087825 */ /* 0x000fe200078e0202 */
[----:B--2---:R-:W-:-:S03]  /*114e0*/  PRMT R6, R18, 0x7632, R6 ;  /* 0x0000763212067816 */ /* 0x004fc60000000006 */
[----:B------:R-:W-:Y:S02]  /*114f0*/  VIADD R21, R17, UR4 ;  /* 0x0000000411157c36 */ /* 0x000fe40008000000 */
[----:B------:R-:W-:Y:S01]  /*11500*/  IMAD.WIDE R10, R15, 0x2, R24 ;  /* 0x000000020f0a7825 */ /* 0x000fe200078e0218 */
[----:B------:R0:W-:Y:S03]  /*11510*/  @P1 STG.E.U16 desc[UR16][R4.64], R18 ;  /* 0x0000001204001986 */ /* 0x0001e6000c101510 */
[C---:B------:R-:W-:Y:S01]  /*11520*/  IMAD.WIDE R12, R17.reuse, 0x2, R2 ;  /* 0x00000002110c7825 */ /* 0x040fe200078e0202 */
[----:B------:R1:W-:Y:S03]  /*11530*/  @P6 STG.E.U16 desc[UR16][R8.64], R0 ;  /* 0x0000000008006986 */ /* 0x0003e6000c101510 */
[----:B------:R-:W-:Y:S01]  /*11540*/  IMAD.WIDE R14, R17, 0x2, R24 ;  /* 0x00000002110e7825 */ /* 0x000fe200078e0218 */
[----:B------:R2:W-:Y:S03]  /*11550*/  @P3 STG.E.U16 desc[UR16][R10.64], R6 ;  /* 0x000000060a003986 */ /* 0x0005e6000c101510 */
[----:B------:R-:W-:Y:S01]  /*11560*/  IMAD.WIDE R2, R21, 0x2, R2 ;  /* 0x0000000215027825 */ /* 0x000fe200078e0202 */
[----:B0-----:R-:W-:Y:S01]  /*11570*/  PRMT R5, R7, 0x7632, R5 ;  /* 0x0000763207057816 */ /* 0x001fe20000000005 */
[----:B------:R2:W-:Y:S02]  /*11580*/  @P5 STG.E.U16 desc[UR16][R12.64], R7 ;  /* 0x000000070c005986 */ /* 0x0005e4000c101510 */
[----:B------:R-:W-:Y:S01]  /*11590*/  IMAD.WIDE R24, R21, 0x2, R24 ;  /* 0x0000000215187825 */ /* 0x000fe200078e0218 */
[----:B-1----:R-:W-:Y:S01]  /*115a0*/  PRMT R9, R19, 0x7632, R9 ;  /* 0x0000763213097816 */ /* 0x002fe20000000009 */
[----:B------:R2:W-:Y:S04]  /*115b0*/  @P4 STG.E.U16 desc[UR16][R14.64], R19 ;  /* 0x000000130e004986 */ /* 0x0005e8000c101510 */
[----:B------:R2:W-:Y:S04]  /*115c0*/  @P2 STG.E.U16 desc[UR16][R2.64], R5 ;  /* 0x0000000502002986 */ /* 0x0005e8000c101510 */
[----:B------:R2:W-:Y:S01]  /*115d0*/  @P0 STG.E.U16 desc[UR16][R24.64], R9 ;  /* 0x0000000918000986 */ /* 0x0005e2000c101510 */
[----:B------:R-:W-:Y:S06]  /*115e0*/  BAR.SYNC.DEFER_BLOCKING 0x0 ;  /* 0x0000000000007b1d */ /* 0x000fec0000010000 */
[----:B------:R-:W-:Y:S05]  /*115f0*/  BRA.U UP0, `(.L_x_13) ;  /* 0x0000000100a07547 */ /* 0x000fea000b800000 */
[----:B------:R-:W0:Y:S01]  /*11600*/  S2UR UR5, SR_CgaCtaId ;  /* 0x00000000000579c3 */ /* 0x000e220000008800 */
[----:B------:R-:W-:Y:S01]  /*11610*/  NOP ;  /* 0x0000000000007918 */ /* 0x000fe20000000000 */
[----:B------:R-:W-:Y:S01]  /*11620*/  UMOV UR4, 0x50 ;  /* 0x0000005000047882 */ /* 0x000fe20000000000 */
[----:B------:R-:W-:Y:S02]  /*11630*/  IMAD.U32 R0, RZ, RZ, UR6 ;  /* 0x00000006ff007e24 */ /* 0x000fe4000f8e00ff */
[----:B--2---:R-:W-:Y:S02]  /*11640*/  IMAD.MOV.U32 R3, RZ, RZ, 0xf ;  /* 0x0000000fff037424 */ /* 0x004fe400078e00ff */
[----:B------:R-:W-:Y:S01]  /*11650*/  IMAD.MOV.U32 R7, RZ, RZ, 0x1 ;  /* 0x00000001ff077424 */ /* 0x000fe200078e00ff */
[----:B------:R-:W-:-:S04]  /*11660*/  LOP3.LUT R0, R0, 0xffff, RZ, 0xc0, !PT ;  /* 0x0000ffff00007812 */ /* 0x000fc800078ec0ff */
[----:B------:R-:W-:-:S05]  /*11670*/  SHF.R.U32.HI R0, RZ, 0x5, R0 ;  /* 0x00000005ff007819 */ /* 0x000fca0000011600 */
[----:B------:R-:W-:Y:S01]  /*11680*/  VIADD R2, R0, 0x10 ;  /* 0x0000001000027836 */ /* 0x000fe20000000000 */
[----:B------:R-:W-:Y:S01]  /*11690*/  SHF.L.U32 R0, R3, R0, RZ ;  /* 0x0000000003007219 */ /* 0x000fe200000006ff */
[----:B0-----:R-:W-:-:S03]  /*116a0*/  ULEA UR7, UR5, UR4, 0x18 ;  /* 0x0000000405077291 */ /* 0x001fc6000f8ec0ff */
[----:B------:R-:W-:-:S04]  /*116b0*/  SHF.L.U32 R3, R7, R2, RZ ;  /* 0x0000000207037219 */ /* 0x000fc800000006ff */
[----:B------:R-:W-:Y:S02]  /*116c0*/  LOP3.LUT R0, R3, R0, RZ, 0xfc, !PT ;  /* 0x0000000003007212 */ /* 0x000fe400078efcff */
[----:B------:R-:W0:Y:S02]  /*116d0*/  LDS R5, [UR7] ;  /* 0x00000007ff057984 */ /* 0x000e240008000800 */
[C---:B------:R-:W-:Y:S02]  /*116e0*/  LOP3.LUT R2, R0.reuse, 0xffff, RZ, 0xc0, !PT ;  /* 0x0000ffff00027812 */ /* 0x040fe400078ec0ff */
[----:B0-----:R-:W-:-:S04]  /*116f0*/  LOP3.LUT R3, R0, 0xffff, R5, 0x80, !PT ;  /* 0x0000ffff00037812 */ /* 0x001fc800078e8005 */
[----:B------:R-:W-:-:S13]  /*11700*/  ISETP.NE.AND P0, PT, R3, R2, PT ;  /* 0x000000020300720c */ /* 0x000fda0003f05270 */
[----:B------:R-:W-:Y:S05]  /*11710*/  @P0 BRA `(.L_x_14) ;  /* 0x0000000000500947 */ /* 0x000fea0003800000 */
[----:B------:R-:W-:Y:S02]  /*11720*/  SHF.R.U32.HI R5, RZ, 0x10, R5 ;  /* 0x00000010ff057819 */ /* 0x000fe40000011605 */
[----:B------:R-:W-:-:S04]  /*11730*/  SHF.R.U32.HI R2, RZ, 0x10, R0 ;  /* 0x00000010ff027819 */ /* 0x000fc80000011600 */
[----:B------:R-:W-:-:S04]  /*11740*/  LOP3.LUT R5, R5, R2, RZ, 0xc0, !PT ;  /* 0x0000000205057212 */ /* 0x000fc800078ec0ff */
[----:B------:R-:W-:-:S13]  /*11750*/  ISETP.NE.AND P0, PT, R5, R2, PT ;  /* 0x000000020500720c */ /* 0x000fda0003f05270 */
[----:B------:R-:W-:Y:S05]  /*11760*/  @P0 BRA `(.L_x_15) ;  /* 0x0000000000300947 */ /* 0x000fea0003800000 */
[----:B------:R-:W-:Y:S01]  /*11770*/  R2UR UR4, R0 ;  /* 0x00000000000472ca */ /* 0x000fe200000e0000 */
[----:B------:R-:W-:Y:S01]  /*11780*/  VOTEU.ANY UR5, UPT, PT ;  /* 0x0000000000057886 */ /* 0x000fe200038e0100 */
[----:B------:R-:W0:Y:S01]  /*11790*/  S2R R0, SR_LANEID ;  /* 0x0000000000007919 */ /* 0x000e220000000000 */
[----:B------:R-:W-:-:S10]  /*117a0*/  UFLO.U32 UR5, UR5 ;  /* 0x00000005000572bd */ /* 0x000fd400080e0000 */
[----:B------:R-:W-:-:S06]  /*117b0*/  ULOP3.LUT UR4, URZ, UR4, URZ, 0x33, !UPT ;  /* 0x00000004ff047292 */ /* 0x000fcc000f8e33ff */
[----:B------:R-:W-:-:S04]  /*117c0*/  IMAD.U32 R2, RZ, RZ, UR4 ;  /* 0x00000004ff027e24 */ /* 0x000fc8000f8e00ff */
[----:B------:R-:W1:Y:S02]  /*117d0*/  REDUX UR6, R2 ;  /* 0x00000000020673c4 */ /* 0x000e640000000000 */
[----:B------:R3:W-:Y:S01]  /*117e0*/  UTCATOMSWS.AND URZ, UR4 ;  /* 0x0000000400ff79e3 */ /* 0x0007e20008000000 */
[----:B0-----:R-:W-:Y:S01]  /*117f0*/  ISETP.EQ.U32.AND P0, PT, R0, UR5, PT ;  /* 0x0000000500007c0c */ /* 0x001fe2000bf02070 */
[----:B-1----:R-:W-:-:S12]  /*11800*/  IMAD.U32 R0, RZ, RZ, UR6 ;  /* 0x00000006ff007e24 */ /* 0x002fd8000f8e00ff */
[----:B------:R3:W-:Y:S01]  /*11810*/  @P0 ATOMS.AND RZ, [UR7], R0 ;  /* 0x00000000ffff098c */ /* 0x0007e2000a800007 */
[----:B------:R-:W-:Y:S05]  /*11820*/  BRA `(.L_x_13) ;  /* 0x0000000000147947 */ /* 0x000fea0003800000 */
.L_x_15:
[----:B------:R-:W-:-:S07]  /*11830*/  MOV R2, 0x11850 ;  /* 0x0001185000027802 */ /* 0x000fce0000000f00 */
[----:B------:R-:W-:Y:S05]  /*11840*/  CALL.REL.NOINC `($__internal_0_$__cuda_sm10x_tcgen05_guardrail_trap_col_being_dealloced_not_returned_by_alloc) ;  /* 0x00000000002c7944 */ /* 0x000fea0003c00000 */
[----:B------:R-:W-:Y:S05]  /*11850*/  BRA `(.L_x_13) ;  /* 0x0000000000087947 */ /* 0x000fea0003800000 */
.L_x_14:
[----:B------:R-:W-:-:S07]  /*11860*/  MOV R2, 0x11880 ;  /* 0x0001188000027802 */ /* 0x000fce0000000f00 */
[----:B------:R-:W-:Y:S05]  /*11870*/  CALL.REL.NOINC `($__internal_2_$__cuda_sm10x_tcgen05_guardrail_trap_unallocated_columns_being_dealloced) ;  /* 0x0000000000387944 */ /* 0x000fea0003c00000 */
.L_x_13:
[----:B------:R-:W-:Y:S01]  /*11880*/  NOP ;  /* 0x0000000000007918 */ /* 0x000fe20000000000 */
[----:B---3--:R-:W-:Y:S05]  /*11890*/  EXIT ;  /* 0x000000000000794d */ /* 0x008fea0003800000 */
.L_x_8:
[----:B------:R-:W0:Y:S02]  /*118a0*/  SYNCS.PHASECHK.TRANS64.TRYWAIT P2, [UR8], R6 ;  /* 0x00000006ff0075a7 */ /* 0x000e240008041108 */
[----:B0-----:R-:W-:Y:S05]  /*118b0*/  @!P2 BRA `(.L_x_8) ;  /* 0xfffffffc00f8a947 */ /* 0x001fea000383ffff */
[----:B------:R-:W-:Y:S05]  /*118c0*/  BRA `(.L_x_16) ;  /* 0xffffff74009c7947 */ /* 0x000fea000383ffff */
.L_x_12:
[----:B------:R-:W1:Y:S02]  /*118d0*/  SYNCS.PHASECHK.TRANS64.TRYWAIT P0, [UR8], R0 ;  /* 0x00000000ff0075a7 */ /* 0x000e640008001108 */
[----:B-1----:R-:W-:Y:S05]  /*118e0*/  @!P0 BRA `(.L_x_12) ;  /* 0xfffffffc00f88947 */ /* 0x002fea000383ffff */
[----:B------:R-:W-:Y:S05]  /*118f0*/  BRA `(.L_x_11) ;  /* 0xffffffe000f47947 */ /* 0x000fea000383ffff */
        .weak           $__internal_0_$__cuda_sm10x_tcgen05_guardrail_trap_col_being_dealloced_not_returned_by_alloc
        .type           $__internal_0_$__cuda_sm10x_tcgen05_guardrail_trap_col_being_dealloced_not_returned_by_alloc,@function
        .size           $__internal_0_$__cuda_sm10x_tcgen05_guardrail_trap_col_being_dealloced_not_returned_by_alloc,($__internal_1_$__cuda_sm10x_tcgen05_guardrail_trap_phase_invalid_during_alloc - $__internal_0_$__cuda_sm10x_tcgen05_guardrail_trap_col_being_dealloced_not_returned_by_alloc)
$__internal_0_$__cuda_sm10x_tcgen05_guardrail_trap_col_being_dealloced_not_returned_by_alloc:
[----:B------:R-:W-:Y:S05]  /*11900*/  BPT.TRAP 0x1 ;  /* 0x000000040000795c */ /* 0x000fea0000300000 */
[----:B------:R-:W-:-:S04]  /*11910*/  IMAD.MOV.U32 R3, RZ, RZ, 0x0 ;  /* 0x00000000ff037424 */ /* 0x000fc800078e00ff */
[----:B------:R-:W-:Y:S05]  /*11920*/  RET.REL.NODEC R2 `(matmul_kernel) ;  /* 0xfffffee402b47950 */ /* 0x000fea0003c3ffff */
        .weak           $__internal_1_$__cuda_sm10x_tcgen05_guardrail_trap_phase_invalid_during_alloc
        .type           $__internal_1_$__cuda_sm10x_tcgen05_guardrail_trap_phase_invalid_during_alloc,@function
        .size           $__internal_1_$__cuda_sm10x_tcgen05_guardrail_trap_phase_invalid_during_alloc,($__internal_2_$__cuda_sm10x_tcgen05_guardrail_trap_unallocated_columns_being_dealloced - $__internal_1_$__cuda_sm10x_tcgen05_guardrail_trap_phase_invalid_during_alloc)
$__internal_1_$__cuda_sm10x_tcgen05_guardrail_trap_phase_invalid_during_alloc:
[----:B------:R-:W-:Y:S05]  /*11930*/  BPT.TRAP 0x1 ;  /* 0x000000040000795c */ /* 0x000fea0000300000 */
[----:B------:R-:W-:-:S04]  /*11940*/  IMAD.MOV.U32 R3, RZ, RZ, 0x0 ;  /* 0x00000000ff037424 */ /* 0x000fc800078e00ff */
[----:B------:R-:W-:Y:S05]  /*11950*/  RET.REL.NODEC R2 `(matmul_kernel) ;  /* 0xfffffee402a87950 */ /* 0x000fea0003c3ffff */
        .weak           $__internal_2_$__cuda_sm10x_tcgen05_guardrail_trap_unallocated_columns_being_dealloced
        .type           $__internal_2_$__cuda_sm10x_tcgen05_guardrail_trap_unallocated_columns_being_dealloced,@function
        .size           $__internal_2_$__cuda_sm10x_tcgen05_guardrail_trap_unallocated_columns_being_dealloced,(.L_x_20 - $__internal_2_$__cuda_sm10x_tcgen05_guardrail_trap_unallocated_columns_being_dealloced)
$__internal_2_$__cuda_sm10x_tcgen05_guardrail_trap_unallocated_columns_being_dealloced:
[----:B------:R-:W-:Y:S05]  /*11960*/  BPT.TRAP 0x1 ;  /* 0x000000040000795c */ /* 0x000fea0000300000 */
[----:B------:R-:W-:-:S04]  /*11970*/  IMAD.MOV.U32 R3, RZ, RZ, 0x0 ;  /* 0x00000000ff037424 */ /* 0x000fc800078e00ff */
[----:B------:R-:W-:Y:S05]  /*11980*/  RET.REL.NODEC R2 `(matmul_kernel) ;  /* 0xfffffee4029c7950 */ /* 0x000fea0003c3ffff */
.L_x_17:
[----:B------:R-:W-:-:S00]  /*11990*/  BRA `(.L_x_17) ;  /* 0xfffffffc00fc7947 */ /* 0x000fc0000383ffff */
[----:B------:R-:W-:-:S00]  /*119a0*/  NOP ;  /* 0x0000000000007918 */ /* 0x000fc00000000000 */
        /* <DEDUP_REMOVED lines=13> */
.L_x_20:


//--------------------- .nv.shared.matmul_kernel  --------------------------
	.section	.nv.shared.matmul_kernel,"aw",@nobits
	.sectionflags	@""
	.align	16
	.zero		1024


//--------------------- .nv.shared.reserved.0     --------------------------
	.section	.nv.shared.reserved.0,"aw",@nobits
	.align	8
	.weak		__nv_reservedSMEM_offset_0_alias
	.size		__nv_reservedSMEM_offset_0_alias, 0, 64
	.other		__nv_reservedSMEM_offset_0_alias,@"STO_CUDA_RESERVED_SHARED STV_DEFAULT"
__nv_reservedSMEM_offset_0_alias:
	.zero		0
.nv.shared.reserved.0:
	.zero		64
	.weak		__nv_reservedSMEM_allocation_phase
	.type		__nv_reservedSMEM_allocation_phase,@object
	.size		__nv_reservedSMEM_allocation_phase,(.L_0 - __nv_reservedSMEM_allocation_phase)
__nv_reservedSMEM_allocation_phase:
	.zero		1
.L_0:
	.zero		7
	.weak		__nv_reservedSMEM_devtool_atexit_pc
	.type		__nv_reservedSMEM_devtool_atexit_pc,@object
	.size		__nv_reservedSMEM_devtool_atexit_pc,(__nv_reservedSMEM_allocation_mask - __nv_reservedSMEM_devtool_atexit_pc)
__nv_reservedSMEM_devtool_atexit_pc:
	.zero		8
	.weak		__nv_reservedSMEM_allocation_mask
	.type		__nv_reservedSMEM_allocation_mask,@object
	.size		__nv_reservedSMEM_allocation_mask,(.L_2 - __nv_reservedSMEM_allocation_mask)
__nv_reservedSMEM_allocation_mask:
	.zero		4
.L_2:


//--------------------- .nv.constant0.matmul_kernel --------------------------
	.section	.nv.constant0.matmul_kernel,"a",@progbits
	.sectionflags	@""
	.align	4
.nv.constant0.matmul_kernel:
	.zero		976


//--------------------- SYMBOLS --------------------------

	.type		.nv.reservedSmem.offset0,@object
	.size		.nv.reservedSmem.offset0,0x4
	.type		.nv.reservedSmem.cap,@object
	.size		.nv.reservedSmem.cap,0x4
